//
// Generated by NVIDIA NVVM Compiler
//
// Compiler Build ID: CL-36424714
// Cuda compilation tools, release 13.0, V13.0.88
// Based on NVVM 20.0.0
//

.version 9.0
.target sm_100
.address_size 64

	// .globl	_Z23dynamicRegisterIndexingPiii

.visible .entry _Z23dynamicRegisterIndexingPiii(
	.param .u64 .ptr .align 1 _Z23dynamicRegisterIndexingPiii_param_0,
	.param .u32 _Z23dynamicRegisterIndexingPiii_param_1,
	.param .u32 _Z23dynamicRegisterIndexingPiii_param_2
)
{
	.reg .pred 	%p<452>;
	.reg .b32 	%r<1006>;
	.reg .b64 	%rd<4>;

	ld.param.u32 	%r490, [_Z23dynamicRegisterIndexingPiii_param_1];
	ld.param.u32 	%r491, [_Z23dynamicRegisterIndexingPiii_param_2];
	setp.ge.s32 	%p1, %r490, %r491;
	@%p1 bra 	$L__BB0_10;
	ld.param.u32 	%r525, [_Z23dynamicRegisterIndexingPiii_param_2];
	ld.param.u32 	%r686, [_Z23dynamicRegisterIndexingPiii_param_1];
	sub.s32 	%r685, %r686, %r525;
	mov.u32 	%r499, %tid.x;
$L__BB0_2:
	mov.u32 	%r317, %r845;
	mov.u32 	%r316, %r846;
	mov.u32 	%r314, %r848;
	mov.u32 	%r312, %r850;
	mov.u32 	%r311, %r851;
	mov.u32 	%r309, %r853;
	mov.u32 	%r307, %r855;
	mov.u32 	%r306, %r856;
	mov.u32 	%r304, %r858;
	mov.u32 	%r302, %r860;
	mov.u32 	%r301, %r861;
	mov.u32 	%r299, %r863;
	mov.u32 	%r297, %r865;
	mov.u32 	%r296, %r866;
	mov.u32 	%r294, %r868;
	mov.u32 	%r292, %r870;
	mov.u32 	%r291, %r871;
	mov.u32 	%r289, %r873;
	mov.u32 	%r287, %r875;
	mov.u32 	%r286, %r876;
	mov.u32 	%r284, %r878;
	mov.u32 	%r282, %r880;
	mov.u32 	%r281, %r881;
	mov.u32 	%r279, %r883;
	mov.u32 	%r277, %r885;
	mov.u32 	%r276, %r886;
	mov.u32 	%r274, %r888;
	mov.u32 	%r272, %r890;
	mov.u32 	%r271, %r891;
	mov.u32 	%r269, %r893;
	mov.u32 	%r267, %r895;
	mov.u32 	%r266, %r896;
	mov.u32 	%r264, %r898;
	mov.u32 	%r262, %r900;
	mov.u32 	%r261, %r901;
	mov.u32 	%r259, %r903;
	mov.u32 	%r257, %r905;
	mov.u32 	%r256, %r906;
	mov.u32 	%r254, %r908;
	mov.u32 	%r252, %r910;
	mov.u32 	%r251, %r911;
	mov.u32 	%r249, %r913;
	mov.u32 	%r247, %r915;
	mov.u32 	%r246, %r916;
	mov.u32 	%r244, %r918;
	mov.u32 	%r242, %r920;
	mov.u32 	%r240, %r922;
	mov.u32 	%r238, %r924;
	mov.u32 	%r237, %r925;
	mov.u32 	%r235, %r927;
	mov.u32 	%r233, %r929;
	mov.u32 	%r232, %r930;
	mov.u32 	%r230, %r932;
	mov.u32 	%r228, %r934;
	mov.u32 	%r227, %r935;
	mov.u32 	%r225, %r937;
	mov.u32 	%r223, %r939;
	mov.u32 	%r222, %r940;
	mov.u32 	%r220, %r942;
	mov.u32 	%r218, %r944;
	mov.u32 	%r217, %r945;
	mov.u32 	%r215, %r947;
	mov.u32 	%r213, %r949;
	mov.u32 	%r212, %r950;
	mov.u32 	%r210, %r952;
	mov.u32 	%r208, %r954;
	mov.u32 	%r207, %r955;
	mov.u32 	%r205, %r957;
	mov.u32 	%r203, %r959;
	mov.u32 	%r201, %r961;
	mov.u32 	%r199, %r963;
	mov.u32 	%r198, %r964;
	mov.u32 	%r196, %r966;
	mov.u32 	%r194, %r968;
	mov.u32 	%r193, %r969;
	mov.u32 	%r191, %r971;
	mov.u32 	%r189, %r973;
	mov.u32 	%r188, %r974;
	mov.u32 	%r186, %r976;
	mov.u32 	%r184, %r978;
	mov.u32 	%r183, %r979;
	mov.u32 	%r181, %r981;
	mov.u32 	%r179, %r983;
	mov.u32 	%r178, %r984;
	mov.u32 	%r176, %r986;
	mov.u32 	%r174, %r988;
	mov.u32 	%r173, %r989;
	mov.u32 	%r171, %r991;
	mov.u32 	%r169, %r993;
	mov.u32 	%r168, %r994;
	mov.u32 	%r166, %r996;
	mov.u32 	%r164, %r998;
	mov.u32 	%r162, %r1000;
	shfl.sync.idx.b32	%r319|%p2, %r686, 0, 31, -1;
	mov.b32 	%r494, 1;
	shfl.sync.idx.b32	%r320|%p3, %r494, 0, 31, -1;
	mul.hi.s32 	%r495, %r319, 875407347;
	shr.u32 	%r496, %r495, 31;
	shr.s32 	%r497, %r495, 5;
	add.s32 	%r498, %r497, %r496;
	setp.ne.s32 	%p4, %r498, %r499;
	@%p4 bra 	$L__BB0_297;
	mul.hi.s32 	%r501, %r319, 875407347;
	shr.u32 	%r502, %r501, 31;
	shr.s32 	%r503, %r501, 5;
	add.s32 	%r504, %r503, %r502;
	mul.lo.s32 	%r505, %r504, 157;
	sub.s32 	%r500, %r319, %r505;
	setp.gt.s32 	%p5, %r500, 77;
	@%p5 bra 	$L__BB0_155;
	setp.gt.s32 	%p116, %r500, 38;
	@%p116 bra 	$L__BB0_85;
	setp.gt.s32 	%p171, %r500, 18;
	@%p171 bra 	$L__BB0_50;
	setp.gt.s32 	%p199, %r500, 8;
	@%p199 bra 	$L__BB0_33;
	setp.gt.s32 	%p213, %r500, 3;
	@%p213 bra 	$L__BB0_25;
	setp.gt.s32 	%p220, %r500, 1;
	@%p220 bra 	$L__BB0_22;
	setp.eq.s32 	%p223, %r500, 0;
	mov.u32 	%r845, %r317;
	mov.u32 	%r846, %r316;
	mov.u32 	%r848, %r314;
	mov.u32 	%r850, %r312;
	mov.u32 	%r851, %r311;
	mov.u32 	%r853, %r309;
	mov.u32 	%r855, %r307;
	mov.u32 	%r856, %r306;
	mov.u32 	%r858, %r304;
	mov.u32 	%r860, %r302;
	mov.u32 	%r861, %r301;
	mov.u32 	%r863, %r299;
	mov.u32 	%r865, %r297;
	mov.u32 	%r866, %r296;
	mov.u32 	%r868, %r294;
	mov.u32 	%r870, %r292;
	mov.u32 	%r871, %r291;
	mov.u32 	%r873, %r289;
	mov.u32 	%r875, %r287;
	mov.u32 	%r876, %r286;
	mov.u32 	%r878, %r284;
	mov.u32 	%r880, %r282;
	mov.u32 	%r881, %r281;
	mov.u32 	%r883, %r279;
	mov.u32 	%r885, %r277;
	mov.u32 	%r886, %r276;
	mov.u32 	%r888, %r274;
	mov.u32 	%r890, %r272;
	mov.u32 	%r891, %r271;
	mov.u32 	%r893, %r269;
	mov.u32 	%r895, %r267;
	mov.u32 	%r896, %r266;
	mov.u32 	%r898, %r264;
	mov.u32 	%r900, %r262;
	mov.u32 	%r901, %r261;
	mov.u32 	%r903, %r259;
	mov.u32 	%r905, %r257;
	mov.u32 	%r906, %r256;
	mov.u32 	%r908, %r254;
	mov.u32 	%r910, %r252;
	mov.u32 	%r911, %r251;
	mov.u32 	%r913, %r249;
	mov.u32 	%r915, %r247;
	mov.u32 	%r916, %r246;
	mov.u32 	%r918, %r244;
	mov.u32 	%r920, %r242;
	mov.u32 	%r922, %r240;
	mov.u32 	%r924, %r238;
	mov.u32 	%r925, %r237;
	mov.u32 	%r927, %r235;
	mov.u32 	%r929, %r233;
	mov.u32 	%r930, %r232;
	mov.u32 	%r932, %r230;
	mov.u32 	%r934, %r228;
	mov.u32 	%r935, %r227;
	mov.u32 	%r937, %r225;
	mov.u32 	%r939, %r223;
	mov.u32 	%r940, %r222;
	mov.u32 	%r942, %r220;
	mov.u32 	%r944, %r218;
	mov.u32 	%r945, %r217;
	mov.u32 	%r947, %r215;
	mov.u32 	%r949, %r213;
	mov.u32 	%r950, %r212;
	mov.u32 	%r952, %r210;
	mov.u32 	%r954, %r208;
	mov.u32 	%r955, %r207;
	mov.u32 	%r957, %r205;
	mov.u32 	%r959, %r203;
	mov.u32 	%r961, %r201;
	mov.u32 	%r963, %r199;
	mov.u32 	%r964, %r198;
	mov.u32 	%r966, %r196;
	mov.u32 	%r968, %r194;
	mov.u32 	%r969, %r193;
	mov.u32 	%r971, %r191;
	mov.u32 	%r973, %r189;
	mov.u32 	%r974, %r188;
	mov.u32 	%r976, %r186;
	mov.u32 	%r978, %r184;
	mov.u32 	%r979, %r183;
	mov.u32 	%r981, %r181;
	mov.u32 	%r983, %r179;
	mov.u32 	%r984, %r178;
	mov.u32 	%r986, %r176;
	mov.u32 	%r988, %r174;
	mov.u32 	%r989, %r173;
	mov.u32 	%r991, %r171;
	mov.u32 	%r993, %r169;
	mov.u32 	%r994, %r168;
	mov.u32 	%r996, %r166;
	mov.u32 	%r998, %r164;
	mov.u32 	%r1000, %r320;
	@%p223 bra 	$L__BB0_297;
	bra.uni 	$L__BB0_20;
$L__BB0_10:
	ld.param.u32 	%r526, [_Z23dynamicRegisterIndexingPiii_param_2];
	ld.param.u32 	%r523, [_Z23dynamicRegisterIndexingPiii_param_1];
	setp.ge.s32 	%p226, %r523, %r526;
	mov.b32 	%r1005, 0;
	@%p226 bra 	$L__BB0_576;
	ld.param.u32 	%r527, [_Z23dynamicRegisterIndexingPiii_param_2];
	ld.param.u32 	%r1002, [_Z23dynamicRegisterIndexingPiii_param_1];
	sub.s32 	%r1001, %r1002, %r527;
	mov.b32 	%r1005, 0;
$L__BB0_12:
	shfl.sync.idx.b32	%r483|%p227, %r1002, 0, 31, -1;
	mul.hi.s32 	%r509, %r483, 875407347;
	shr.u32 	%r510, %r509, 31;
	shr.s32 	%r511, %r509, 5;
	add.s32 	%r484, %r511, %r510;
	mov.u32 	%r512, %tid.x;
	setp.ne.s32 	%p228, %r484, %r512;
	mov.b32 	%r508, 0;
	mov.u32 	%r1004, %r508;
	@%p228 bra 	$L__BB0_575;
	mul.hi.s32 	%r515, %r483, 875407347;
	shr.u32 	%r516, %r515, 31;
	shr.s32 	%r517, %r515, 5;
	add.s32 	%r518, %r517, %r516;
	mul.lo.s32 	%r519, %r518, 157;
	sub.s32 	%r514, %r483, %r519;
	setp.gt.s32 	%p229, %r514, 77;
	@%p229 bra 	$L__BB0_433;
	setp.gt.s32 	%p340, %r514, 38;
	@%p340 bra 	$L__BB0_363;
	setp.gt.s32 	%p395, %r514, 18;
	@%p395 bra 	$L__BB0_328;
	setp.gt.s32 	%p423, %r514, 8;
	@%p423 bra 	$L__BB0_311;
	setp.gt.s32 	%p437, %r514, 3;
	@%p437 bra 	$L__BB0_303;
	setp.gt.s32 	%p444, %r514, 1;
	@%p444 bra 	$L__BB0_300;
	setp.eq.s32 	%p447, %r514, 0;
	mov.u32 	%r1004, %r1000;
	@%p447 bra 	$L__BB0_575;
	bra.uni 	$L__BB0_298;
$L__BB0_20:
	setp.eq.s32 	%p224, %r500, 1;
	mov.u32 	%r845, %r317;
	mov.u32 	%r846, %r316;
	mov.u32 	%r848, %r314;
	mov.u32 	%r850, %r312;
	mov.u32 	%r851, %r311;
	mov.u32 	%r853, %r309;
	mov.u32 	%r855, %r307;
	mov.u32 	%r856, %r306;
	mov.u32 	%r858, %r304;
	mov.u32 	%r860, %r302;
	mov.u32 	%r861, %r301;
	mov.u32 	%r863, %r299;
	mov.u32 	%r865, %r297;
	mov.u32 	%r866, %r296;
	mov.u32 	%r868, %r294;
	mov.u32 	%r870, %r292;
	mov.u32 	%r871, %r291;
	mov.u32 	%r873, %r289;
	mov.u32 	%r875, %r287;
	mov.u32 	%r876, %r286;
	mov.u32 	%r878, %r284;
	mov.u32 	%r880, %r282;
	mov.u32 	%r881, %r281;
	mov.u32 	%r883, %r279;
	mov.u32 	%r885, %r277;
	mov.u32 	%r886, %r276;
	mov.u32 	%r888, %r274;
	mov.u32 	%r890, %r272;
	mov.u32 	%r891, %r271;
	mov.u32 	%r893, %r269;
	mov.u32 	%r895, %r267;
	mov.u32 	%r896, %r266;
	mov.u32 	%r898, %r264;
	mov.u32 	%r900, %r262;
	mov.u32 	%r901, %r261;
	mov.u32 	%r903, %r259;
	mov.u32 	%r905, %r257;
	mov.u32 	%r906, %r256;
	mov.u32 	%r908, %r254;
	mov.u32 	%r910, %r252;
	mov.u32 	%r911, %r251;
	mov.u32 	%r913, %r249;
	mov.u32 	%r915, %r247;
	mov.u32 	%r916, %r246;
	mov.u32 	%r918, %r244;
	mov.u32 	%r920, %r242;
	mov.u32 	%r922, %r240;
	mov.u32 	%r924, %r238;
	mov.u32 	%r925, %r237;
	mov.u32 	%r927, %r235;
	mov.u32 	%r929, %r233;
	mov.u32 	%r930, %r232;
	mov.u32 	%r932, %r230;
	mov.u32 	%r934, %r228;
	mov.u32 	%r935, %r227;
	mov.u32 	%r937, %r225;
	mov.u32 	%r939, %r223;
	mov.u32 	%r940, %r222;
	mov.u32 	%r942, %r220;
	mov.u32 	%r944, %r218;
	mov.u32 	%r945, %r217;
	mov.u32 	%r947, %r215;
	mov.u32 	%r949, %r213;
	mov.u32 	%r950, %r212;
	mov.u32 	%r952, %r210;
	mov.u32 	%r954, %r208;
	mov.u32 	%r955, %r207;
	mov.u32 	%r957, %r205;
	mov.u32 	%r959, %r203;
	mov.u32 	%r961, %r201;
	mov.u32 	%r963, %r199;
	mov.u32 	%r964, %r198;
	mov.u32 	%r966, %r196;
	mov.u32 	%r968, %r194;
	mov.u32 	%r969, %r193;
	mov.u32 	%r971, %r191;
	mov.u32 	%r973, %r189;
	mov.u32 	%r974, %r188;
	mov.u32 	%r976, %r186;
	mov.u32 	%r978, %r184;
	mov.u32 	%r979, %r183;
	mov.u32 	%r981, %r181;
	mov.u32 	%r983, %r179;
	mov.u32 	%r984, %r178;
	mov.u32 	%r986, %r176;
	mov.u32 	%r988, %r174;
	mov.u32 	%r989, %r173;
	mov.u32 	%r991, %r171;
	mov.u32 	%r993, %r169;
	mov.u32 	%r994, %r168;
	mov.u32 	%r996, %r166;
	mov.u32 	%r998, %r164;
	mov.u32 	%r1000, %r162;
	@%p224 bra 	$L__BB0_21;
	bra.uni 	$L__BB0_297;
$L__BB0_21:
	mov.u32 	%r845, %r317;
	mov.u32 	%r846, %r316;
	mov.u32 	%r848, %r314;
	mov.u32 	%r850, %r312;
	mov.u32 	%r851, %r311;
	mov.u32 	%r853, %r309;
	mov.u32 	%r855, %r307;
	mov.u32 	%r856, %r306;
	mov.u32 	%r858, %r304;
	mov.u32 	%r860, %r302;
	mov.u32 	%r861, %r301;
	mov.u32 	%r863, %r299;
	mov.u32 	%r865, %r297;
	mov.u32 	%r866, %r296;
	mov.u32 	%r868, %r294;
	mov.u32 	%r870, %r292;
	mov.u32 	%r871, %r291;
	mov.u32 	%r873, %r289;
	mov.u32 	%r875, %r287;
	mov.u32 	%r876, %r286;
	mov.u32 	%r878, %r284;
	mov.u32 	%r880, %r282;
	mov.u32 	%r881, %r281;
	mov.u32 	%r883, %r279;
	mov.u32 	%r885, %r277;
	mov.u32 	%r886, %r276;
	mov.u32 	%r888, %r274;
	mov.u32 	%r890, %r272;
	mov.u32 	%r891, %r271;
	mov.u32 	%r893, %r269;
	mov.u32 	%r895, %r267;
	mov.u32 	%r896, %r266;
	mov.u32 	%r898, %r264;
	mov.u32 	%r900, %r262;
	mov.u32 	%r901, %r261;
	mov.u32 	%r903, %r259;
	mov.u32 	%r905, %r257;
	mov.u32 	%r906, %r256;
	mov.u32 	%r908, %r254;
	mov.u32 	%r910, %r252;
	mov.u32 	%r911, %r251;
	mov.u32 	%r913, %r249;
	mov.u32 	%r915, %r247;
	mov.u32 	%r916, %r246;
	mov.u32 	%r918, %r244;
	mov.u32 	%r920, %r242;
	mov.u32 	%r922, %r240;
	mov.u32 	%r924, %r238;
	mov.u32 	%r925, %r237;
	mov.u32 	%r927, %r235;
	mov.u32 	%r929, %r233;
	mov.u32 	%r930, %r232;
	mov.u32 	%r932, %r230;
	mov.u32 	%r934, %r228;
	mov.u32 	%r935, %r227;
	mov.u32 	%r937, %r225;
	mov.u32 	%r939, %r223;
	mov.u32 	%r940, %r222;
	mov.u32 	%r942, %r220;
	mov.u32 	%r944, %r218;
	mov.u32 	%r945, %r217;
	mov.u32 	%r947, %r215;
	mov.u32 	%r949, %r213;
	mov.u32 	%r950, %r212;
	mov.u32 	%r952, %r210;
	mov.u32 	%r954, %r208;
	mov.u32 	%r955, %r207;
	mov.u32 	%r957, %r205;
	mov.u32 	%r959, %r203;
	mov.u32 	%r961, %r201;
	mov.u32 	%r963, %r199;
	mov.u32 	%r964, %r198;
	mov.u32 	%r966, %r196;
	mov.u32 	%r968, %r194;
	mov.u32 	%r969, %r193;
	mov.u32 	%r971, %r191;
	mov.u32 	%r973, %r189;
	mov.u32 	%r974, %r188;
	mov.u32 	%r976, %r186;
	mov.u32 	%r978, %r184;
	mov.u32 	%r979, %r183;
	mov.u32 	%r981, %r181;
	mov.u32 	%r983, %r179;
	mov.u32 	%r984, %r178;
	mov.u32 	%r986, %r176;
	mov.u32 	%r988, %r174;
	mov.u32 	%r989, %r173;
	mov.u32 	%r991, %r171;
	mov.u32 	%r993, %r169;
	mov.u32 	%r994, %r168;
	mov.u32 	%r996, %r166;
	mov.u32 	%r998, %r164;
	mov.u32 	%r999, %r320;
	mov.u32 	%r1000, %r162;
	bra.uni 	$L__BB0_297;
$L__BB0_22:
	setp.eq.s32 	%p221, %r500, 2;
	mov.u32 	%r845, %r317;
	mov.u32 	%r846, %r316;
	mov.u32 	%r848, %r314;
	mov.u32 	%r850, %r312;
	mov.u32 	%r851, %r311;
	mov.u32 	%r853, %r309;
	mov.u32 	%r855, %r307;
	mov.u32 	%r856, %r306;
	mov.u32 	%r858, %r304;
	mov.u32 	%r860, %r302;
	mov.u32 	%r861, %r301;
	mov.u32 	%r863, %r299;
	mov.u32 	%r865, %r297;
	mov.u32 	%r866, %r296;
	mov.u32 	%r868, %r294;
	mov.u32 	%r870, %r292;
	mov.u32 	%r871, %r291;
	mov.u32 	%r873, %r289;
	mov.u32 	%r875, %r287;
	mov.u32 	%r876, %r286;
	mov.u32 	%r878, %r284;
	mov.u32 	%r880, %r282;
	mov.u32 	%r881, %r281;
	mov.u32 	%r883, %r279;
	mov.u32 	%r885, %r277;
	mov.u32 	%r886, %r276;
	mov.u32 	%r888, %r274;
	mov.u32 	%r890, %r272;
	mov.u32 	%r891, %r271;
	mov.u32 	%r893, %r269;
	mov.u32 	%r895, %r267;
	mov.u32 	%r896, %r266;
	mov.u32 	%r898, %r264;
	mov.u32 	%r900, %r262;
	mov.u32 	%r901, %r261;
	mov.u32 	%r903, %r259;
	mov.u32 	%r905, %r257;
	mov.u32 	%r906, %r256;
	mov.u32 	%r908, %r254;
	mov.u32 	%r910, %r252;
	mov.u32 	%r911, %r251;
	mov.u32 	%r913, %r249;
	mov.u32 	%r915, %r247;
	mov.u32 	%r916, %r246;
	mov.u32 	%r918, %r244;
	mov.u32 	%r920, %r242;
	mov.u32 	%r922, %r240;
	mov.u32 	%r924, %r238;
	mov.u32 	%r925, %r237;
	mov.u32 	%r927, %r235;
	mov.u32 	%r929, %r233;
	mov.u32 	%r930, %r232;
	mov.u32 	%r932, %r230;
	mov.u32 	%r934, %r228;
	mov.u32 	%r935, %r227;
	mov.u32 	%r937, %r225;
	mov.u32 	%r939, %r223;
	mov.u32 	%r940, %r222;
	mov.u32 	%r942, %r220;
	mov.u32 	%r944, %r218;
	mov.u32 	%r945, %r217;
	mov.u32 	%r947, %r215;
	mov.u32 	%r949, %r213;
	mov.u32 	%r950, %r212;
	mov.u32 	%r952, %r210;
	mov.u32 	%r954, %r208;
	mov.u32 	%r955, %r207;
	mov.u32 	%r957, %r205;
	mov.u32 	%r959, %r203;
	mov.u32 	%r961, %r201;
	mov.u32 	%r963, %r199;
	mov.u32 	%r964, %r198;
	mov.u32 	%r966, %r196;
	mov.u32 	%r968, %r194;
	mov.u32 	%r969, %r193;
	mov.u32 	%r971, %r191;
	mov.u32 	%r973, %r189;
	mov.u32 	%r974, %r188;
	mov.u32 	%r976, %r186;
	mov.u32 	%r978, %r184;
	mov.u32 	%r979, %r183;
	mov.u32 	%r981, %r181;
	mov.u32 	%r983, %r179;
	mov.u32 	%r984, %r178;
	mov.u32 	%r986, %r176;
	mov.u32 	%r988, %r174;
	mov.u32 	%r989, %r173;
	mov.u32 	%r991, %r171;
	mov.u32 	%r993, %r169;
	mov.u32 	%r994, %r168;
	mov.u32 	%r996, %r166;
	mov.u32 	%r998, %r320;
	mov.u32 	%r1000, %r162;
	@%p221 bra 	$L__BB0_297;
	setp.eq.s32 	%p222, %r500, 3;
	mov.u32 	%r845, %r317;
	mov.u32 	%r846, %r316;
	mov.u32 	%r848, %r314;
	mov.u32 	%r850, %r312;
	mov.u32 	%r851, %r311;
	mov.u32 	%r853, %r309;
	mov.u32 	%r855, %r307;
	mov.u32 	%r856, %r306;
	mov.u32 	%r858, %r304;
	mov.u32 	%r860, %r302;
	mov.u32 	%r861, %r301;
	mov.u32 	%r863, %r299;
	mov.u32 	%r865, %r297;
	mov.u32 	%r866, %r296;
	mov.u32 	%r868, %r294;
	mov.u32 	%r870, %r292;
	mov.u32 	%r871, %r291;
	mov.u32 	%r873, %r289;
	mov.u32 	%r875, %r287;
	mov.u32 	%r876, %r286;
	mov.u32 	%r878, %r284;
	mov.u32 	%r880, %r282;
	mov.u32 	%r881, %r281;
	mov.u32 	%r883, %r279;
	mov.u32 	%r885, %r277;
	mov.u32 	%r886, %r276;
	mov.u32 	%r888, %r274;
	mov.u32 	%r890, %r272;
	mov.u32 	%r891, %r271;
	mov.u32 	%r893, %r269;
	mov.u32 	%r895, %r267;
	mov.u32 	%r896, %r266;
	mov.u32 	%r898, %r264;
	mov.u32 	%r900, %r262;
	mov.u32 	%r901, %r261;
	mov.u32 	%r903, %r259;
	mov.u32 	%r905, %r257;
	mov.u32 	%r906, %r256;
	mov.u32 	%r908, %r254;
	mov.u32 	%r910, %r252;
	mov.u32 	%r911, %r251;
	mov.u32 	%r913, %r249;
	mov.u32 	%r915, %r247;
	mov.u32 	%r916, %r246;
	mov.u32 	%r918, %r244;
	mov.u32 	%r920, %r242;
	mov.u32 	%r922, %r240;
	mov.u32 	%r924, %r238;
	mov.u32 	%r925, %r237;
	mov.u32 	%r927, %r235;
	mov.u32 	%r929, %r233;
	mov.u32 	%r930, %r232;
	mov.u32 	%r932, %r230;
	mov.u32 	%r934, %r228;
	mov.u32 	%r935, %r227;
	mov.u32 	%r937, %r225;
	mov.u32 	%r939, %r223;
	mov.u32 	%r940, %r222;
	mov.u32 	%r942, %r220;
	mov.u32 	%r944, %r218;
	mov.u32 	%r945, %r217;
	mov.u32 	%r947, %r215;
	mov.u32 	%r949, %r213;
	mov.u32 	%r950, %r212;
	mov.u32 	%r952, %r210;
	mov.u32 	%r954, %r208;
	mov.u32 	%r955, %r207;
	mov.u32 	%r957, %r205;
	mov.u32 	%r959, %r203;
	mov.u32 	%r961, %r201;
	mov.u32 	%r963, %r199;
	mov.u32 	%r964, %r198;
	mov.u32 	%r966, %r196;
	mov.u32 	%r968, %r194;
	mov.u32 	%r969, %r193;
	mov.u32 	%r971, %r191;
	mov.u32 	%r973, %r189;
	mov.u32 	%r974, %r188;
	mov.u32 	%r976, %r186;
	mov.u32 	%r978, %r184;
	mov.u32 	%r979, %r183;
	mov.u32 	%r981, %r181;
	mov.u32 	%r983, %r179;
	mov.u32 	%r984, %r178;
	mov.u32 	%r986, %r176;
	mov.u32 	%r988, %r174;
	mov.u32 	%r989, %r173;
	mov.u32 	%r991, %r171;
	mov.u32 	%r993, %r169;
	mov.u32 	%r994, %r168;
	mov.u32 	%r996, %r166;
	mov.u32 	%r998, %r164;
	mov.u32 	%r1000, %r162;
	@%p222 bra 	$L__BB0_24;
	bra.uni 	$L__BB0_297;
$L__BB0_24:
	mov.u32 	%r845, %r317;
	mov.u32 	%r846, %r316;
	mov.u32 	%r848, %r314;
	mov.u32 	%r850, %r312;
	mov.u32 	%r851, %r311;
	mov.u32 	%r853, %r309;
	mov.u32 	%r855, %r307;
	mov.u32 	%r856, %r306;
	mov.u32 	%r858, %r304;
	mov.u32 	%r860, %r302;
	mov.u32 	%r861, %r301;
	mov.u32 	%r863, %r299;
	mov.u32 	%r865, %r297;
	mov.u32 	%r866, %r296;
	mov.u32 	%r868, %r294;
	mov.u32 	%r870, %r292;
	mov.u32 	%r871, %r291;
	mov.u32 	%r873, %r289;
	mov.u32 	%r875, %r287;
	mov.u32 	%r876, %r286;
	mov.u32 	%r878, %r284;
	mov.u32 	%r880, %r282;
	mov.u32 	%r881, %r281;
	mov.u32 	%r883, %r279;
	mov.u32 	%r885, %r277;
	mov.u32 	%r886, %r276;
	mov.u32 	%r888, %r274;
	mov.u32 	%r890, %r272;
	mov.u32 	%r891, %r271;
	mov.u32 	%r893, %r269;
	mov.u32 	%r895, %r267;
	mov.u32 	%r896, %r266;
	mov.u32 	%r898, %r264;
	mov.u32 	%r900, %r262;
	mov.u32 	%r901, %r261;
	mov.u32 	%r903, %r259;
	mov.u32 	%r905, %r257;
	mov.u32 	%r906, %r256;
	mov.u32 	%r908, %r254;
	mov.u32 	%r910, %r252;
	mov.u32 	%r911, %r251;
	mov.u32 	%r913, %r249;
	mov.u32 	%r915, %r247;
	mov.u32 	%r916, %r246;
	mov.u32 	%r918, %r244;
	mov.u32 	%r920, %r242;
	mov.u32 	%r922, %r240;
	mov.u32 	%r924, %r238;
	mov.u32 	%r925, %r237;
	mov.u32 	%r927, %r235;
	mov.u32 	%r929, %r233;
	mov.u32 	%r930, %r232;
	mov.u32 	%r932, %r230;
	mov.u32 	%r934, %r228;
	mov.u32 	%r935, %r227;
	mov.u32 	%r937, %r225;
	mov.u32 	%r939, %r223;
	mov.u32 	%r940, %r222;
	mov.u32 	%r942, %r220;
	mov.u32 	%r944, %r218;
	mov.u32 	%r945, %r217;
	mov.u32 	%r947, %r215;
	mov.u32 	%r949, %r213;
	mov.u32 	%r950, %r212;
	mov.u32 	%r952, %r210;
	mov.u32 	%r954, %r208;
	mov.u32 	%r955, %r207;
	mov.u32 	%r957, %r205;
	mov.u32 	%r959, %r203;
	mov.u32 	%r961, %r201;
	mov.u32 	%r963, %r199;
	mov.u32 	%r964, %r198;
	mov.u32 	%r966, %r196;
	mov.u32 	%r968, %r194;
	mov.u32 	%r969, %r193;
	mov.u32 	%r971, %r191;
	mov.u32 	%r973, %r189;
	mov.u32 	%r974, %r188;
	mov.u32 	%r976, %r186;
	mov.u32 	%r978, %r184;
	mov.u32 	%r979, %r183;
	mov.u32 	%r981, %r181;
	mov.u32 	%r983, %r179;
	mov.u32 	%r984, %r178;
	mov.u32 	%r986, %r176;
	mov.u32 	%r988, %r174;
	mov.u32 	%r989, %r173;
	mov.u32 	%r991, %r171;
	mov.u32 	%r993, %r169;
	mov.u32 	%r994, %r168;
	mov.u32 	%r996, %r166;
	mov.u32 	%r997, %r320;
	mov.u32 	%r998, %r164;
	mov.u32 	%r1000, %r162;
	bra.uni 	$L__BB0_297;
$L__BB0_25:
	setp.gt.s32 	%p214, %r500, 5;
	@%p214 bra 	$L__BB0_29;
	setp.eq.s32 	%p218, %r500, 4;
	mov.u32 	%r845, %r317;
	mov.u32 	%r846, %r316;
	mov.u32 	%r848, %r314;
	mov.u32 	%r850, %r312;
	mov.u32 	%r851, %r311;
	mov.u32 	%r853, %r309;
	mov.u32 	%r855, %r307;
	mov.u32 	%r856, %r306;
	mov.u32 	%r858, %r304;
	mov.u32 	%r860, %r302;
	mov.u32 	%r861, %r301;
	mov.u32 	%r863, %r299;
	mov.u32 	%r865, %r297;
	mov.u32 	%r866, %r296;
	mov.u32 	%r868, %r294;
	mov.u32 	%r870, %r292;
	mov.u32 	%r871, %r291;
	mov.u32 	%r873, %r289;
	mov.u32 	%r875, %r287;
	mov.u32 	%r876, %r286;
	mov.u32 	%r878, %r284;
	mov.u32 	%r880, %r282;
	mov.u32 	%r881, %r281;
	mov.u32 	%r883, %r279;
	mov.u32 	%r885, %r277;
	mov.u32 	%r886, %r276;
	mov.u32 	%r888, %r274;
	mov.u32 	%r890, %r272;
	mov.u32 	%r891, %r271;
	mov.u32 	%r893, %r269;
	mov.u32 	%r895, %r267;
	mov.u32 	%r896, %r266;
	mov.u32 	%r898, %r264;
	mov.u32 	%r900, %r262;
	mov.u32 	%r901, %r261;
	mov.u32 	%r903, %r259;
	mov.u32 	%r905, %r257;
	mov.u32 	%r906, %r256;
	mov.u32 	%r908, %r254;
	mov.u32 	%r910, %r252;
	mov.u32 	%r911, %r251;
	mov.u32 	%r913, %r249;
	mov.u32 	%r915, %r247;
	mov.u32 	%r916, %r246;
	mov.u32 	%r918, %r244;
	mov.u32 	%r920, %r242;
	mov.u32 	%r922, %r240;
	mov.u32 	%r924, %r238;
	mov.u32 	%r925, %r237;
	mov.u32 	%r927, %r235;
	mov.u32 	%r929, %r233;
	mov.u32 	%r930, %r232;
	mov.u32 	%r932, %r230;
	mov.u32 	%r934, %r228;
	mov.u32 	%r935, %r227;
	mov.u32 	%r937, %r225;
	mov.u32 	%r939, %r223;
	mov.u32 	%r940, %r222;
	mov.u32 	%r942, %r220;
	mov.u32 	%r944, %r218;
	mov.u32 	%r945, %r217;
	mov.u32 	%r947, %r215;
	mov.u32 	%r949, %r213;
	mov.u32 	%r950, %r212;
	mov.u32 	%r952, %r210;
	mov.u32 	%r954, %r208;
	mov.u32 	%r955, %r207;
	mov.u32 	%r957, %r205;
	mov.u32 	%r959, %r203;
	mov.u32 	%r961, %r201;
	mov.u32 	%r963, %r199;
	mov.u32 	%r964, %r198;
	mov.u32 	%r966, %r196;
	mov.u32 	%r968, %r194;
	mov.u32 	%r969, %r193;
	mov.u32 	%r971, %r191;
	mov.u32 	%r973, %r189;
	mov.u32 	%r974, %r188;
	mov.u32 	%r976, %r186;
	mov.u32 	%r978, %r184;
	mov.u32 	%r979, %r183;
	mov.u32 	%r981, %r181;
	mov.u32 	%r983, %r179;
	mov.u32 	%r984, %r178;
	mov.u32 	%r986, %r176;
	mov.u32 	%r988, %r174;
	mov.u32 	%r989, %r173;
	mov.u32 	%r991, %r171;
	mov.u32 	%r993, %r169;
	mov.u32 	%r994, %r168;
	mov.u32 	%r996, %r320;
	mov.u32 	%r998, %r164;
	mov.u32 	%r1000, %r162;
	@%p218 bra 	$L__BB0_297;
	setp.eq.s32 	%p219, %r500, 5;
	mov.u32 	%r845, %r317;
	mov.u32 	%r846, %r316;
	mov.u32 	%r848, %r314;
	mov.u32 	%r850, %r312;
	mov.u32 	%r851, %r311;
	mov.u32 	%r853, %r309;
	mov.u32 	%r855, %r307;
	mov.u32 	%r856, %r306;
	mov.u32 	%r858, %r304;
	mov.u32 	%r860, %r302;
	mov.u32 	%r861, %r301;
	mov.u32 	%r863, %r299;
	mov.u32 	%r865, %r297;
	mov.u32 	%r866, %r296;
	mov.u32 	%r868, %r294;
	mov.u32 	%r870, %r292;
	mov.u32 	%r871, %r291;
	mov.u32 	%r873, %r289;
	mov.u32 	%r875, %r287;
	mov.u32 	%r876, %r286;
	mov.u32 	%r878, %r284;
	mov.u32 	%r880, %r282;
	mov.u32 	%r881, %r281;
	mov.u32 	%r883, %r279;
	mov.u32 	%r885, %r277;
	mov.u32 	%r886, %r276;
	mov.u32 	%r888, %r274;
	mov.u32 	%r890, %r272;
	mov.u32 	%r891, %r271;
	mov.u32 	%r893, %r269;
	mov.u32 	%r895, %r267;
	mov.u32 	%r896, %r266;
	mov.u32 	%r898, %r264;
	mov.u32 	%r900, %r262;
	mov.u32 	%r901, %r261;
	mov.u32 	%r903, %r259;
	mov.u32 	%r905, %r257;
	mov.u32 	%r906, %r256;
	mov.u32 	%r908, %r254;
	mov.u32 	%r910, %r252;
	mov.u32 	%r911, %r251;
	mov.u32 	%r913, %r249;
	mov.u32 	%r915, %r247;
	mov.u32 	%r916, %r246;
	mov.u32 	%r918, %r244;
	mov.u32 	%r920, %r242;
	mov.u32 	%r922, %r240;
	mov.u32 	%r924, %r238;
	mov.u32 	%r925, %r237;
	mov.u32 	%r927, %r235;
	mov.u32 	%r929, %r233;
	mov.u32 	%r930, %r232;
	mov.u32 	%r932, %r230;
	mov.u32 	%r934, %r228;
	mov.u32 	%r935, %r227;
	mov.u32 	%r937, %r225;
	mov.u32 	%r939, %r223;
	mov.u32 	%r940, %r222;
	mov.u32 	%r942, %r220;
	mov.u32 	%r944, %r218;
	mov.u32 	%r945, %r217;
	mov.u32 	%r947, %r215;
	mov.u32 	%r949, %r213;
	mov.u32 	%r950, %r212;
	mov.u32 	%r952, %r210;
	mov.u32 	%r954, %r208;
	mov.u32 	%r955, %r207;
	mov.u32 	%r957, %r205;
	mov.u32 	%r959, %r203;
	mov.u32 	%r961, %r201;
	mov.u32 	%r963, %r199;
	mov.u32 	%r964, %r198;
	mov.u32 	%r966, %r196;
	mov.u32 	%r968, %r194;
	mov.u32 	%r969, %r193;
	mov.u32 	%r971, %r191;
	mov.u32 	%r973, %r189;
	mov.u32 	%r974, %r188;
	mov.u32 	%r976, %r186;
	mov.u32 	%r978, %r184;
	mov.u32 	%r979, %r183;
	mov.u32 	%r981, %r181;
	mov.u32 	%r983, %r179;
	mov.u32 	%r984, %r178;
	mov.u32 	%r986, %r176;
	mov.u32 	%r988, %r174;
	mov.u32 	%r989, %r173;
	mov.u32 	%r991, %r171;
	mov.u32 	%r993, %r169;
	mov.u32 	%r994, %r168;
	mov.u32 	%r996, %r166;
	mov.u32 	%r998, %r164;
	mov.u32 	%r1000, %r162;
	@%p219 bra 	$L__BB0_28;
	bra.uni 	$L__BB0_297;
$L__BB0_28:
	mov.u32 	%r845, %r317;
	mov.u32 	%r846, %r316;
	mov.u32 	%r848, %r314;
	mov.u32 	%r850, %r312;
	mov.u32 	%r851, %r311;
	mov.u32 	%r853, %r309;
	mov.u32 	%r855, %r307;
	mov.u32 	%r856, %r306;
	mov.u32 	%r858, %r304;
	mov.u32 	%r860, %r302;
	mov.u32 	%r861, %r301;
	mov.u32 	%r863, %r299;
	mov.u32 	%r865, %r297;
	mov.u32 	%r866, %r296;
	mov.u32 	%r868, %r294;
	mov.u32 	%r870, %r292;
	mov.u32 	%r871, %r291;
	mov.u32 	%r873, %r289;
	mov.u32 	%r875, %r287;
	mov.u32 	%r876, %r286;
	mov.u32 	%r878, %r284;
	mov.u32 	%r880, %r282;
	mov.u32 	%r881, %r281;
	mov.u32 	%r883, %r279;
	mov.u32 	%r885, %r277;
	mov.u32 	%r886, %r276;
	mov.u32 	%r888, %r274;
	mov.u32 	%r890, %r272;
	mov.u32 	%r891, %r271;
	mov.u32 	%r893, %r269;
	mov.u32 	%r895, %r267;
	mov.u32 	%r896, %r266;
	mov.u32 	%r898, %r264;
	mov.u32 	%r900, %r262;
	mov.u32 	%r901, %r261;
	mov.u32 	%r903, %r259;
	mov.u32 	%r905, %r257;
	mov.u32 	%r906, %r256;
	mov.u32 	%r908, %r254;
	mov.u32 	%r910, %r252;
	mov.u32 	%r911, %r251;
	mov.u32 	%r913, %r249;
	mov.u32 	%r915, %r247;
	mov.u32 	%r916, %r246;
	mov.u32 	%r918, %r244;
	mov.u32 	%r920, %r242;
	mov.u32 	%r922, %r240;
	mov.u32 	%r924, %r238;
	mov.u32 	%r925, %r237;
	mov.u32 	%r927, %r235;
	mov.u32 	%r929, %r233;
	mov.u32 	%r930, %r232;
	mov.u32 	%r932, %r230;
	mov.u32 	%r934, %r228;
	mov.u32 	%r935, %r227;
	mov.u32 	%r937, %r225;
	mov.u32 	%r939, %r223;
	mov.u32 	%r940, %r222;
	mov.u32 	%r942, %r220;
	mov.u32 	%r944, %r218;
	mov.u32 	%r945, %r217;
	mov.u32 	%r947, %r215;
	mov.u32 	%r949, %r213;
	mov.u32 	%r950, %r212;
	mov.u32 	%r952, %r210;
	mov.u32 	%r954, %r208;
	mov.u32 	%r955, %r207;
	mov.u32 	%r957, %r205;
	mov.u32 	%r959, %r203;
	mov.u32 	%r961, %r201;
	mov.u32 	%r963, %r199;
	mov.u32 	%r964, %r198;
	mov.u32 	%r966, %r196;
	mov.u32 	%r968, %r194;
	mov.u32 	%r969, %r193;
	mov.u32 	%r971, %r191;
	mov.u32 	%r973, %r189;
	mov.u32 	%r974, %r188;
	mov.u32 	%r976, %r186;
	mov.u32 	%r978, %r184;
	mov.u32 	%r979, %r183;
	mov.u32 	%r981, %r181;
	mov.u32 	%r983, %r179;
	mov.u32 	%r984, %r178;
	mov.u32 	%r986, %r176;
	mov.u32 	%r988, %r174;
	mov.u32 	%r989, %r173;
	mov.u32 	%r991, %r171;
	mov.u32 	%r993, %r169;
	mov.u32 	%r994, %r168;
	mov.u32 	%r995, %r320;
	mov.u32 	%r996, %r166;
	mov.u32 	%r998, %r164;
	mov.u32 	%r1000, %r162;
	bra.uni 	$L__BB0_297;
$L__BB0_29:
	setp.eq.s32 	%p215, %r500, 6;
	mov.u32 	%r845, %r317;
	mov.u32 	%r846, %r316;
	mov.u32 	%r848, %r314;
	mov.u32 	%r850, %r312;
	mov.u32 	%r851, %r311;
	mov.u32 	%r853, %r309;
	mov.u32 	%r855, %r307;
	mov.u32 	%r856, %r306;
	mov.u32 	%r858, %r304;
	mov.u32 	%r860, %r302;
	mov.u32 	%r861, %r301;
	mov.u32 	%r863, %r299;
	mov.u32 	%r865, %r297;
	mov.u32 	%r866, %r296;
	mov.u32 	%r868, %r294;
	mov.u32 	%r870, %r292;
	mov.u32 	%r871, %r291;
	mov.u32 	%r873, %r289;
	mov.u32 	%r875, %r287;
	mov.u32 	%r876, %r286;
	mov.u32 	%r878, %r284;
	mov.u32 	%r880, %r282;
	mov.u32 	%r881, %r281;
	mov.u32 	%r883, %r279;
	mov.u32 	%r885, %r277;
	mov.u32 	%r886, %r276;
	mov.u32 	%r888, %r274;
	mov.u32 	%r890, %r272;
	mov.u32 	%r891, %r271;
	mov.u32 	%r893, %r269;
	mov.u32 	%r895, %r267;
	mov.u32 	%r896, %r266;
	mov.u32 	%r898, %r264;
	mov.u32 	%r900, %r262;
	mov.u32 	%r901, %r261;
	mov.u32 	%r903, %r259;
	mov.u32 	%r905, %r257;
	mov.u32 	%r906, %r256;
	mov.u32 	%r908, %r254;
	mov.u32 	%r910, %r252;
	mov.u32 	%r911, %r251;
	mov.u32 	%r913, %r249;
	mov.u32 	%r915, %r247;
	mov.u32 	%r916, %r246;
	mov.u32 	%r918, %r244;
	mov.u32 	%r920, %r242;
	mov.u32 	%r922, %r240;
	mov.u32 	%r924, %r238;
	mov.u32 	%r925, %r237;
	mov.u32 	%r927, %r235;
	mov.u32 	%r929, %r233;
	mov.u32 	%r930, %r232;
	mov.u32 	%r932, %r230;
	mov.u32 	%r934, %r228;
	mov.u32 	%r935, %r227;
	mov.u32 	%r937, %r225;
	mov.u32 	%r939, %r223;
	mov.u32 	%r940, %r222;
	mov.u32 	%r942, %r220;
	mov.u32 	%r944, %r218;
	mov.u32 	%r945, %r217;
	mov.u32 	%r947, %r215;
	mov.u32 	%r949, %r213;
	mov.u32 	%r950, %r212;
	mov.u32 	%r952, %r210;
	mov.u32 	%r954, %r208;
	mov.u32 	%r955, %r207;
	mov.u32 	%r957, %r205;
	mov.u32 	%r959, %r203;
	mov.u32 	%r961, %r201;
	mov.u32 	%r963, %r199;
	mov.u32 	%r964, %r198;
	mov.u32 	%r966, %r196;
	mov.u32 	%r968, %r194;
	mov.u32 	%r969, %r193;
	mov.u32 	%r971, %r191;
	mov.u32 	%r973, %r189;
	mov.u32 	%r974, %r188;
	mov.u32 	%r976, %r186;
	mov.u32 	%r978, %r184;
	mov.u32 	%r979, %r183;
	mov.u32 	%r981, %r181;
	mov.u32 	%r983, %r179;
	mov.u32 	%r984, %r178;
	mov.u32 	%r986, %r176;
	mov.u32 	%r988, %r174;
	mov.u32 	%r989, %r173;
	mov.u32 	%r991, %r171;
	mov.u32 	%r993, %r169;
	mov.u32 	%r994, %r320;
	mov.u32 	%r996, %r166;
	mov.u32 	%r998, %r164;
	mov.u32 	%r1000, %r162;
	@%p215 bra 	$L__BB0_297;
	setp.eq.s32 	%p216, %r500, 7;
	mov.u32 	%r845, %r317;
	mov.u32 	%r846, %r316;
	mov.u32 	%r848, %r314;
	mov.u32 	%r850, %r312;
	mov.u32 	%r851, %r311;
	mov.u32 	%r853, %r309;
	mov.u32 	%r855, %r307;
	mov.u32 	%r856, %r306;
	mov.u32 	%r858, %r304;
	mov.u32 	%r860, %r302;
	mov.u32 	%r861, %r301;
	mov.u32 	%r863, %r299;
	mov.u32 	%r865, %r297;
	mov.u32 	%r866, %r296;
	mov.u32 	%r868, %r294;
	mov.u32 	%r870, %r292;
	mov.u32 	%r871, %r291;
	mov.u32 	%r873, %r289;
	mov.u32 	%r875, %r287;
	mov.u32 	%r876, %r286;
	mov.u32 	%r878, %r284;
	mov.u32 	%r880, %r282;
	mov.u32 	%r881, %r281;
	mov.u32 	%r883, %r279;
	mov.u32 	%r885, %r277;
	mov.u32 	%r886, %r276;
	mov.u32 	%r888, %r274;
	mov.u32 	%r890, %r272;
	mov.u32 	%r891, %r271;
	mov.u32 	%r893, %r269;
	mov.u32 	%r895, %r267;
	mov.u32 	%r896, %r266;
	mov.u32 	%r898, %r264;
	mov.u32 	%r900, %r262;
	mov.u32 	%r901, %r261;
	mov.u32 	%r903, %r259;
	mov.u32 	%r905, %r257;
	mov.u32 	%r906, %r256;
	mov.u32 	%r908, %r254;
	mov.u32 	%r910, %r252;
	mov.u32 	%r911, %r251;
	mov.u32 	%r913, %r249;
	mov.u32 	%r915, %r247;
	mov.u32 	%r916, %r246;
	mov.u32 	%r918, %r244;
	mov.u32 	%r920, %r242;
	mov.u32 	%r922, %r240;
	mov.u32 	%r924, %r238;
	mov.u32 	%r925, %r237;
	mov.u32 	%r927, %r235;
	mov.u32 	%r929, %r233;
	mov.u32 	%r930, %r232;
	mov.u32 	%r932, %r230;
	mov.u32 	%r934, %r228;
	mov.u32 	%r935, %r227;
	mov.u32 	%r937, %r225;
	mov.u32 	%r939, %r223;
	mov.u32 	%r940, %r222;
	mov.u32 	%r942, %r220;
	mov.u32 	%r944, %r218;
	mov.u32 	%r945, %r217;
	mov.u32 	%r947, %r215;
	mov.u32 	%r949, %r213;
	mov.u32 	%r950, %r212;
	mov.u32 	%r952, %r210;
	mov.u32 	%r954, %r208;
	mov.u32 	%r955, %r207;
	mov.u32 	%r957, %r205;
	mov.u32 	%r959, %r203;
	mov.u32 	%r961, %r201;
	mov.u32 	%r963, %r199;
	mov.u32 	%r964, %r198;
	mov.u32 	%r966, %r196;
	mov.u32 	%r968, %r194;
	mov.u32 	%r969, %r193;
	mov.u32 	%r971, %r191;
	mov.u32 	%r973, %r189;
	mov.u32 	%r974, %r188;
	mov.u32 	%r976, %r186;
	mov.u32 	%r978, %r184;
	mov.u32 	%r979, %r183;
	mov.u32 	%r981, %r181;
	mov.u32 	%r983, %r179;
	mov.u32 	%r984, %r178;
	mov.u32 	%r986, %r176;
	mov.u32 	%r988, %r174;
	mov.u32 	%r989, %r173;
	mov.u32 	%r991, %r171;
	mov.u32 	%r993, %r320;
	mov.u32 	%r994, %r168;
	mov.u32 	%r996, %r166;
	mov.u32 	%r998, %r164;
	mov.u32 	%r1000, %r162;
	@%p216 bra 	$L__BB0_297;
	setp.eq.s32 	%p217, %r500, 8;
	mov.u32 	%r845, %r317;
	mov.u32 	%r846, %r316;
	mov.u32 	%r848, %r314;
	mov.u32 	%r850, %r312;
	mov.u32 	%r851, %r311;
	mov.u32 	%r853, %r309;
	mov.u32 	%r855, %r307;
	mov.u32 	%r856, %r306;
	mov.u32 	%r858, %r304;
	mov.u32 	%r860, %r302;
	mov.u32 	%r861, %r301;
	mov.u32 	%r863, %r299;
	mov.u32 	%r865, %r297;
	mov.u32 	%r866, %r296;
	mov.u32 	%r868, %r294;
	mov.u32 	%r870, %r292;
	mov.u32 	%r871, %r291;
	mov.u32 	%r873, %r289;
	mov.u32 	%r875, %r287;
	mov.u32 	%r876, %r286;
	mov.u32 	%r878, %r284;
	mov.u32 	%r880, %r282;
	mov.u32 	%r881, %r281;
	mov.u32 	%r883, %r279;
	mov.u32 	%r885, %r277;
	mov.u32 	%r886, %r276;
	mov.u32 	%r888, %r274;
	mov.u32 	%r890, %r272;
	mov.u32 	%r891, %r271;
	mov.u32 	%r893, %r269;
	mov.u32 	%r895, %r267;
	mov.u32 	%r896, %r266;
	mov.u32 	%r898, %r264;
	mov.u32 	%r900, %r262;
	mov.u32 	%r901, %r261;
	mov.u32 	%r903, %r259;
	mov.u32 	%r905, %r257;
	mov.u32 	%r906, %r256;
	mov.u32 	%r908, %r254;
	mov.u32 	%r910, %r252;
	mov.u32 	%r911, %r251;
	mov.u32 	%r913, %r249;
	mov.u32 	%r915, %r247;
	mov.u32 	%r916, %r246;
	mov.u32 	%r918, %r244;
	mov.u32 	%r920, %r242;
	mov.u32 	%r922, %r240;
	mov.u32 	%r924, %r238;
	mov.u32 	%r925, %r237;
	mov.u32 	%r927, %r235;
	mov.u32 	%r929, %r233;
	mov.u32 	%r930, %r232;
	mov.u32 	%r932, %r230;
	mov.u32 	%r934, %r228;
	mov.u32 	%r935, %r227;
	mov.u32 	%r937, %r225;
	mov.u32 	%r939, %r223;
	mov.u32 	%r940, %r222;
	mov.u32 	%r942, %r220;
	mov.u32 	%r944, %r218;
	mov.u32 	%r945, %r217;
	mov.u32 	%r947, %r215;
	mov.u32 	%r949, %r213;
	mov.u32 	%r950, %r212;
	mov.u32 	%r952, %r210;
	mov.u32 	%r954, %r208;
	mov.u32 	%r955, %r207;
	mov.u32 	%r957, %r205;
	mov.u32 	%r959, %r203;
	mov.u32 	%r961, %r201;
	mov.u32 	%r963, %r199;
	mov.u32 	%r964, %r198;
	mov.u32 	%r966, %r196;
	mov.u32 	%r968, %r194;
	mov.u32 	%r969, %r193;
	mov.u32 	%r971, %r191;
	mov.u32 	%r973, %r189;
	mov.u32 	%r974, %r188;
	mov.u32 	%r976, %r186;
	mov.u32 	%r978, %r184;
	mov.u32 	%r979, %r183;
	mov.u32 	%r981, %r181;
	mov.u32 	%r983, %r179;
	mov.u32 	%r984, %r178;
	mov.u32 	%r986, %r176;
	mov.u32 	%r988, %r174;
	mov.u32 	%r989, %r173;
	mov.u32 	%r991, %r171;
	mov.u32 	%r993, %r169;
	mov.u32 	%r994, %r168;
	mov.u32 	%r996, %r166;
	mov.u32 	%r998, %r164;
	mov.u32 	%r1000, %r162;
	@%p217 bra 	$L__BB0_32;
	bra.uni 	$L__BB0_297;
$L__BB0_32:
	mov.u32 	%r845, %r317;
	mov.u32 	%r846, %r316;
	mov.u32 	%r848, %r314;
	mov.u32 	%r850, %r312;
	mov.u32 	%r851, %r311;
	mov.u32 	%r853, %r309;
	mov.u32 	%r855, %r307;
	mov.u32 	%r856, %r306;
	mov.u32 	%r858, %r304;
	mov.u32 	%r860, %r302;
	mov.u32 	%r861, %r301;
	mov.u32 	%r863, %r299;
	mov.u32 	%r865, %r297;
	mov.u32 	%r866, %r296;
	mov.u32 	%r868, %r294;
	mov.u32 	%r870, %r292;
	mov.u32 	%r871, %r291;
	mov.u32 	%r873, %r289;
	mov.u32 	%r875, %r287;
	mov.u32 	%r876, %r286;
	mov.u32 	%r878, %r284;
	mov.u32 	%r880, %r282;
	mov.u32 	%r881, %r281;
	mov.u32 	%r883, %r279;
	mov.u32 	%r885, %r277;
	mov.u32 	%r886, %r276;
	mov.u32 	%r888, %r274;
	mov.u32 	%r890, %r272;
	mov.u32 	%r891, %r271;
	mov.u32 	%r893, %r269;
	mov.u32 	%r895, %r267;
	mov.u32 	%r896, %r266;
	mov.u32 	%r898, %r264;
	mov.u32 	%r900, %r262;
	mov.u32 	%r901, %r261;
	mov.u32 	%r903, %r259;
	mov.u32 	%r905, %r257;
	mov.u32 	%r906, %r256;
	mov.u32 	%r908, %r254;
	mov.u32 	%r910, %r252;
	mov.u32 	%r911, %r251;
	mov.u32 	%r913, %r249;
	mov.u32 	%r915, %r247;
	mov.u32 	%r916, %r246;
	mov.u32 	%r918, %r244;
	mov.u32 	%r920, %r242;
	mov.u32 	%r922, %r240;
	mov.u32 	%r924, %r238;
	mov.u32 	%r925, %r237;
	mov.u32 	%r927, %r235;
	mov.u32 	%r929, %r233;
	mov.u32 	%r930, %r232;
	mov.u32 	%r932, %r230;
	mov.u32 	%r934, %r228;
	mov.u32 	%r935, %r227;
	mov.u32 	%r937, %r225;
	mov.u32 	%r939, %r223;
	mov.u32 	%r940, %r222;
	mov.u32 	%r942, %r220;
	mov.u32 	%r944, %r218;
	mov.u32 	%r945, %r217;
	mov.u32 	%r947, %r215;
	mov.u32 	%r949, %r213;
	mov.u32 	%r950, %r212;
	mov.u32 	%r952, %r210;
	mov.u32 	%r954, %r208;
	mov.u32 	%r955, %r207;
	mov.u32 	%r957, %r205;
	mov.u32 	%r959, %r203;
	mov.u32 	%r961, %r201;
	mov.u32 	%r963, %r199;
	mov.u32 	%r964, %r198;
	mov.u32 	%r966, %r196;
	mov.u32 	%r968, %r194;
	mov.u32 	%r969, %r193;
	mov.u32 	%r971, %r191;
	mov.u32 	%r973, %r189;
	mov.u32 	%r974, %r188;
	mov.u32 	%r976, %r186;
	mov.u32 	%r978, %r184;
	mov.u32 	%r979, %r183;
	mov.u32 	%r981, %r181;
	mov.u32 	%r983, %r179;
	mov.u32 	%r984, %r178;
	mov.u32 	%r986, %r176;
	mov.u32 	%r988, %r174;
	mov.u32 	%r989, %r173;
	mov.u32 	%r991, %r171;
	mov.u32 	%r992, %r320;
	mov.u32 	%r993, %r169;
	mov.u32 	%r994, %r168;
	mov.u32 	%r996, %r166;
	mov.u32 	%r998, %r164;
	mov.u32 	%r1000, %r162;
	bra.uni 	$L__BB0_297;
$L__BB0_33:
	setp.gt.s32 	%p200, %r500, 13;
	@%p200 bra 	$L__BB0_42;
	setp.gt.s32 	%p207, %r500, 10;
	@%p207 bra 	$L__BB0_38;
	setp.eq.s32 	%p211, %r500, 9;
	mov.u32 	%r845, %r317;
	mov.u32 	%r846, %r316;
	mov.u32 	%r848, %r314;
	mov.u32 	%r850, %r312;
	mov.u32 	%r851, %r311;
	mov.u32 	%r853, %r309;
	mov.u32 	%r855, %r307;
	mov.u32 	%r856, %r306;
	mov.u32 	%r858, %r304;
	mov.u32 	%r860, %r302;
	mov.u32 	%r861, %r301;
	mov.u32 	%r863, %r299;
	mov.u32 	%r865, %r297;
	mov.u32 	%r866, %r296;
	mov.u32 	%r868, %r294;
	mov.u32 	%r870, %r292;
	mov.u32 	%r871, %r291;
	mov.u32 	%r873, %r289;
	mov.u32 	%r875, %r287;
	mov.u32 	%r876, %r286;
	mov.u32 	%r878, %r284;
	mov.u32 	%r880, %r282;
	mov.u32 	%r881, %r281;
	mov.u32 	%r883, %r279;
	mov.u32 	%r885, %r277;
	mov.u32 	%r886, %r276;
	mov.u32 	%r888, %r274;
	mov.u32 	%r890, %r272;
	mov.u32 	%r891, %r271;
	mov.u32 	%r893, %r269;
	mov.u32 	%r895, %r267;
	mov.u32 	%r896, %r266;
	mov.u32 	%r898, %r264;
	mov.u32 	%r900, %r262;
	mov.u32 	%r901, %r261;
	mov.u32 	%r903, %r259;
	mov.u32 	%r905, %r257;
	mov.u32 	%r906, %r256;
	mov.u32 	%r908, %r254;
	mov.u32 	%r910, %r252;
	mov.u32 	%r911, %r251;
	mov.u32 	%r913, %r249;
	mov.u32 	%r915, %r247;
	mov.u32 	%r916, %r246;
	mov.u32 	%r918, %r244;
	mov.u32 	%r920, %r242;
	mov.u32 	%r922, %r240;
	mov.u32 	%r924, %r238;
	mov.u32 	%r925, %r237;
	mov.u32 	%r927, %r235;
	mov.u32 	%r929, %r233;
	mov.u32 	%r930, %r232;
	mov.u32 	%r932, %r230;
	mov.u32 	%r934, %r228;
	mov.u32 	%r935, %r227;
	mov.u32 	%r937, %r225;
	mov.u32 	%r939, %r223;
	mov.u32 	%r940, %r222;
	mov.u32 	%r942, %r220;
	mov.u32 	%r944, %r218;
	mov.u32 	%r945, %r217;
	mov.u32 	%r947, %r215;
	mov.u32 	%r949, %r213;
	mov.u32 	%r950, %r212;
	mov.u32 	%r952, %r210;
	mov.u32 	%r954, %r208;
	mov.u32 	%r955, %r207;
	mov.u32 	%r957, %r205;
	mov.u32 	%r959, %r203;
	mov.u32 	%r961, %r201;
	mov.u32 	%r963, %r199;
	mov.u32 	%r964, %r198;
	mov.u32 	%r966, %r196;
	mov.u32 	%r968, %r194;
	mov.u32 	%r969, %r193;
	mov.u32 	%r971, %r191;
	mov.u32 	%r973, %r189;
	mov.u32 	%r974, %r188;
	mov.u32 	%r976, %r186;
	mov.u32 	%r978, %r184;
	mov.u32 	%r979, %r183;
	mov.u32 	%r981, %r181;
	mov.u32 	%r983, %r179;
	mov.u32 	%r984, %r178;
	mov.u32 	%r986, %r176;
	mov.u32 	%r988, %r174;
	mov.u32 	%r989, %r173;
	mov.u32 	%r991, %r320;
	mov.u32 	%r993, %r169;
	mov.u32 	%r994, %r168;
	mov.u32 	%r996, %r166;
	mov.u32 	%r998, %r164;
	mov.u32 	%r1000, %r162;
	@%p211 bra 	$L__BB0_297;
	setp.eq.s32 	%p212, %r500, 10;
	mov.u32 	%r845, %r317;
	mov.u32 	%r846, %r316;
	mov.u32 	%r848, %r314;
	mov.u32 	%r850, %r312;
	mov.u32 	%r851, %r311;
	mov.u32 	%r853, %r309;
	mov.u32 	%r855, %r307;
	mov.u32 	%r856, %r306;
	mov.u32 	%r858, %r304;
	mov.u32 	%r860, %r302;
	mov.u32 	%r861, %r301;
	mov.u32 	%r863, %r299;
	mov.u32 	%r865, %r297;
	mov.u32 	%r866, %r296;
	mov.u32 	%r868, %r294;
	mov.u32 	%r870, %r292;
	mov.u32 	%r871, %r291;
	mov.u32 	%r873, %r289;
	mov.u32 	%r875, %r287;
	mov.u32 	%r876, %r286;
	mov.u32 	%r878, %r284;
	mov.u32 	%r880, %r282;
	mov.u32 	%r881, %r281;
	mov.u32 	%r883, %r279;
	mov.u32 	%r885, %r277;
	mov.u32 	%r886, %r276;
	mov.u32 	%r888, %r274;
	mov.u32 	%r890, %r272;
	mov.u32 	%r891, %r271;
	mov.u32 	%r893, %r269;
	mov.u32 	%r895, %r267;
	mov.u32 	%r896, %r266;
	mov.u32 	%r898, %r264;
	mov.u32 	%r900, %r262;
	mov.u32 	%r901, %r261;
	mov.u32 	%r903, %r259;
	mov.u32 	%r905, %r257;
	mov.u32 	%r906, %r256;
	mov.u32 	%r908, %r254;
	mov.u32 	%r910, %r252;
	mov.u32 	%r911, %r251;
	mov.u32 	%r913, %r249;
	mov.u32 	%r915, %r247;
	mov.u32 	%r916, %r246;
	mov.u32 	%r918, %r244;
	mov.u32 	%r920, %r242;
	mov.u32 	%r922, %r240;
	mov.u32 	%r924, %r238;
	mov.u32 	%r925, %r237;
	mov.u32 	%r927, %r235;
	mov.u32 	%r929, %r233;
	mov.u32 	%r930, %r232;
	mov.u32 	%r932, %r230;
	mov.u32 	%r934, %r228;
	mov.u32 	%r935, %r227;
	mov.u32 	%r937, %r225;
	mov.u32 	%r939, %r223;
	mov.u32 	%r940, %r222;
	mov.u32 	%r942, %r220;
	mov.u32 	%r944, %r218;
	mov.u32 	%r945, %r217;
	mov.u32 	%r947, %r215;
	mov.u32 	%r949, %r213;
	mov.u32 	%r950, %r212;
	mov.u32 	%r952, %r210;
	mov.u32 	%r954, %r208;
	mov.u32 	%r955, %r207;
	mov.u32 	%r957, %r205;
	mov.u32 	%r959, %r203;
	mov.u32 	%r961, %r201;
	mov.u32 	%r963, %r199;
	mov.u32 	%r964, %r198;
	mov.u32 	%r966, %r196;
	mov.u32 	%r968, %r194;
	mov.u32 	%r969, %r193;
	mov.u32 	%r971, %r191;
	mov.u32 	%r973, %r189;
	mov.u32 	%r974, %r188;
	mov.u32 	%r976, %r186;
	mov.u32 	%r978, %r184;
	mov.u32 	%r979, %r183;
	mov.u32 	%r981, %r181;
	mov.u32 	%r983, %r179;
	mov.u32 	%r984, %r178;
	mov.u32 	%r986, %r176;
	mov.u32 	%r988, %r174;
	mov.u32 	%r989, %r173;
	mov.u32 	%r991, %r171;
	mov.u32 	%r993, %r169;
	mov.u32 	%r994, %r168;
	mov.u32 	%r996, %r166;
	mov.u32 	%r998, %r164;
	mov.u32 	%r1000, %r162;
	@%p212 bra 	$L__BB0_37;
	bra.uni 	$L__BB0_297;
$L__BB0_37:
	mov.u32 	%r845, %r317;
	mov.u32 	%r846, %r316;
	mov.u32 	%r848, %r314;
	mov.u32 	%r850, %r312;
	mov.u32 	%r851, %r311;
	mov.u32 	%r853, %r309;
	mov.u32 	%r855, %r307;
	mov.u32 	%r856, %r306;
	mov.u32 	%r858, %r304;
	mov.u32 	%r860, %r302;
	mov.u32 	%r861, %r301;
	mov.u32 	%r863, %r299;
	mov.u32 	%r865, %r297;
	mov.u32 	%r866, %r296;
	mov.u32 	%r868, %r294;
	mov.u32 	%r870, %r292;
	mov.u32 	%r871, %r291;
	mov.u32 	%r873, %r289;
	mov.u32 	%r875, %r287;
	mov.u32 	%r876, %r286;
	mov.u32 	%r878, %r284;
	mov.u32 	%r880, %r282;
	mov.u32 	%r881, %r281;
	mov.u32 	%r883, %r279;
	mov.u32 	%r885, %r277;
	mov.u32 	%r886, %r276;
	mov.u32 	%r888, %r274;
	mov.u32 	%r890, %r272;
	mov.u32 	%r891, %r271;
	mov.u32 	%r893, %r269;
	mov.u32 	%r895, %r267;
	mov.u32 	%r896, %r266;
	mov.u32 	%r898, %r264;
	mov.u32 	%r900, %r262;
	mov.u32 	%r901, %r261;
	mov.u32 	%r903, %r259;
	mov.u32 	%r905, %r257;
	mov.u32 	%r906, %r256;
	mov.u32 	%r908, %r254;
	mov.u32 	%r910, %r252;
	mov.u32 	%r911, %r251;
	mov.u32 	%r913, %r249;
	mov.u32 	%r915, %r247;
	mov.u32 	%r916, %r246;
	mov.u32 	%r918, %r244;
	mov.u32 	%r920, %r242;
	mov.u32 	%r922, %r240;
	mov.u32 	%r924, %r238;
	mov.u32 	%r925, %r237;
	mov.u32 	%r927, %r235;
	mov.u32 	%r929, %r233;
	mov.u32 	%r930, %r232;
	mov.u32 	%r932, %r230;
	mov.u32 	%r934, %r228;
	mov.u32 	%r935, %r227;
	mov.u32 	%r937, %r225;
	mov.u32 	%r939, %r223;
	mov.u32 	%r940, %r222;
	mov.u32 	%r942, %r220;
	mov.u32 	%r944, %r218;
	mov.u32 	%r945, %r217;
	mov.u32 	%r947, %r215;
	mov.u32 	%r949, %r213;
	mov.u32 	%r950, %r212;
	mov.u32 	%r952, %r210;
	mov.u32 	%r954, %r208;
	mov.u32 	%r955, %r207;
	mov.u32 	%r957, %r205;
	mov.u32 	%r959, %r203;
	mov.u32 	%r961, %r201;
	mov.u32 	%r963, %r199;
	mov.u32 	%r964, %r198;
	mov.u32 	%r966, %r196;
	mov.u32 	%r968, %r194;
	mov.u32 	%r969, %r193;
	mov.u32 	%r971, %r191;
	mov.u32 	%r973, %r189;
	mov.u32 	%r974, %r188;
	mov.u32 	%r976, %r186;
	mov.u32 	%r978, %r184;
	mov.u32 	%r979, %r183;
	mov.u32 	%r981, %r181;
	mov.u32 	%r983, %r179;
	mov.u32 	%r984, %r178;
	mov.u32 	%r986, %r176;
	mov.u32 	%r988, %r174;
	mov.u32 	%r989, %r173;
	mov.u32 	%r990, %r320;
	mov.u32 	%r991, %r171;
	mov.u32 	%r993, %r169;
	mov.u32 	%r994, %r168;
	mov.u32 	%r996, %r166;
	mov.u32 	%r998, %r164;
	mov.u32 	%r1000, %r162;
	bra.uni 	$L__BB0_297;
$L__BB0_38:
	setp.eq.s32 	%p208, %r500, 11;
	mov.u32 	%r845, %r317;
	mov.u32 	%r846, %r316;
	mov.u32 	%r848, %r314;
	mov.u32 	%r850, %r312;
	mov.u32 	%r851, %r311;
	mov.u32 	%r853, %r309;
	mov.u32 	%r855, %r307;
	mov.u32 	%r856, %r306;
	mov.u32 	%r858, %r304;
	mov.u32 	%r860, %r302;
	mov.u32 	%r861, %r301;
	mov.u32 	%r863, %r299;
	mov.u32 	%r865, %r297;
	mov.u32 	%r866, %r296;
	mov.u32 	%r868, %r294;
	mov.u32 	%r870, %r292;
	mov.u32 	%r871, %r291;
	mov.u32 	%r873, %r289;
	mov.u32 	%r875, %r287;
	mov.u32 	%r876, %r286;
	mov.u32 	%r878, %r284;
	mov.u32 	%r880, %r282;
	mov.u32 	%r881, %r281;
	mov.u32 	%r883, %r279;
	mov.u32 	%r885, %r277;
	mov.u32 	%r886, %r276;
	mov.u32 	%r888, %r274;
	mov.u32 	%r890, %r272;
	mov.u32 	%r891, %r271;
	mov.u32 	%r893, %r269;
	mov.u32 	%r895, %r267;
	mov.u32 	%r896, %r266;
	mov.u32 	%r898, %r264;
	mov.u32 	%r900, %r262;
	mov.u32 	%r901, %r261;
	mov.u32 	%r903, %r259;
	mov.u32 	%r905, %r257;
	mov.u32 	%r906, %r256;
	mov.u32 	%r908, %r254;
	mov.u32 	%r910, %r252;
	mov.u32 	%r911, %r251;
	mov.u32 	%r913, %r249;
	mov.u32 	%r915, %r247;
	mov.u32 	%r916, %r246;
	mov.u32 	%r918, %r244;
	mov.u32 	%r920, %r242;
	mov.u32 	%r922, %r240;
	mov.u32 	%r924, %r238;
	mov.u32 	%r925, %r237;
	mov.u32 	%r927, %r235;
	mov.u32 	%r929, %r233;
	mov.u32 	%r930, %r232;
	mov.u32 	%r932, %r230;
	mov.u32 	%r934, %r228;
	mov.u32 	%r935, %r227;
	mov.u32 	%r937, %r225;
	mov.u32 	%r939, %r223;
	mov.u32 	%r940, %r222;
	mov.u32 	%r942, %r220;
	mov.u32 	%r944, %r218;
	mov.u32 	%r945, %r217;
	mov.u32 	%r947, %r215;
	mov.u32 	%r949, %r213;
	mov.u32 	%r950, %r212;
	mov.u32 	%r952, %r210;
	mov.u32 	%r954, %r208;
	mov.u32 	%r955, %r207;
	mov.u32 	%r957, %r205;
	mov.u32 	%r959, %r203;
	mov.u32 	%r961, %r201;
	mov.u32 	%r963, %r199;
	mov.u32 	%r964, %r198;
	mov.u32 	%r966, %r196;
	mov.u32 	%r968, %r194;
	mov.u32 	%r969, %r193;
	mov.u32 	%r971, %r191;
	mov.u32 	%r973, %r189;
	mov.u32 	%r974, %r188;
	mov.u32 	%r976, %r186;
	mov.u32 	%r978, %r184;
	mov.u32 	%r979, %r183;
	mov.u32 	%r981, %r181;
	mov.u32 	%r983, %r179;
	mov.u32 	%r984, %r178;
	mov.u32 	%r986, %r176;
	mov.u32 	%r988, %r174;
	mov.u32 	%r989, %r320;
	mov.u32 	%r991, %r171;
	mov.u32 	%r993, %r169;
	mov.u32 	%r994, %r168;
	mov.u32 	%r996, %r166;
	mov.u32 	%r998, %r164;
	mov.u32 	%r1000, %r162;
	@%p208 bra 	$L__BB0_297;
	setp.eq.s32 	%p209, %r500, 12;
	mov.u32 	%r845, %r317;
	mov.u32 	%r846, %r316;
	mov.u32 	%r848, %r314;
	mov.u32 	%r850, %r312;
	mov.u32 	%r851, %r311;
	mov.u32 	%r853, %r309;
	mov.u32 	%r855, %r307;
	mov.u32 	%r856, %r306;
	mov.u32 	%r858, %r304;
	mov.u32 	%r860, %r302;
	mov.u32 	%r861, %r301;
	mov.u32 	%r863, %r299;
	mov.u32 	%r865, %r297;
	mov.u32 	%r866, %r296;
	mov.u32 	%r868, %r294;
	mov.u32 	%r870, %r292;
	mov.u32 	%r871, %r291;
	mov.u32 	%r873, %r289;
	mov.u32 	%r875, %r287;
	mov.u32 	%r876, %r286;
	mov.u32 	%r878, %r284;
	mov.u32 	%r880, %r282;
	mov.u32 	%r881, %r281;
	mov.u32 	%r883, %r279;
	mov.u32 	%r885, %r277;
	mov.u32 	%r886, %r276;
	mov.u32 	%r888, %r274;
	mov.u32 	%r890, %r272;
	mov.u32 	%r891, %r271;
	mov.u32 	%r893, %r269;
	mov.u32 	%r895, %r267;
	mov.u32 	%r896, %r266;
	mov.u32 	%r898, %r264;
	mov.u32 	%r900, %r262;
	mov.u32 	%r901, %r261;
	mov.u32 	%r903, %r259;
	mov.u32 	%r905, %r257;
	mov.u32 	%r906, %r256;
	mov.u32 	%r908, %r254;
	mov.u32 	%r910, %r252;
	mov.u32 	%r911, %r251;
	mov.u32 	%r913, %r249;
	mov.u32 	%r915, %r247;
	mov.u32 	%r916, %r246;
	mov.u32 	%r918, %r244;
	mov.u32 	%r920, %r242;
	mov.u32 	%r922, %r240;
	mov.u32 	%r924, %r238;
	mov.u32 	%r925, %r237;
	mov.u32 	%r927, %r235;
	mov.u32 	%r929, %r233;
	mov.u32 	%r930, %r232;
	mov.u32 	%r932, %r230;
	mov.u32 	%r934, %r228;
	mov.u32 	%r935, %r227;
	mov.u32 	%r937, %r225;
	mov.u32 	%r939, %r223;
	mov.u32 	%r940, %r222;
	mov.u32 	%r942, %r220;
	mov.u32 	%r944, %r218;
	mov.u32 	%r945, %r217;
	mov.u32 	%r947, %r215;
	mov.u32 	%r949, %r213;
	mov.u32 	%r950, %r212;
	mov.u32 	%r952, %r210;
	mov.u32 	%r954, %r208;
	mov.u32 	%r955, %r207;
	mov.u32 	%r957, %r205;
	mov.u32 	%r959, %r203;
	mov.u32 	%r961, %r201;
	mov.u32 	%r963, %r199;
	mov.u32 	%r964, %r198;
	mov.u32 	%r966, %r196;
	mov.u32 	%r968, %r194;
	mov.u32 	%r969, %r193;
	mov.u32 	%r971, %r191;
	mov.u32 	%r973, %r189;
	mov.u32 	%r974, %r188;
	mov.u32 	%r976, %r186;
	mov.u32 	%r978, %r184;
	mov.u32 	%r979, %r183;
	mov.u32 	%r981, %r181;
	mov.u32 	%r983, %r179;
	mov.u32 	%r984, %r178;
	mov.u32 	%r986, %r176;
	mov.u32 	%r988, %r320;
	mov.u32 	%r989, %r173;
	mov.u32 	%r991, %r171;
	mov.u32 	%r993, %r169;
	mov.u32 	%r994, %r168;
	mov.u32 	%r996, %r166;
	mov.u32 	%r998, %r164;
	mov.u32 	%r1000, %r162;
	@%p209 bra 	$L__BB0_297;
	setp.eq.s32 	%p210, %r500, 13;
	mov.u32 	%r845, %r317;
	mov.u32 	%r846, %r316;
	mov.u32 	%r848, %r314;
	mov.u32 	%r850, %r312;
	mov.u32 	%r851, %r311;
	mov.u32 	%r853, %r309;
	mov.u32 	%r855, %r307;
	mov.u32 	%r856, %r306;
	mov.u32 	%r858, %r304;
	mov.u32 	%r860, %r302;
	mov.u32 	%r861, %r301;
	mov.u32 	%r863, %r299;
	mov.u32 	%r865, %r297;
	mov.u32 	%r866, %r296;
	mov.u32 	%r868, %r294;
	mov.u32 	%r870, %r292;
	mov.u32 	%r871, %r291;
	mov.u32 	%r873, %r289;
	mov.u32 	%r875, %r287;
	mov.u32 	%r876, %r286;
	mov.u32 	%r878, %r284;
	mov.u32 	%r880, %r282;
	mov.u32 	%r881, %r281;
	mov.u32 	%r883, %r279;
	mov.u32 	%r885, %r277;
	mov.u32 	%r886, %r276;
	mov.u32 	%r888, %r274;
	mov.u32 	%r890, %r272;
	mov.u32 	%r891, %r271;
	mov.u32 	%r893, %r269;
	mov.u32 	%r895, %r267;
	mov.u32 	%r896, %r266;
	mov.u32 	%r898, %r264;
	mov.u32 	%r900, %r262;
	mov.u32 	%r901, %r261;
	mov.u32 	%r903, %r259;
	mov.u32 	%r905, %r257;
	mov.u32 	%r906, %r256;
	mov.u32 	%r908, %r254;
	mov.u32 	%r910, %r252;
	mov.u32 	%r911, %r251;
	mov.u32 	%r913, %r249;
	mov.u32 	%r915, %r247;
	mov.u32 	%r916, %r246;
	mov.u32 	%r918, %r244;
	mov.u32 	%r920, %r242;
	mov.u32 	%r922, %r240;
	mov.u32 	%r924, %r238;
	mov.u32 	%r925, %r237;
	mov.u32 	%r927, %r235;
	mov.u32 	%r929, %r233;
	mov.u32 	%r930, %r232;
	mov.u32 	%r932, %r230;
	mov.u32 	%r934, %r228;
	mov.u32 	%r935, %r227;
	mov.u32 	%r937, %r225;
	mov.u32 	%r939, %r223;
	mov.u32 	%r940, %r222;
	mov.u32 	%r942, %r220;
	mov.u32 	%r944, %r218;
	mov.u32 	%r945, %r217;
	mov.u32 	%r947, %r215;
	mov.u32 	%r949, %r213;
	mov.u32 	%r950, %r212;
	mov.u32 	%r952, %r210;
	mov.u32 	%r954, %r208;
	mov.u32 	%r955, %r207;
	mov.u32 	%r957, %r205;
	mov.u32 	%r959, %r203;
	mov.u32 	%r961, %r201;
	mov.u32 	%r963, %r199;
	mov.u32 	%r964, %r198;
	mov.u32 	%r966, %r196;
	mov.u32 	%r968, %r194;
	mov.u32 	%r969, %r193;
	mov.u32 	%r971, %r191;
	mov.u32 	%r973, %r189;
	mov.u32 	%r974, %r188;
	mov.u32 	%r976, %r186;
	mov.u32 	%r978, %r184;
	mov.u32 	%r979, %r183;
	mov.u32 	%r981, %r181;
	mov.u32 	%r983, %r179;
	mov.u32 	%r984, %r178;
	mov.u32 	%r986, %r176;
	mov.u32 	%r988, %r174;
	mov.u32 	%r989, %r173;
	mov.u32 	%r991, %r171;
	mov.u32 	%r993, %r169;
	mov.u32 	%r994, %r168;
	mov.u32 	%r996, %r166;
	mov.u32 	%r998, %r164;
	mov.u32 	%r1000, %r162;
	@%p210 bra 	$L__BB0_41;
	bra.uni 	$L__BB0_297;
$L__BB0_41:
	mov.u32 	%r845, %r317;
	mov.u32 	%r846, %r316;
	mov.u32 	%r848, %r314;
	mov.u32 	%r850, %r312;
	mov.u32 	%r851, %r311;
	mov.u32 	%r853, %r309;
	mov.u32 	%r855, %r307;
	mov.u32 	%r856, %r306;
	mov.u32 	%r858, %r304;
	mov.u32 	%r860, %r302;
	mov.u32 	%r861, %r301;
	mov.u32 	%r863, %r299;
	mov.u32 	%r865, %r297;
	mov.u32 	%r866, %r296;
	mov.u32 	%r868, %r294;
	mov.u32 	%r870, %r292;
	mov.u32 	%r871, %r291;
	mov.u32 	%r873, %r289;
	mov.u32 	%r875, %r287;
	mov.u32 	%r876, %r286;
	mov.u32 	%r878, %r284;
	mov.u32 	%r880, %r282;
	mov.u32 	%r881, %r281;
	mov.u32 	%r883, %r279;
	mov.u32 	%r885, %r277;
	mov.u32 	%r886, %r276;
	mov.u32 	%r888, %r274;
	mov.u32 	%r890, %r272;
	mov.u32 	%r891, %r271;
	mov.u32 	%r893, %r269;
	mov.u32 	%r895, %r267;
	mov.u32 	%r896, %r266;
	mov.u32 	%r898, %r264;
	mov.u32 	%r900, %r262;
	mov.u32 	%r901, %r261;
	mov.u32 	%r903, %r259;
	mov.u32 	%r905, %r257;
	mov.u32 	%r906, %r256;
	mov.u32 	%r908, %r254;
	mov.u32 	%r910, %r252;
	mov.u32 	%r911, %r251;
	mov.u32 	%r913, %r249;
	mov.u32 	%r915, %r247;
	mov.u32 	%r916, %r246;
	mov.u32 	%r918, %r244;
	mov.u32 	%r920, %r242;
	mov.u32 	%r922, %r240;
	mov.u32 	%r924, %r238;
	mov.u32 	%r925, %r237;
	mov.u32 	%r927, %r235;
	mov.u32 	%r929, %r233;
	mov.u32 	%r930, %r232;
	mov.u32 	%r932, %r230;
	mov.u32 	%r934, %r228;
	mov.u32 	%r935, %r227;
	mov.u32 	%r937, %r225;
	mov.u32 	%r939, %r223;
	mov.u32 	%r940, %r222;
	mov.u32 	%r942, %r220;
	mov.u32 	%r944, %r218;
	mov.u32 	%r945, %r217;
	mov.u32 	%r947, %r215;
	mov.u32 	%r949, %r213;
	mov.u32 	%r950, %r212;
	mov.u32 	%r952, %r210;
	mov.u32 	%r954, %r208;
	mov.u32 	%r955, %r207;
	mov.u32 	%r957, %r205;
	mov.u32 	%r959, %r203;
	mov.u32 	%r961, %r201;
	mov.u32 	%r963, %r199;
	mov.u32 	%r964, %r198;
	mov.u32 	%r966, %r196;
	mov.u32 	%r968, %r194;
	mov.u32 	%r969, %r193;
	mov.u32 	%r971, %r191;
	mov.u32 	%r973, %r189;
	mov.u32 	%r974, %r188;
	mov.u32 	%r976, %r186;
	mov.u32 	%r978, %r184;
	mov.u32 	%r979, %r183;
	mov.u32 	%r981, %r181;
	mov.u32 	%r983, %r179;
	mov.u32 	%r984, %r178;
	mov.u32 	%r986, %r176;
	mov.u32 	%r987, %r320;
	mov.u32 	%r988, %r174;
	mov.u32 	%r989, %r173;
	mov.u32 	%r991, %r171;
	mov.u32 	%r993, %r169;
	mov.u32 	%r994, %r168;
	mov.u32 	%r996, %r166;
	mov.u32 	%r998, %r164;
	mov.u32 	%r1000, %r162;
	bra.uni 	$L__BB0_297;
$L__BB0_42:
	setp.gt.s32 	%p201, %r500, 15;
	@%p201 bra 	$L__BB0_46;
	setp.eq.s32 	%p205, %r500, 14;
	mov.u32 	%r845, %r317;
	mov.u32 	%r846, %r316;
	mov.u32 	%r848, %r314;
	mov.u32 	%r850, %r312;
	mov.u32 	%r851, %r311;
	mov.u32 	%r853, %r309;
	mov.u32 	%r855, %r307;
	mov.u32 	%r856, %r306;
	mov.u32 	%r858, %r304;
	mov.u32 	%r860, %r302;
	mov.u32 	%r861, %r301;
	mov.u32 	%r863, %r299;
	mov.u32 	%r865, %r297;
	mov.u32 	%r866, %r296;
	mov.u32 	%r868, %r294;
	mov.u32 	%r870, %r292;
	mov.u32 	%r871, %r291;
	mov.u32 	%r873, %r289;
	mov.u32 	%r875, %r287;
	mov.u32 	%r876, %r286;
	mov.u32 	%r878, %r284;
	mov.u32 	%r880, %r282;
	mov.u32 	%r881, %r281;
	mov.u32 	%r883, %r279;
	mov.u32 	%r885, %r277;
	mov.u32 	%r886, %r276;
	mov.u32 	%r888, %r274;
	mov.u32 	%r890, %r272;
	mov.u32 	%r891, %r271;
	mov.u32 	%r893, %r269;
	mov.u32 	%r895, %r267;
	mov.u32 	%r896, %r266;
	mov.u32 	%r898, %r264;
	mov.u32 	%r900, %r262;
	mov.u32 	%r901, %r261;
	mov.u32 	%r903, %r259;
	mov.u32 	%r905, %r257;
	mov.u32 	%r906, %r256;
	mov.u32 	%r908, %r254;
	mov.u32 	%r910, %r252;
	mov.u32 	%r911, %r251;
	mov.u32 	%r913, %r249;
	mov.u32 	%r915, %r247;
	mov.u32 	%r916, %r246;
	mov.u32 	%r918, %r244;
	mov.u32 	%r920, %r242;
	mov.u32 	%r922, %r240;
	mov.u32 	%r924, %r238;
	mov.u32 	%r925, %r237;
	mov.u32 	%r927, %r235;
	mov.u32 	%r929, %r233;
	mov.u32 	%r930, %r232;
	mov.u32 	%r932, %r230;
	mov.u32 	%r934, %r228;
	mov.u32 	%r935, %r227;
	mov.u32 	%r937, %r225;
	mov.u32 	%r939, %r223;
	mov.u32 	%r940, %r222;
	mov.u32 	%r942, %r220;
	mov.u32 	%r944, %r218;
	mov.u32 	%r945, %r217;
	mov.u32 	%r947, %r215;
	mov.u32 	%r949, %r213;
	mov.u32 	%r950, %r212;
	mov.u32 	%r952, %r210;
	mov.u32 	%r954, %r208;
	mov.u32 	%r955, %r207;
	mov.u32 	%r957, %r205;
	mov.u32 	%r959, %r203;
	mov.u32 	%r961, %r201;
	mov.u32 	%r963, %r199;
	mov.u32 	%r964, %r198;
	mov.u32 	%r966, %r196;
	mov.u32 	%r968, %r194;
	mov.u32 	%r969, %r193;
	mov.u32 	%r971, %r191;
	mov.u32 	%r973, %r189;
	mov.u32 	%r974, %r188;
	mov.u32 	%r976, %r186;
	mov.u32 	%r978, %r184;
	mov.u32 	%r979, %r183;
	mov.u32 	%r981, %r181;
	mov.u32 	%r983, %r179;
	mov.u32 	%r984, %r178;
	mov.u32 	%r986, %r320;
	mov.u32 	%r988, %r174;
	mov.u32 	%r989, %r173;
	mov.u32 	%r991, %r171;
	mov.u32 	%r993, %r169;
	mov.u32 	%r994, %r168;
	mov.u32 	%r996, %r166;
	mov.u32 	%r998, %r164;
	mov.u32 	%r1000, %r162;
	@%p205 bra 	$L__BB0_297;
	setp.eq.s32 	%p206, %r500, 15;
	mov.u32 	%r845, %r317;
	mov.u32 	%r846, %r316;
	mov.u32 	%r848, %r314;
	mov.u32 	%r850, %r312;
	mov.u32 	%r851, %r311;
	mov.u32 	%r853, %r309;
	mov.u32 	%r855, %r307;
	mov.u32 	%r856, %r306;
	mov.u32 	%r858, %r304;
	mov.u32 	%r860, %r302;
	mov.u32 	%r861, %r301;
	mov.u32 	%r863, %r299;
	mov.u32 	%r865, %r297;
	mov.u32 	%r866, %r296;
	mov.u32 	%r868, %r294;
	mov.u32 	%r870, %r292;
	mov.u32 	%r871, %r291;
	mov.u32 	%r873, %r289;
	mov.u32 	%r875, %r287;
	mov.u32 	%r876, %r286;
	mov.u32 	%r878, %r284;
	mov.u32 	%r880, %r282;
	mov.u32 	%r881, %r281;
	mov.u32 	%r883, %r279;
	mov.u32 	%r885, %r277;
	mov.u32 	%r886, %r276;
	mov.u32 	%r888, %r274;
	mov.u32 	%r890, %r272;
	mov.u32 	%r891, %r271;
	mov.u32 	%r893, %r269;
	mov.u32 	%r895, %r267;
	mov.u32 	%r896, %r266;
	mov.u32 	%r898, %r264;
	mov.u32 	%r900, %r262;
	mov.u32 	%r901, %r261;
	mov.u32 	%r903, %r259;
	mov.u32 	%r905, %r257;
	mov.u32 	%r906, %r256;
	mov.u32 	%r908, %r254;
	mov.u32 	%r910, %r252;
	mov.u32 	%r911, %r251;
	mov.u32 	%r913, %r249;
	mov.u32 	%r915, %r247;
	mov.u32 	%r916, %r246;
	mov.u32 	%r918, %r244;
	mov.u32 	%r920, %r242;
	mov.u32 	%r922, %r240;
	mov.u32 	%r924, %r238;
	mov.u32 	%r925, %r237;
	mov.u32 	%r927, %r235;
	mov.u32 	%r929, %r233;
	mov.u32 	%r930, %r232;
	mov.u32 	%r932, %r230;
	mov.u32 	%r934, %r228;
	mov.u32 	%r935, %r227;
	mov.u32 	%r937, %r225;
	mov.u32 	%r939, %r223;
	mov.u32 	%r940, %r222;
	mov.u32 	%r942, %r220;
	mov.u32 	%r944, %r218;
	mov.u32 	%r945, %r217;
	mov.u32 	%r947, %r215;
	mov.u32 	%r949, %r213;
	mov.u32 	%r950, %r212;
	mov.u32 	%r952, %r210;
	mov.u32 	%r954, %r208;
	mov.u32 	%r955, %r207;
	mov.u32 	%r957, %r205;
	mov.u32 	%r959, %r203;
	mov.u32 	%r961, %r201;
	mov.u32 	%r963, %r199;
	mov.u32 	%r964, %r198;
	mov.u32 	%r966, %r196;
	mov.u32 	%r968, %r194;
	mov.u32 	%r969, %r193;
	mov.u32 	%r971, %r191;
	mov.u32 	%r973, %r189;
	mov.u32 	%r974, %r188;
	mov.u32 	%r976, %r186;
	mov.u32 	%r978, %r184;
	mov.u32 	%r979, %r183;
	mov.u32 	%r981, %r181;
	mov.u32 	%r983, %r179;
	mov.u32 	%r984, %r178;
	mov.u32 	%r986, %r176;
	mov.u32 	%r988, %r174;
	mov.u32 	%r989, %r173;
	mov.u32 	%r991, %r171;
	mov.u32 	%r993, %r169;
	mov.u32 	%r994, %r168;
	mov.u32 	%r996, %r166;
	mov.u32 	%r998, %r164;
	mov.u32 	%r1000, %r162;
	@%p206 bra 	$L__BB0_45;
	bra.uni 	$L__BB0_297;
$L__BB0_45:
	mov.u32 	%r845, %r317;
	mov.u32 	%r846, %r316;
	mov.u32 	%r848, %r314;
	mov.u32 	%r850, %r312;
	mov.u32 	%r851, %r311;
	mov.u32 	%r853, %r309;
	mov.u32 	%r855, %r307;
	mov.u32 	%r856, %r306;
	mov.u32 	%r858, %r304;
	mov.u32 	%r860, %r302;
	mov.u32 	%r861, %r301;
	mov.u32 	%r863, %r299;
	mov.u32 	%r865, %r297;
	mov.u32 	%r866, %r296;
	mov.u32 	%r868, %r294;
	mov.u32 	%r870, %r292;
	mov.u32 	%r871, %r291;
	mov.u32 	%r873, %r289;
	mov.u32 	%r875, %r287;
	mov.u32 	%r876, %r286;
	mov.u32 	%r878, %r284;
	mov.u32 	%r880, %r282;
	mov.u32 	%r881, %r281;
	mov.u32 	%r883, %r279;
	mov.u32 	%r885, %r277;
	mov.u32 	%r886, %r276;
	mov.u32 	%r888, %r274;
	mov.u32 	%r890, %r272;
	mov.u32 	%r891, %r271;
	mov.u32 	%r893, %r269;
	mov.u32 	%r895, %r267;
	mov.u32 	%r896, %r266;
	mov.u32 	%r898, %r264;
	mov.u32 	%r900, %r262;
	mov.u32 	%r901, %r261;
	mov.u32 	%r903, %r259;
	mov.u32 	%r905, %r257;
	mov.u32 	%r906, %r256;
	mov.u32 	%r908, %r254;
	mov.u32 	%r910, %r252;
	mov.u32 	%r911, %r251;
	mov.u32 	%r913, %r249;
	mov.u32 	%r915, %r247;
	mov.u32 	%r916, %r246;
	mov.u32 	%r918, %r244;
	mov.u32 	%r920, %r242;
	mov.u32 	%r922, %r240;
	mov.u32 	%r924, %r238;
	mov.u32 	%r925, %r237;
	mov.u32 	%r927, %r235;
	mov.u32 	%r929, %r233;
	mov.u32 	%r930, %r232;
	mov.u32 	%r932, %r230;
	mov.u32 	%r934, %r228;
	mov.u32 	%r935, %r227;
	mov.u32 	%r937, %r225;
	mov.u32 	%r939, %r223;
	mov.u32 	%r940, %r222;
	mov.u32 	%r942, %r220;
	mov.u32 	%r944, %r218;
	mov.u32 	%r945, %r217;
	mov.u32 	%r947, %r215;
	mov.u32 	%r949, %r213;
	mov.u32 	%r950, %r212;
	mov.u32 	%r952, %r210;
	mov.u32 	%r954, %r208;
	mov.u32 	%r955, %r207;
	mov.u32 	%r957, %r205;
	mov.u32 	%r959, %r203;
	mov.u32 	%r961, %r201;
	mov.u32 	%r963, %r199;
	mov.u32 	%r964, %r198;
	mov.u32 	%r966, %r196;
	mov.u32 	%r968, %r194;
	mov.u32 	%r969, %r193;
	mov.u32 	%r971, %r191;
	mov.u32 	%r973, %r189;
	mov.u32 	%r974, %r188;
	mov.u32 	%r976, %r186;
	mov.u32 	%r978, %r184;
	mov.u32 	%r979, %r183;
	mov.u32 	%r981, %r181;
	mov.u32 	%r983, %r179;
	mov.u32 	%r984, %r178;
	mov.u32 	%r985, %r320;
	mov.u32 	%r986, %r176;
	mov.u32 	%r988, %r174;
	mov.u32 	%r989, %r173;
	mov.u32 	%r991, %r171;
	mov.u32 	%r993, %r169;
	mov.u32 	%r994, %r168;
	mov.u32 	%r996, %r166;
	mov.u32 	%r998, %r164;
	mov.u32 	%r1000, %r162;
	bra.uni 	$L__BB0_297;
$L__BB0_46:
	setp.eq.s32 	%p202, %r500, 16;
	mov.u32 	%r845, %r317;
	mov.u32 	%r846, %r316;
	mov.u32 	%r848, %r314;
	mov.u32 	%r850, %r312;
	mov.u32 	%r851, %r311;
	mov.u32 	%r853, %r309;
	mov.u32 	%r855, %r307;
	mov.u32 	%r856, %r306;
	mov.u32 	%r858, %r304;
	mov.u32 	%r860, %r302;
	mov.u32 	%r861, %r301;
	mov.u32 	%r863, %r299;
	mov.u32 	%r865, %r297;
	mov.u32 	%r866, %r296;
	mov.u32 	%r868, %r294;
	mov.u32 	%r870, %r292;
	mov.u32 	%r871, %r291;
	mov.u32 	%r873, %r289;
	mov.u32 	%r875, %r287;
	mov.u32 	%r876, %r286;
	mov.u32 	%r878, %r284;
	mov.u32 	%r880, %r282;
	mov.u32 	%r881, %r281;
	mov.u32 	%r883, %r279;
	mov.u32 	%r885, %r277;
	mov.u32 	%r886, %r276;
	mov.u32 	%r888, %r274;
	mov.u32 	%r890, %r272;
	mov.u32 	%r891, %r271;
	mov.u32 	%r893, %r269;
	mov.u32 	%r895, %r267;
	mov.u32 	%r896, %r266;
	mov.u32 	%r898, %r264;
	mov.u32 	%r900, %r262;
	mov.u32 	%r901, %r261;
	mov.u32 	%r903, %r259;
	mov.u32 	%r905, %r257;
	mov.u32 	%r906, %r256;
	mov.u32 	%r908, %r254;
	mov.u32 	%r910, %r252;
	mov.u32 	%r911, %r251;
	mov.u32 	%r913, %r249;
	mov.u32 	%r915, %r247;
	mov.u32 	%r916, %r246;
	mov.u32 	%r918, %r244;
	mov.u32 	%r920, %r242;
	mov.u32 	%r922, %r240;
	mov.u32 	%r924, %r238;
	mov.u32 	%r925, %r237;
	mov.u32 	%r927, %r235;
	mov.u32 	%r929, %r233;
	mov.u32 	%r930, %r232;
	mov.u32 	%r932, %r230;
	mov.u32 	%r934, %r228;
	mov.u32 	%r935, %r227;
	mov.u32 	%r937, %r225;
	mov.u32 	%r939, %r223;
	mov.u32 	%r940, %r222;
	mov.u32 	%r942, %r220;
	mov.u32 	%r944, %r218;
	mov.u32 	%r945, %r217;
	mov.u32 	%r947, %r215;
	mov.u32 	%r949, %r213;
	mov.u32 	%r950, %r212;
	mov.u32 	%r952, %r210;
	mov.u32 	%r954, %r208;
	mov.u32 	%r955, %r207;
	mov.u32 	%r957, %r205;
	mov.u32 	%r959, %r203;
	mov.u32 	%r961, %r201;
	mov.u32 	%r963, %r199;
	mov.u32 	%r964, %r198;
	mov.u32 	%r966, %r196;
	mov.u32 	%r968, %r194;
	mov.u32 	%r969, %r193;
	mov.u32 	%r971, %r191;
	mov.u32 	%r973, %r189;
	mov.u32 	%r974, %r188;
	mov.u32 	%r976, %r186;
	mov.u32 	%r978, %r184;
	mov.u32 	%r979, %r183;
	mov.u32 	%r981, %r181;
	mov.u32 	%r983, %r179;
	mov.u32 	%r984, %r320;
	mov.u32 	%r986, %r176;
	mov.u32 	%r988, %r174;
	mov.u32 	%r989, %r173;
	mov.u32 	%r991, %r171;
	mov.u32 	%r993, %r169;
	mov.u32 	%r994, %r168;
	mov.u32 	%r996, %r166;
	mov.u32 	%r998, %r164;
	mov.u32 	%r1000, %r162;
	@%p202 bra 	$L__BB0_297;
	setp.eq.s32 	%p203, %r500, 17;
	mov.u32 	%r845, %r317;
	mov.u32 	%r846, %r316;
	mov.u32 	%r848, %r314;
	mov.u32 	%r850, %r312;
	mov.u32 	%r851, %r311;
	mov.u32 	%r853, %r309;
	mov.u32 	%r855, %r307;
	mov.u32 	%r856, %r306;
	mov.u32 	%r858, %r304;
	mov.u32 	%r860, %r302;
	mov.u32 	%r861, %r301;
	mov.u32 	%r863, %r299;
	mov.u32 	%r865, %r297;
	mov.u32 	%r866, %r296;
	mov.u32 	%r868, %r294;
	mov.u32 	%r870, %r292;
	mov.u32 	%r871, %r291;
	mov.u32 	%r873, %r289;
	mov.u32 	%r875, %r287;
	mov.u32 	%r876, %r286;
	mov.u32 	%r878, %r284;
	mov.u32 	%r880, %r282;
	mov.u32 	%r881, %r281;
	mov.u32 	%r883, %r279;
	mov.u32 	%r885, %r277;
	mov.u32 	%r886, %r276;
	mov.u32 	%r888, %r274;
	mov.u32 	%r890, %r272;
	mov.u32 	%r891, %r271;
	mov.u32 	%r893, %r269;
	mov.u32 	%r895, %r267;
	mov.u32 	%r896, %r266;
	mov.u32 	%r898, %r264;
	mov.u32 	%r900, %r262;
	mov.u32 	%r901, %r261;
	mov.u32 	%r903, %r259;
	mov.u32 	%r905, %r257;
	mov.u32 	%r906, %r256;
	mov.u32 	%r908, %r254;
	mov.u32 	%r910, %r252;
	mov.u32 	%r911, %r251;
	mov.u32 	%r913, %r249;
	mov.u32 	%r915, %r247;
	mov.u32 	%r916, %r246;
	mov.u32 	%r918, %r244;
	mov.u32 	%r920, %r242;
	mov.u32 	%r922, %r240;
	mov.u32 	%r924, %r238;
	mov.u32 	%r925, %r237;
	mov.u32 	%r927, %r235;
	mov.u32 	%r929, %r233;
	mov.u32 	%r930, %r232;
	mov.u32 	%r932, %r230;
	mov.u32 	%r934, %r228;
	mov.u32 	%r935, %r227;
	mov.u32 	%r937, %r225;
	mov.u32 	%r939, %r223;
	mov.u32 	%r940, %r222;
	mov.u32 	%r942, %r220;
	mov.u32 	%r944, %r218;
	mov.u32 	%r945, %r217;
	mov.u32 	%r947, %r215;
	mov.u32 	%r949, %r213;
	mov.u32 	%r950, %r212;
	mov.u32 	%r952, %r210;
	mov.u32 	%r954, %r208;
	mov.u32 	%r955, %r207;
	mov.u32 	%r957, %r205;
	mov.u32 	%r959, %r203;
	mov.u32 	%r961, %r201;
	mov.u32 	%r963, %r199;
	mov.u32 	%r964, %r198;
	mov.u32 	%r966, %r196;
	mov.u32 	%r968, %r194;
	mov.u32 	%r969, %r193;
	mov.u32 	%r971, %r191;
	mov.u32 	%r973, %r189;
	mov.u32 	%r974, %r188;
	mov.u32 	%r976, %r186;
	mov.u32 	%r978, %r184;
	mov.u32 	%r979, %r183;
	mov.u32 	%r981, %r181;
	mov.u32 	%r983, %r320;
	mov.u32 	%r984, %r178;
	mov.u32 	%r986, %r176;
	mov.u32 	%r988, %r174;
	mov.u32 	%r989, %r173;
	mov.u32 	%r991, %r171;
	mov.u32 	%r993, %r169;
	mov.u32 	%r994, %r168;
	mov.u32 	%r996, %r166;
	mov.u32 	%r998, %r164;
	mov.u32 	%r1000, %r162;
	@%p203 bra 	$L__BB0_297;
	setp.eq.s32 	%p204, %r500, 18;
	mov.u32 	%r845, %r317;
	mov.u32 	%r846, %r316;
	mov.u32 	%r848, %r314;
	mov.u32 	%r850, %r312;
	mov.u32 	%r851, %r311;
	mov.u32 	%r853, %r309;
	mov.u32 	%r855, %r307;
	mov.u32 	%r856, %r306;
	mov.u32 	%r858, %r304;
	mov.u32 	%r860, %r302;
	mov.u32 	%r861, %r301;
	mov.u32 	%r863, %r299;
	mov.u32 	%r865, %r297;
	mov.u32 	%r866, %r296;
	mov.u32 	%r868, %r294;
	mov.u32 	%r870, %r292;
	mov.u32 	%r871, %r291;
	mov.u32 	%r873, %r289;
	mov.u32 	%r875, %r287;
	mov.u32 	%r876, %r286;
	mov.u32 	%r878, %r284;
	mov.u32 	%r880, %r282;
	mov.u32 	%r881, %r281;
	mov.u32 	%r883, %r279;
	mov.u32 	%r885, %r277;
	mov.u32 	%r886, %r276;
	mov.u32 	%r888, %r274;
	mov.u32 	%r890, %r272;
	mov.u32 	%r891, %r271;
	mov.u32 	%r893, %r269;
	mov.u32 	%r895, %r267;
	mov.u32 	%r896, %r266;
	mov.u32 	%r898, %r264;
	mov.u32 	%r900, %r262;
	mov.u32 	%r901, %r261;
	mov.u32 	%r903, %r259;
	mov.u32 	%r905, %r257;
	mov.u32 	%r906, %r256;
	mov.u32 	%r908, %r254;
	mov.u32 	%r910, %r252;
	mov.u32 	%r911, %r251;
	mov.u32 	%r913, %r249;
	mov.u32 	%r915, %r247;
	mov.u32 	%r916, %r246;
	mov.u32 	%r918, %r244;
	mov.u32 	%r920, %r242;
	mov.u32 	%r922, %r240;
	mov.u32 	%r924, %r238;
	mov.u32 	%r925, %r237;
	mov.u32 	%r927, %r235;
	mov.u32 	%r929, %r233;
	mov.u32 	%r930, %r232;
	mov.u32 	%r932, %r230;
	mov.u32 	%r934, %r228;
	mov.u32 	%r935, %r227;
	mov.u32 	%r937, %r225;
	mov.u32 	%r939, %r223;
	mov.u32 	%r940, %r222;
	mov.u32 	%r942, %r220;
	mov.u32 	%r944, %r218;
	mov.u32 	%r945, %r217;
	mov.u32 	%r947, %r215;
	mov.u32 	%r949, %r213;
	mov.u32 	%r950, %r212;
	mov.u32 	%r952, %r210;
	mov.u32 	%r954, %r208;
	mov.u32 	%r955, %r207;
	mov.u32 	%r957, %r205;
	mov.u32 	%r959, %r203;
	mov.u32 	%r961, %r201;
	mov.u32 	%r963, %r199;
	mov.u32 	%r964, %r198;
	mov.u32 	%r966, %r196;
	mov.u32 	%r968, %r194;
	mov.u32 	%r969, %r193;
	mov.u32 	%r971, %r191;
	mov.u32 	%r973, %r189;
	mov.u32 	%r974, %r188;
	mov.u32 	%r976, %r186;
	mov.u32 	%r978, %r184;
	mov.u32 	%r979, %r183;
	mov.u32 	%r981, %r181;
	mov.u32 	%r983, %r179;
	mov.u32 	%r984, %r178;
	mov.u32 	%r986, %r176;
	mov.u32 	%r988, %r174;
	mov.u32 	%r989, %r173;
	mov.u32 	%r991, %r171;
	mov.u32 	%r993, %r169;
	mov.u32 	%r994, %r168;
	mov.u32 	%r996, %r166;
	mov.u32 	%r998, %r164;
	mov.u32 	%r1000, %r162;
	@%p204 bra 	$L__BB0_49;
	bra.uni 	$L__BB0_297;
$L__BB0_49:
	mov.u32 	%r845, %r317;
	mov.u32 	%r846, %r316;
	mov.u32 	%r848, %r314;
	mov.u32 	%r850, %r312;
	mov.u32 	%r851, %r311;
	mov.u32 	%r853, %r309;
	mov.u32 	%r855, %r307;
	mov.u32 	%r856, %r306;
	mov.u32 	%r858, %r304;
	mov.u32 	%r860, %r302;
	mov.u32 	%r861, %r301;
	mov.u32 	%r863, %r299;
	mov.u32 	%r865, %r297;
	mov.u32 	%r866, %r296;
	mov.u32 	%r868, %r294;
	mov.u32 	%r870, %r292;
	mov.u32 	%r871, %r291;
	mov.u32 	%r873, %r289;
	mov.u32 	%r875, %r287;
	mov.u32 	%r876, %r286;
	mov.u32 	%r878, %r284;
	mov.u32 	%r880, %r282;
	mov.u32 	%r881, %r281;
	mov.u32 	%r883, %r279;
	mov.u32 	%r885, %r277;
	mov.u32 	%r886, %r276;
	mov.u32 	%r888, %r274;
	mov.u32 	%r890, %r272;
	mov.u32 	%r891, %r271;
	mov.u32 	%r893, %r269;
	mov.u32 	%r895, %r267;
	mov.u32 	%r896, %r266;
	mov.u32 	%r898, %r264;
	mov.u32 	%r900, %r262;
	mov.u32 	%r901, %r261;
	mov.u32 	%r903, %r259;
	mov.u32 	%r905, %r257;
	mov.u32 	%r906, %r256;
	mov.u32 	%r908, %r254;
	mov.u32 	%r910, %r252;
	mov.u32 	%r911, %r251;
	mov.u32 	%r913, %r249;
	mov.u32 	%r915, %r247;
	mov.u32 	%r916, %r246;
	mov.u32 	%r918, %r244;
	mov.u32 	%r920, %r242;
	mov.u32 	%r922, %r240;
	mov.u32 	%r924, %r238;
	mov.u32 	%r925, %r237;
	mov.u32 	%r927, %r235;
	mov.u32 	%r929, %r233;
	mov.u32 	%r930, %r232;
	mov.u32 	%r932, %r230;
	mov.u32 	%r934, %r228;
	mov.u32 	%r935, %r227;
	mov.u32 	%r937, %r225;
	mov.u32 	%r939, %r223;
	mov.u32 	%r940, %r222;
	mov.u32 	%r942, %r220;
	mov.u32 	%r944, %r218;
	mov.u32 	%r945, %r217;
	mov.u32 	%r947, %r215;
	mov.u32 	%r949, %r213;
	mov.u32 	%r950, %r212;
	mov.u32 	%r952, %r210;
	mov.u32 	%r954, %r208;
	mov.u32 	%r955, %r207;
	mov.u32 	%r957, %r205;
	mov.u32 	%r959, %r203;
	mov.u32 	%r961, %r201;
	mov.u32 	%r963, %r199;
	mov.u32 	%r964, %r198;
	mov.u32 	%r966, %r196;
	mov.u32 	%r968, %r194;
	mov.u32 	%r969, %r193;
	mov.u32 	%r971, %r191;
	mov.u32 	%r973, %r189;
	mov.u32 	%r974, %r188;
	mov.u32 	%r976, %r186;
	mov.u32 	%r978, %r184;
	mov.u32 	%r979, %r183;
	mov.u32 	%r981, %r181;
	mov.u32 	%r982, %r320;
	mov.u32 	%r983, %r179;
	mov.u32 	%r984, %r178;
	mov.u32 	%r986, %r176;
	mov.u32 	%r988, %r174;
	mov.u32 	%r989, %r173;
	mov.u32 	%r991, %r171;
	mov.u32 	%r993, %r169;
	mov.u32 	%r994, %r168;
	mov.u32 	%r996, %r166;
	mov.u32 	%r998, %r164;
	mov.u32 	%r1000, %r162;
	bra.uni 	$L__BB0_297;
$L__BB0_50:
	setp.gt.s32 	%p172, %r500, 28;
	@%p172 bra 	$L__BB0_68;
	setp.gt.s32 	%p186, %r500, 23;
	@%p186 bra 	$L__BB0_60;
	setp.gt.s32 	%p193, %r500, 20;
	@%p193 bra 	$L__BB0_56;
	setp.eq.s32 	%p197, %r500, 19;
	mov.u32 	%r845, %r317;
	mov.u32 	%r846, %r316;
	mov.u32 	%r848, %r314;
	mov.u32 	%r850, %r312;
	mov.u32 	%r851, %r311;
	mov.u32 	%r853, %r309;
	mov.u32 	%r855, %r307;
	mov.u32 	%r856, %r306;
	mov.u32 	%r858, %r304;
	mov.u32 	%r860, %r302;
	mov.u32 	%r861, %r301;
	mov.u32 	%r863, %r299;
	mov.u32 	%r865, %r297;
	mov.u32 	%r866, %r296;
	mov.u32 	%r868, %r294;
	mov.u32 	%r870, %r292;
	mov.u32 	%r871, %r291;
	mov.u32 	%r873, %r289;
	mov.u32 	%r875, %r287;
	mov.u32 	%r876, %r286;
	mov.u32 	%r878, %r284;
	mov.u32 	%r880, %r282;
	mov.u32 	%r881, %r281;
	mov.u32 	%r883, %r279;
	mov.u32 	%r885, %r277;
	mov.u32 	%r886, %r276;
	mov.u32 	%r888, %r274;
	mov.u32 	%r890, %r272;
	mov.u32 	%r891, %r271;
	mov.u32 	%r893, %r269;
	mov.u32 	%r895, %r267;
	mov.u32 	%r896, %r266;
	mov.u32 	%r898, %r264;
	mov.u32 	%r900, %r262;
	mov.u32 	%r901, %r261;
	mov.u32 	%r903, %r259;
	mov.u32 	%r905, %r257;
	mov.u32 	%r906, %r256;
	mov.u32 	%r908, %r254;
	mov.u32 	%r910, %r252;
	mov.u32 	%r911, %r251;
	mov.u32 	%r913, %r249;
	mov.u32 	%r915, %r247;
	mov.u32 	%r916, %r246;
	mov.u32 	%r918, %r244;
	mov.u32 	%r920, %r242;
	mov.u32 	%r922, %r240;
	mov.u32 	%r924, %r238;
	mov.u32 	%r925, %r237;
	mov.u32 	%r927, %r235;
	mov.u32 	%r929, %r233;
	mov.u32 	%r930, %r232;
	mov.u32 	%r932, %r230;
	mov.u32 	%r934, %r228;
	mov.u32 	%r935, %r227;
	mov.u32 	%r937, %r225;
	mov.u32 	%r939, %r223;
	mov.u32 	%r940, %r222;
	mov.u32 	%r942, %r220;
	mov.u32 	%r944, %r218;
	mov.u32 	%r945, %r217;
	mov.u32 	%r947, %r215;
	mov.u32 	%r949, %r213;
	mov.u32 	%r950, %r212;
	mov.u32 	%r952, %r210;
	mov.u32 	%r954, %r208;
	mov.u32 	%r955, %r207;
	mov.u32 	%r957, %r205;
	mov.u32 	%r959, %r203;
	mov.u32 	%r961, %r201;
	mov.u32 	%r963, %r199;
	mov.u32 	%r964, %r198;
	mov.u32 	%r966, %r196;
	mov.u32 	%r968, %r194;
	mov.u32 	%r969, %r193;
	mov.u32 	%r971, %r191;
	mov.u32 	%r973, %r189;
	mov.u32 	%r974, %r188;
	mov.u32 	%r976, %r186;
	mov.u32 	%r978, %r184;
	mov.u32 	%r979, %r183;
	mov.u32 	%r981, %r320;
	mov.u32 	%r983, %r179;
	mov.u32 	%r984, %r178;
	mov.u32 	%r986, %r176;
	mov.u32 	%r988, %r174;
	mov.u32 	%r989, %r173;
	mov.u32 	%r991, %r171;
	mov.u32 	%r993, %r169;
	mov.u32 	%r994, %r168;
	mov.u32 	%r996, %r166;
	mov.u32 	%r998, %r164;
	mov.u32 	%r1000, %r162;
	@%p197 bra 	$L__BB0_297;
	setp.eq.s32 	%p198, %r500, 20;
	mov.u32 	%r845, %r317;
	mov.u32 	%r846, %r316;
	mov.u32 	%r848, %r314;
	mov.u32 	%r850, %r312;
	mov.u32 	%r851, %r311;
	mov.u32 	%r853, %r309;
	mov.u32 	%r855, %r307;
	mov.u32 	%r856, %r306;
	mov.u32 	%r858, %r304;
	mov.u32 	%r860, %r302;
	mov.u32 	%r861, %r301;
	mov.u32 	%r863, %r299;
	mov.u32 	%r865, %r297;
	mov.u32 	%r866, %r296;
	mov.u32 	%r868, %r294;
	mov.u32 	%r870, %r292;
	mov.u32 	%r871, %r291;
	mov.u32 	%r873, %r289;
	mov.u32 	%r875, %r287;
	mov.u32 	%r876, %r286;
	mov.u32 	%r878, %r284;
	mov.u32 	%r880, %r282;
	mov.u32 	%r881, %r281;
	mov.u32 	%r883, %r279;
	mov.u32 	%r885, %r277;
	mov.u32 	%r886, %r276;
	mov.u32 	%r888, %r274;
	mov.u32 	%r890, %r272;
	mov.u32 	%r891, %r271;
	mov.u32 	%r893, %r269;
	mov.u32 	%r895, %r267;
	mov.u32 	%r896, %r266;
	mov.u32 	%r898, %r264;
	mov.u32 	%r900, %r262;
	mov.u32 	%r901, %r261;
	mov.u32 	%r903, %r259;
	mov.u32 	%r905, %r257;
	mov.u32 	%r906, %r256;
	mov.u32 	%r908, %r254;
	mov.u32 	%r910, %r252;
	mov.u32 	%r911, %r251;
	mov.u32 	%r913, %r249;
	mov.u32 	%r915, %r247;
	mov.u32 	%r916, %r246;
	mov.u32 	%r918, %r244;
	mov.u32 	%r920, %r242;
	mov.u32 	%r922, %r240;
	mov.u32 	%r924, %r238;
	mov.u32 	%r925, %r237;
	mov.u32 	%r927, %r235;
	mov.u32 	%r929, %r233;
	mov.u32 	%r930, %r232;
	mov.u32 	%r932, %r230;
	mov.u32 	%r934, %r228;
	mov.u32 	%r935, %r227;
	mov.u32 	%r937, %r225;
	mov.u32 	%r939, %r223;
	mov.u32 	%r940, %r222;
	mov.u32 	%r942, %r220;
	mov.u32 	%r944, %r218;
	mov.u32 	%r945, %r217;
	mov.u32 	%r947, %r215;
	mov.u32 	%r949, %r213;
	mov.u32 	%r950, %r212;
	mov.u32 	%r952, %r210;
	mov.u32 	%r954, %r208;
	mov.u32 	%r955, %r207;
	mov.u32 	%r957, %r205;
	mov.u32 	%r959, %r203;
	mov.u32 	%r961, %r201;
	mov.u32 	%r963, %r199;
	mov.u32 	%r964, %r198;
	mov.u32 	%r966, %r196;
	mov.u32 	%r968, %r194;
	mov.u32 	%r969, %r193;
	mov.u32 	%r971, %r191;
	mov.u32 	%r973, %r189;
	mov.u32 	%r974, %r188;
	mov.u32 	%r976, %r186;
	mov.u32 	%r978, %r184;
	mov.u32 	%r979, %r183;
	mov.u32 	%r981, %r181;
	mov.u32 	%r983, %r179;
	mov.u32 	%r984, %r178;
	mov.u32 	%r986, %r176;
	mov.u32 	%r988, %r174;
	mov.u32 	%r989, %r173;
	mov.u32 	%r991, %r171;
	mov.u32 	%r993, %r169;
	mov.u32 	%r994, %r168;
	mov.u32 	%r996, %r166;
	mov.u32 	%r998, %r164;
	mov.u32 	%r1000, %r162;
	@%p198 bra 	$L__BB0_55;
	bra.uni 	$L__BB0_297;
$L__BB0_55:
	mov.u32 	%r845, %r317;
	mov.u32 	%r846, %r316;
	mov.u32 	%r848, %r314;
	mov.u32 	%r850, %r312;
	mov.u32 	%r851, %r311;
	mov.u32 	%r853, %r309;
	mov.u32 	%r855, %r307;
	mov.u32 	%r856, %r306;
	mov.u32 	%r858, %r304;
	mov.u32 	%r860, %r302;
	mov.u32 	%r861, %r301;
	mov.u32 	%r863, %r299;
	mov.u32 	%r865, %r297;
	mov.u32 	%r866, %r296;
	mov.u32 	%r868, %r294;
	mov.u32 	%r870, %r292;
	mov.u32 	%r871, %r291;
	mov.u32 	%r873, %r289;
	mov.u32 	%r875, %r287;
	mov.u32 	%r876, %r286;
	mov.u32 	%r878, %r284;
	mov.u32 	%r880, %r282;
	mov.u32 	%r881, %r281;
	mov.u32 	%r883, %r279;
	mov.u32 	%r885, %r277;
	mov.u32 	%r886, %r276;
	mov.u32 	%r888, %r274;
	mov.u32 	%r890, %r272;
	mov.u32 	%r891, %r271;
	mov.u32 	%r893, %r269;
	mov.u32 	%r895, %r267;
	mov.u32 	%r896, %r266;
	mov.u32 	%r898, %r264;
	mov.u32 	%r900, %r262;
	mov.u32 	%r901, %r261;
	mov.u32 	%r903, %r259;
	mov.u32 	%r905, %r257;
	mov.u32 	%r906, %r256;
	mov.u32 	%r908, %r254;
	mov.u32 	%r910, %r252;
	mov.u32 	%r911, %r251;
	mov.u32 	%r913, %r249;
	mov.u32 	%r915, %r247;
	mov.u32 	%r916, %r246;
	mov.u32 	%r918, %r244;
	mov.u32 	%r920, %r242;
	mov.u32 	%r922, %r240;
	mov.u32 	%r924, %r238;
	mov.u32 	%r925, %r237;
	mov.u32 	%r927, %r235;
	mov.u32 	%r929, %r233;
	mov.u32 	%r930, %r232;
	mov.u32 	%r932, %r230;
	mov.u32 	%r934, %r228;
	mov.u32 	%r935, %r227;
	mov.u32 	%r937, %r225;
	mov.u32 	%r939, %r223;
	mov.u32 	%r940, %r222;
	mov.u32 	%r942, %r220;
	mov.u32 	%r944, %r218;
	mov.u32 	%r945, %r217;
	mov.u32 	%r947, %r215;
	mov.u32 	%r949, %r213;
	mov.u32 	%r950, %r212;
	mov.u32 	%r952, %r210;
	mov.u32 	%r954, %r208;
	mov.u32 	%r955, %r207;
	mov.u32 	%r957, %r205;
	mov.u32 	%r959, %r203;
	mov.u32 	%r961, %r201;
	mov.u32 	%r963, %r199;
	mov.u32 	%r964, %r198;
	mov.u32 	%r966, %r196;
	mov.u32 	%r968, %r194;
	mov.u32 	%r969, %r193;
	mov.u32 	%r971, %r191;
	mov.u32 	%r973, %r189;
	mov.u32 	%r974, %r188;
	mov.u32 	%r976, %r186;
	mov.u32 	%r978, %r184;
	mov.u32 	%r979, %r183;
	mov.u32 	%r980, %r320;
	mov.u32 	%r981, %r181;
	mov.u32 	%r983, %r179;
	mov.u32 	%r984, %r178;
	mov.u32 	%r986, %r176;
	mov.u32 	%r988, %r174;
	mov.u32 	%r989, %r173;
	mov.u32 	%r991, %r171;
	mov.u32 	%r993, %r169;
	mov.u32 	%r994, %r168;
	mov.u32 	%r996, %r166;
	mov.u32 	%r998, %r164;
	mov.u32 	%r1000, %r162;
	bra.uni 	$L__BB0_297;
$L__BB0_56:
	setp.eq.s32 	%p194, %r500, 21;
	mov.u32 	%r845, %r317;
	mov.u32 	%r846, %r316;
	mov.u32 	%r848, %r314;
	mov.u32 	%r850, %r312;
	mov.u32 	%r851, %r311;
	mov.u32 	%r853, %r309;
	mov.u32 	%r855, %r307;
	mov.u32 	%r856, %r306;
	mov.u32 	%r858, %r304;
	mov.u32 	%r860, %r302;
	mov.u32 	%r861, %r301;
	mov.u32 	%r863, %r299;
	mov.u32 	%r865, %r297;
	mov.u32 	%r866, %r296;
	mov.u32 	%r868, %r294;
	mov.u32 	%r870, %r292;
	mov.u32 	%r871, %r291;
	mov.u32 	%r873, %r289;
	mov.u32 	%r875, %r287;
	mov.u32 	%r876, %r286;
	mov.u32 	%r878, %r284;
	mov.u32 	%r880, %r282;
	mov.u32 	%r881, %r281;
	mov.u32 	%r883, %r279;
	mov.u32 	%r885, %r277;
	mov.u32 	%r886, %r276;
	mov.u32 	%r888, %r274;
	mov.u32 	%r890, %r272;
	mov.u32 	%r891, %r271;
	mov.u32 	%r893, %r269;
	mov.u32 	%r895, %r267;
	mov.u32 	%r896, %r266;
	mov.u32 	%r898, %r264;
	mov.u32 	%r900, %r262;
	mov.u32 	%r901, %r261;
	mov.u32 	%r903, %r259;
	mov.u32 	%r905, %r257;
	mov.u32 	%r906, %r256;
	mov.u32 	%r908, %r254;
	mov.u32 	%r910, %r252;
	mov.u32 	%r911, %r251;
	mov.u32 	%r913, %r249;
	mov.u32 	%r915, %r247;
	mov.u32 	%r916, %r246;
	mov.u32 	%r918, %r244;
	mov.u32 	%r920, %r242;
	mov.u32 	%r922, %r240;
	mov.u32 	%r924, %r238;
	mov.u32 	%r925, %r237;
	mov.u32 	%r927, %r235;
	mov.u32 	%r929, %r233;
	mov.u32 	%r930, %r232;
	mov.u32 	%r932, %r230;
	mov.u32 	%r934, %r228;
	mov.u32 	%r935, %r227;
	mov.u32 	%r937, %r225;
	mov.u32 	%r939, %r223;
	mov.u32 	%r940, %r222;
	mov.u32 	%r942, %r220;
	mov.u32 	%r944, %r218;
	mov.u32 	%r945, %r217;
	mov.u32 	%r947, %r215;
	mov.u32 	%r949, %r213;
	mov.u32 	%r950, %r212;
	mov.u32 	%r952, %r210;
	mov.u32 	%r954, %r208;
	mov.u32 	%r955, %r207;
	mov.u32 	%r957, %r205;
	mov.u32 	%r959, %r203;
	mov.u32 	%r961, %r201;
	mov.u32 	%r963, %r199;
	mov.u32 	%r964, %r198;
	mov.u32 	%r966, %r196;
	mov.u32 	%r968, %r194;
	mov.u32 	%r969, %r193;
	mov.u32 	%r971, %r191;
	mov.u32 	%r973, %r189;
	mov.u32 	%r974, %r188;
	mov.u32 	%r976, %r186;
	mov.u32 	%r978, %r184;
	mov.u32 	%r979, %r320;
	mov.u32 	%r981, %r181;
	mov.u32 	%r983, %r179;
	mov.u32 	%r984, %r178;
	mov.u32 	%r986, %r176;
	mov.u32 	%r988, %r174;
	mov.u32 	%r989, %r173;
	mov.u32 	%r991, %r171;
	mov.u32 	%r993, %r169;
	mov.u32 	%r994, %r168;
	mov.u32 	%r996, %r166;
	mov.u32 	%r998, %r164;
	mov.u32 	%r1000, %r162;
	@%p194 bra 	$L__BB0_297;
	setp.eq.s32 	%p195, %r500, 22;
	mov.u32 	%r845, %r317;
	mov.u32 	%r846, %r316;
	mov.u32 	%r848, %r314;
	mov.u32 	%r850, %r312;
	mov.u32 	%r851, %r311;
	mov.u32 	%r853, %r309;
	mov.u32 	%r855, %r307;
	mov.u32 	%r856, %r306;
	mov.u32 	%r858, %r304;
	mov.u32 	%r860, %r302;
	mov.u32 	%r861, %r301;
	mov.u32 	%r863, %r299;
	mov.u32 	%r865, %r297;
	mov.u32 	%r866, %r296;
	mov.u32 	%r868, %r294;
	mov.u32 	%r870, %r292;
	mov.u32 	%r871, %r291;
	mov.u32 	%r873, %r289;
	mov.u32 	%r875, %r287;
	mov.u32 	%r876, %r286;
	mov.u32 	%r878, %r284;
	mov.u32 	%r880, %r282;
	mov.u32 	%r881, %r281;
	mov.u32 	%r883, %r279;
	mov.u32 	%r885, %r277;
	mov.u32 	%r886, %r276;
	mov.u32 	%r888, %r274;
	mov.u32 	%r890, %r272;
	mov.u32 	%r891, %r271;
	mov.u32 	%r893, %r269;
	mov.u32 	%r895, %r267;
	mov.u32 	%r896, %r266;
	mov.u32 	%r898, %r264;
	mov.u32 	%r900, %r262;
	mov.u32 	%r901, %r261;
	mov.u32 	%r903, %r259;
	mov.u32 	%r905, %r257;
	mov.u32 	%r906, %r256;
	mov.u32 	%r908, %r254;
	mov.u32 	%r910, %r252;
	mov.u32 	%r911, %r251;
	mov.u32 	%r913, %r249;
	mov.u32 	%r915, %r247;
	mov.u32 	%r916, %r246;
	mov.u32 	%r918, %r244;
	mov.u32 	%r920, %r242;
	mov.u32 	%r922, %r240;
	mov.u32 	%r924, %r238;
	mov.u32 	%r925, %r237;
	mov.u32 	%r927, %r235;
	mov.u32 	%r929, %r233;
	mov.u32 	%r930, %r232;
	mov.u32 	%r932, %r230;
	mov.u32 	%r934, %r228;
	mov.u32 	%r935, %r227;
	mov.u32 	%r937, %r225;
	mov.u32 	%r939, %r223;
	mov.u32 	%r940, %r222;
	mov.u32 	%r942, %r220;
	mov.u32 	%r944, %r218;
	mov.u32 	%r945, %r217;
	mov.u32 	%r947, %r215;
	mov.u32 	%r949, %r213;
	mov.u32 	%r950, %r212;
	mov.u32 	%r952, %r210;
	mov.u32 	%r954, %r208;
	mov.u32 	%r955, %r207;
	mov.u32 	%r957, %r205;
	mov.u32 	%r959, %r203;
	mov.u32 	%r961, %r201;
	mov.u32 	%r963, %r199;
	mov.u32 	%r964, %r198;
	mov.u32 	%r966, %r196;
	mov.u32 	%r968, %r194;
	mov.u32 	%r969, %r193;
	mov.u32 	%r971, %r191;
	mov.u32 	%r973, %r189;
	mov.u32 	%r974, %r188;
	mov.u32 	%r976, %r186;
	mov.u32 	%r978, %r320;
	mov.u32 	%r979, %r183;
	mov.u32 	%r981, %r181;
	mov.u32 	%r983, %r179;
	mov.u32 	%r984, %r178;
	mov.u32 	%r986, %r176;
	mov.u32 	%r988, %r174;
	mov.u32 	%r989, %r173;
	mov.u32 	%r991, %r171;
	mov.u32 	%r993, %r169;
	mov.u32 	%r994, %r168;
	mov.u32 	%r996, %r166;
	mov.u32 	%r998, %r164;
	mov.u32 	%r1000, %r162;
	@%p195 bra 	$L__BB0_297;
	setp.eq.s32 	%p196, %r500, 23;
	mov.u32 	%r845, %r317;
	mov.u32 	%r846, %r316;
	mov.u32 	%r848, %r314;
	mov.u32 	%r850, %r312;
	mov.u32 	%r851, %r311;
	mov.u32 	%r853, %r309;
	mov.u32 	%r855, %r307;
	mov.u32 	%r856, %r306;
	mov.u32 	%r858, %r304;
	mov.u32 	%r860, %r302;
	mov.u32 	%r861, %r301;
	mov.u32 	%r863, %r299;
	mov.u32 	%r865, %r297;
	mov.u32 	%r866, %r296;
	mov.u32 	%r868, %r294;
	mov.u32 	%r870, %r292;
	mov.u32 	%r871, %r291;
	mov.u32 	%r873, %r289;
	mov.u32 	%r875, %r287;
	mov.u32 	%r876, %r286;
	mov.u32 	%r878, %r284;
	mov.u32 	%r880, %r282;
	mov.u32 	%r881, %r281;
	mov.u32 	%r883, %r279;
	mov.u32 	%r885, %r277;
	mov.u32 	%r886, %r276;
	mov.u32 	%r888, %r274;
	mov.u32 	%r890, %r272;
	mov.u32 	%r891, %r271;
	mov.u32 	%r893, %r269;
	mov.u32 	%r895, %r267;
	mov.u32 	%r896, %r266;
	mov.u32 	%r898, %r264;
	mov.u32 	%r900, %r262;
	mov.u32 	%r901, %r261;
	mov.u32 	%r903, %r259;
	mov.u32 	%r905, %r257;
	mov.u32 	%r906, %r256;
	mov.u32 	%r908, %r254;
	mov.u32 	%r910, %r252;
	mov.u32 	%r911, %r251;
	mov.u32 	%r913, %r249;
	mov.u32 	%r915, %r247;
	mov.u32 	%r916, %r246;
	mov.u32 	%r918, %r244;
	mov.u32 	%r920, %r242;
	mov.u32 	%r922, %r240;
	mov.u32 	%r924, %r238;
	mov.u32 	%r925, %r237;
	mov.u32 	%r927, %r235;
	mov.u32 	%r929, %r233;
	mov.u32 	%r930, %r232;
	mov.u32 	%r932, %r230;
	mov.u32 	%r934, %r228;
	mov.u32 	%r935, %r227;
	mov.u32 	%r937, %r225;
	mov.u32 	%r939, %r223;
	mov.u32 	%r940, %r222;
	mov.u32 	%r942, %r220;
	mov.u32 	%r944, %r218;
	mov.u32 	%r945, %r217;
	mov.u32 	%r947, %r215;
	mov.u32 	%r949, %r213;
	mov.u32 	%r950, %r212;
	mov.u32 	%r952, %r210;
	mov.u32 	%r954, %r208;
	mov.u32 	%r955, %r207;
	mov.u32 	%r957, %r205;
	mov.u32 	%r959, %r203;
	mov.u32 	%r961, %r201;
	mov.u32 	%r963, %r199;
	mov.u32 	%r964, %r198;
	mov.u32 	%r966, %r196;
	mov.u32 	%r968, %r194;
	mov.u32 	%r969, %r193;
	mov.u32 	%r971, %r191;
	mov.u32 	%r973, %r189;
	mov.u32 	%r974, %r188;
	mov.u32 	%r976, %r186;
	mov.u32 	%r978, %r184;
	mov.u32 	%r979, %r183;
	mov.u32 	%r981, %r181;
	mov.u32 	%r983, %r179;
	mov.u32 	%r984, %r178;
	mov.u32 	%r986, %r176;
	mov.u32 	%r988, %r174;
	mov.u32 	%r989, %r173;
	mov.u32 	%r991, %r171;
	mov.u32 	%r993, %r169;
	mov.u32 	%r994, %r168;
	mov.u32 	%r996, %r166;
	mov.u32 	%r998, %r164;
	mov.u32 	%r1000, %r162;
	@%p196 bra 	$L__BB0_59;
	bra.uni 	$L__BB0_297;
$L__BB0_59:
	mov.u32 	%r845, %r317;
	mov.u32 	%r846, %r316;
	mov.u32 	%r848, %r314;
	mov.u32 	%r850, %r312;
	mov.u32 	%r851, %r311;
	mov.u32 	%r853, %r309;
	mov.u32 	%r855, %r307;
	mov.u32 	%r856, %r306;
	mov.u32 	%r858, %r304;
	mov.u32 	%r860, %r302;
	mov.u32 	%r861, %r301;
	mov.u32 	%r863, %r299;
	mov.u32 	%r865, %r297;
	mov.u32 	%r866, %r296;
	mov.u32 	%r868, %r294;
	mov.u32 	%r870, %r292;
	mov.u32 	%r871, %r291;
	mov.u32 	%r873, %r289;
	mov.u32 	%r875, %r287;
	mov.u32 	%r876, %r286;
	mov.u32 	%r878, %r284;
	mov.u32 	%r880, %r282;
	mov.u32 	%r881, %r281;
	mov.u32 	%r883, %r279;
	mov.u32 	%r885, %r277;
	mov.u32 	%r886, %r276;
	mov.u32 	%r888, %r274;
	mov.u32 	%r890, %r272;
	mov.u32 	%r891, %r271;
	mov.u32 	%r893, %r269;
	mov.u32 	%r895, %r267;
	mov.u32 	%r896, %r266;
	mov.u32 	%r898, %r264;
	mov.u32 	%r900, %r262;
	mov.u32 	%r901, %r261;
	mov.u32 	%r903, %r259;
	mov.u32 	%r905, %r257;
	mov.u32 	%r906, %r256;
	mov.u32 	%r908, %r254;
	mov.u32 	%r910, %r252;
	mov.u32 	%r911, %r251;
	mov.u32 	%r913, %r249;
	mov.u32 	%r915, %r247;
	mov.u32 	%r916, %r246;
	mov.u32 	%r918, %r244;
	mov.u32 	%r920, %r242;
	mov.u32 	%r922, %r240;
	mov.u32 	%r924, %r238;
	mov.u32 	%r925, %r237;
	mov.u32 	%r927, %r235;
	mov.u32 	%r929, %r233;
	mov.u32 	%r930, %r232;
	mov.u32 	%r932, %r230;
	mov.u32 	%r934, %r228;
	mov.u32 	%r935, %r227;
	mov.u32 	%r937, %r225;
	mov.u32 	%r939, %r223;
	mov.u32 	%r940, %r222;
	mov.u32 	%r942, %r220;
	mov.u32 	%r944, %r218;
	mov.u32 	%r945, %r217;
	mov.u32 	%r947, %r215;
	mov.u32 	%r949, %r213;
	mov.u32 	%r950, %r212;
	mov.u32 	%r952, %r210;
	mov.u32 	%r954, %r208;
	mov.u32 	%r955, %r207;
	mov.u32 	%r957, %r205;
	mov.u32 	%r959, %r203;
	mov.u32 	%r961, %r201;
	mov.u32 	%r963, %r199;
	mov.u32 	%r964, %r198;
	mov.u32 	%r966, %r196;
	mov.u32 	%r968, %r194;
	mov.u32 	%r969, %r193;
	mov.u32 	%r971, %r191;
	mov.u32 	%r973, %r189;
	mov.u32 	%r974, %r188;
	mov.u32 	%r976, %r186;
	mov.u32 	%r977, %r320;
	mov.u32 	%r978, %r184;
	mov.u32 	%r979, %r183;
	mov.u32 	%r981, %r181;
	mov.u32 	%r983, %r179;
	mov.u32 	%r984, %r178;
	mov.u32 	%r986, %r176;
	mov.u32 	%r988, %r174;
	mov.u32 	%r989, %r173;
	mov.u32 	%r991, %r171;
	mov.u32 	%r993, %r169;
	mov.u32 	%r994, %r168;
	mov.u32 	%r996, %r166;
	mov.u32 	%r998, %r164;
	mov.u32 	%r1000, %r162;
	bra.uni 	$L__BB0_297;
$L__BB0_60:
	setp.gt.s32 	%p187, %r500, 25;
	@%p187 bra 	$L__BB0_64;
	setp.eq.s32 	%p191, %r500, 24;
	mov.u32 	%r845, %r317;
	mov.u32 	%r846, %r316;
	mov.u32 	%r848, %r314;
	mov.u32 	%r850, %r312;
	mov.u32 	%r851, %r311;
	mov.u32 	%r853, %r309;
	mov.u32 	%r855, %r307;
	mov.u32 	%r856, %r306;
	mov.u32 	%r858, %r304;
	mov.u32 	%r860, %r302;
	mov.u32 	%r861, %r301;
	mov.u32 	%r863, %r299;
	mov.u32 	%r865, %r297;
	mov.u32 	%r866, %r296;
	mov.u32 	%r868, %r294;
	mov.u32 	%r870, %r292;
	mov.u32 	%r871, %r291;
	mov.u32 	%r873, %r289;
	mov.u32 	%r875, %r287;
	mov.u32 	%r876, %r286;
	mov.u32 	%r878, %r284;
	mov.u32 	%r880, %r282;
	mov.u32 	%r881, %r281;
	mov.u32 	%r883, %r279;
	mov.u32 	%r885, %r277;
	mov.u32 	%r886, %r276;
	mov.u32 	%r888, %r274;
	mov.u32 	%r890, %r272;
	mov.u32 	%r891, %r271;
	mov.u32 	%r893, %r269;
	mov.u32 	%r895, %r267;
	mov.u32 	%r896, %r266;
	mov.u32 	%r898, %r264;
	mov.u32 	%r900, %r262;
	mov.u32 	%r901, %r261;
	mov.u32 	%r903, %r259;
	mov.u32 	%r905, %r257;
	mov.u32 	%r906, %r256;
	mov.u32 	%r908, %r254;
	mov.u32 	%r910, %r252;
	mov.u32 	%r911, %r251;
	mov.u32 	%r913, %r249;
	mov.u32 	%r915, %r247;
	mov.u32 	%r916, %r246;
	mov.u32 	%r918, %r244;
	mov.u32 	%r920, %r242;
	mov.u32 	%r922, %r240;
	mov.u32 	%r924, %r238;
	mov.u32 	%r925, %r237;
	mov.u32 	%r927, %r235;
	mov.u32 	%r929, %r233;
	mov.u32 	%r930, %r232;
	mov.u32 	%r932, %r230;
	mov.u32 	%r934, %r228;
	mov.u32 	%r935, %r227;
	mov.u32 	%r937, %r225;
	mov.u32 	%r939, %r223;
	mov.u32 	%r940, %r222;
	mov.u32 	%r942, %r220;
	mov.u32 	%r944, %r218;
	mov.u32 	%r945, %r217;
	mov.u32 	%r947, %r215;
	mov.u32 	%r949, %r213;
	mov.u32 	%r950, %r212;
	mov.u32 	%r952, %r210;
	mov.u32 	%r954, %r208;
	mov.u32 	%r955, %r207;
	mov.u32 	%r957, %r205;
	mov.u32 	%r959, %r203;
	mov.u32 	%r961, %r201;
	mov.u32 	%r963, %r199;
	mov.u32 	%r964, %r198;
	mov.u32 	%r966, %r196;
	mov.u32 	%r968, %r194;
	mov.u32 	%r969, %r193;
	mov.u32 	%r971, %r191;
	mov.u32 	%r973, %r189;
	mov.u32 	%r974, %r188;
	mov.u32 	%r976, %r320;
	mov.u32 	%r978, %r184;
	mov.u32 	%r979, %r183;
	mov.u32 	%r981, %r181;
	mov.u32 	%r983, %r179;
	mov.u32 	%r984, %r178;
	mov.u32 	%r986, %r176;
	mov.u32 	%r988, %r174;
	mov.u32 	%r989, %r173;
	mov.u32 	%r991, %r171;
	mov.u32 	%r993, %r169;
	mov.u32 	%r994, %r168;
	mov.u32 	%r996, %r166;
	mov.u32 	%r998, %r164;
	mov.u32 	%r1000, %r162;
	@%p191 bra 	$L__BB0_297;
	setp.eq.s32 	%p192, %r500, 25;
	mov.u32 	%r845, %r317;
	mov.u32 	%r846, %r316;
	mov.u32 	%r848, %r314;
	mov.u32 	%r850, %r312;
	mov.u32 	%r851, %r311;
	mov.u32 	%r853, %r309;
	mov.u32 	%r855, %r307;
	mov.u32 	%r856, %r306;
	mov.u32 	%r858, %r304;
	mov.u32 	%r860, %r302;
	mov.u32 	%r861, %r301;
	mov.u32 	%r863, %r299;
	mov.u32 	%r865, %r297;
	mov.u32 	%r866, %r296;
	mov.u32 	%r868, %r294;
	mov.u32 	%r870, %r292;
	mov.u32 	%r871, %r291;
	mov.u32 	%r873, %r289;
	mov.u32 	%r875, %r287;
	mov.u32 	%r876, %r286;
	mov.u32 	%r878, %r284;
	mov.u32 	%r880, %r282;
	mov.u32 	%r881, %r281;
	mov.u32 	%r883, %r279;
	mov.u32 	%r885, %r277;
	mov.u32 	%r886, %r276;
	mov.u32 	%r888, %r274;
	mov.u32 	%r890, %r272;
	mov.u32 	%r891, %r271;
	mov.u32 	%r893, %r269;
	mov.u32 	%r895, %r267;
	mov.u32 	%r896, %r266;
	mov.u32 	%r898, %r264;
	mov.u32 	%r900, %r262;
	mov.u32 	%r901, %r261;
	mov.u32 	%r903, %r259;
	mov.u32 	%r905, %r257;
	mov.u32 	%r906, %r256;
	mov.u32 	%r908, %r254;
	mov.u32 	%r910, %r252;
	mov.u32 	%r911, %r251;
	mov.u32 	%r913, %r249;
	mov.u32 	%r915, %r247;
	mov.u32 	%r916, %r246;
	mov.u32 	%r918, %r244;
	mov.u32 	%r920, %r242;
	mov.u32 	%r922, %r240;
	mov.u32 	%r924, %r238;
	mov.u32 	%r925, %r237;
	mov.u32 	%r927, %r235;
	mov.u32 	%r929, %r233;
	mov.u32 	%r930, %r232;
	mov.u32 	%r932, %r230;
	mov.u32 	%r934, %r228;
	mov.u32 	%r935, %r227;
	mov.u32 	%r937, %r225;
	mov.u32 	%r939, %r223;
	mov.u32 	%r940, %r222;
	mov.u32 	%r942, %r220;
	mov.u32 	%r944, %r218;
	mov.u32 	%r945, %r217;
	mov.u32 	%r947, %r215;
	mov.u32 	%r949, %r213;
	mov.u32 	%r950, %r212;
	mov.u32 	%r952, %r210;
	mov.u32 	%r954, %r208;
	mov.u32 	%r955, %r207;
	mov.u32 	%r957, %r205;
	mov.u32 	%r959, %r203;
	mov.u32 	%r961, %r201;
	mov.u32 	%r963, %r199;
	mov.u32 	%r964, %r198;
	mov.u32 	%r966, %r196;
	mov.u32 	%r968, %r194;
	mov.u32 	%r969, %r193;
	mov.u32 	%r971, %r191;
	mov.u32 	%r973, %r189;
	mov.u32 	%r974, %r188;
	mov.u32 	%r976, %r186;
	mov.u32 	%r978, %r184;
	mov.u32 	%r979, %r183;
	mov.u32 	%r981, %r181;
	mov.u32 	%r983, %r179;
	mov.u32 	%r984, %r178;
	mov.u32 	%r986, %r176;
	mov.u32 	%r988, %r174;
	mov.u32 	%r989, %r173;
	mov.u32 	%r991, %r171;
	mov.u32 	%r993, %r169;
	mov.u32 	%r994, %r168;
	mov.u32 	%r996, %r166;
	mov.u32 	%r998, %r164;
	mov.u32 	%r1000, %r162;
	@%p192 bra 	$L__BB0_63;
	bra.uni 	$L__BB0_297;
$L__BB0_63:
	mov.u32 	%r845, %r317;
	mov.u32 	%r846, %r316;
	mov.u32 	%r848, %r314;
	mov.u32 	%r850, %r312;
	mov.u32 	%r851, %r311;
	mov.u32 	%r853, %r309;
	mov.u32 	%r855, %r307;
	mov.u32 	%r856, %r306;
	mov.u32 	%r858, %r304;
	mov.u32 	%r860, %r302;
	mov.u32 	%r861, %r301;
	mov.u32 	%r863, %r299;
	mov.u32 	%r865, %r297;
	mov.u32 	%r866, %r296;
	mov.u32 	%r868, %r294;
	mov.u32 	%r870, %r292;
	mov.u32 	%r871, %r291;
	mov.u32 	%r873, %r289;
	mov.u32 	%r875, %r287;
	mov.u32 	%r876, %r286;
	mov.u32 	%r878, %r284;
	mov.u32 	%r880, %r282;
	mov.u32 	%r881, %r281;
	mov.u32 	%r883, %r279;
	mov.u32 	%r885, %r277;
	mov.u32 	%r886, %r276;
	mov.u32 	%r888, %r274;
	mov.u32 	%r890, %r272;
	mov.u32 	%r891, %r271;
	mov.u32 	%r893, %r269;
	mov.u32 	%r895, %r267;
	mov.u32 	%r896, %r266;
	mov.u32 	%r898, %r264;
	mov.u32 	%r900, %r262;
	mov.u32 	%r901, %r261;
	mov.u32 	%r903, %r259;
	mov.u32 	%r905, %r257;
	mov.u32 	%r906, %r256;
	mov.u32 	%r908, %r254;
	mov.u32 	%r910, %r252;
	mov.u32 	%r911, %r251;
	mov.u32 	%r913, %r249;
	mov.u32 	%r915, %r247;
	mov.u32 	%r916, %r246;
	mov.u32 	%r918, %r244;
	mov.u32 	%r920, %r242;
	mov.u32 	%r922, %r240;
	mov.u32 	%r924, %r238;
	mov.u32 	%r925, %r237;
	mov.u32 	%r927, %r235;
	mov.u32 	%r929, %r233;
	mov.u32 	%r930, %r232;
	mov.u32 	%r932, %r230;
	mov.u32 	%r934, %r228;
	mov.u32 	%r935, %r227;
	mov.u32 	%r937, %r225;
	mov.u32 	%r939, %r223;
	mov.u32 	%r940, %r222;
	mov.u32 	%r942, %r220;
	mov.u32 	%r944, %r218;
	mov.u32 	%r945, %r217;
	mov.u32 	%r947, %r215;
	mov.u32 	%r949, %r213;
	mov.u32 	%r950, %r212;
	mov.u32 	%r952, %r210;
	mov.u32 	%r954, %r208;
	mov.u32 	%r955, %r207;
	mov.u32 	%r957, %r205;
	mov.u32 	%r959, %r203;
	mov.u32 	%r961, %r201;
	mov.u32 	%r963, %r199;
	mov.u32 	%r964, %r198;
	mov.u32 	%r966, %r196;
	mov.u32 	%r968, %r194;
	mov.u32 	%r969, %r193;
	mov.u32 	%r971, %r191;
	mov.u32 	%r973, %r189;
	mov.u32 	%r974, %r188;
	mov.u32 	%r975, %r320;
	mov.u32 	%r976, %r186;
	mov.u32 	%r978, %r184;
	mov.u32 	%r979, %r183;
	mov.u32 	%r981, %r181;
	mov.u32 	%r983, %r179;
	mov.u32 	%r984, %r178;
	mov.u32 	%r986, %r176;
	mov.u32 	%r988, %r174;
	mov.u32 	%r989, %r173;
	mov.u32 	%r991, %r171;
	mov.u32 	%r993, %r169;
	mov.u32 	%r994, %r168;
	mov.u32 	%r996, %r166;
	mov.u32 	%r998, %r164;
	mov.u32 	%r1000, %r162;
	bra.uni 	$L__BB0_297;
$L__BB0_64:
	setp.eq.s32 	%p188, %r500, 26;
	mov.u32 	%r845, %r317;
	mov.u32 	%r846, %r316;
	mov.u32 	%r848, %r314;
	mov.u32 	%r850, %r312;
	mov.u32 	%r851, %r311;
	mov.u32 	%r853, %r309;
	mov.u32 	%r855, %r307;
	mov.u32 	%r856, %r306;
	mov.u32 	%r858, %r304;
	mov.u32 	%r860, %r302;
	mov.u32 	%r861, %r301;
	mov.u32 	%r863, %r299;
	mov.u32 	%r865, %r297;
	mov.u32 	%r866, %r296;
	mov.u32 	%r868, %r294;
	mov.u32 	%r870, %r292;
	mov.u32 	%r871, %r291;
	mov.u32 	%r873, %r289;
	mov.u32 	%r875, %r287;
	mov.u32 	%r876, %r286;
	mov.u32 	%r878, %r284;
	mov.u32 	%r880, %r282;
	mov.u32 	%r881, %r281;
	mov.u32 	%r883, %r279;
	mov.u32 	%r885, %r277;
	mov.u32 	%r886, %r276;
	mov.u32 	%r888, %r274;
	mov.u32 	%r890, %r272;
	mov.u32 	%r891, %r271;
	mov.u32 	%r893, %r269;
	mov.u32 	%r895, %r267;
	mov.u32 	%r896, %r266;
	mov.u32 	%r898, %r264;
	mov.u32 	%r900, %r262;
	mov.u32 	%r901, %r261;
	mov.u32 	%r903, %r259;
	mov.u32 	%r905, %r257;
	mov.u32 	%r906, %r256;
	mov.u32 	%r908, %r254;
	mov.u32 	%r910, %r252;
	mov.u32 	%r911, %r251;
	mov.u32 	%r913, %r249;
	mov.u32 	%r915, %r247;
	mov.u32 	%r916, %r246;
	mov.u32 	%r918, %r244;
	mov.u32 	%r920, %r242;
	mov.u32 	%r922, %r240;
	mov.u32 	%r924, %r238;
	mov.u32 	%r925, %r237;
	mov.u32 	%r927, %r235;
	mov.u32 	%r929, %r233;
	mov.u32 	%r930, %r232;
	mov.u32 	%r932, %r230;
	mov.u32 	%r934, %r228;
	mov.u32 	%r935, %r227;
	mov.u32 	%r937, %r225;
	mov.u32 	%r939, %r223;
	mov.u32 	%r940, %r222;
	mov.u32 	%r942, %r220;
	mov.u32 	%r944, %r218;
	mov.u32 	%r945, %r217;
	mov.u32 	%r947, %r215;
	mov.u32 	%r949, %r213;
	mov.u32 	%r950, %r212;
	mov.u32 	%r952, %r210;
	mov.u32 	%r954, %r208;
	mov.u32 	%r955, %r207;
	mov.u32 	%r957, %r205;
	mov.u32 	%r959, %r203;
	mov.u32 	%r961, %r201;
	mov.u32 	%r963, %r199;
	mov.u32 	%r964, %r198;
	mov.u32 	%r966, %r196;
	mov.u32 	%r968, %r194;
	mov.u32 	%r969, %r193;
	mov.u32 	%r971, %r191;
	mov.u32 	%r973, %r189;
	mov.u32 	%r974, %r320;
	mov.u32 	%r976, %r186;
	mov.u32 	%r978, %r184;
	mov.u32 	%r979, %r183;
	mov.u32 	%r981, %r181;
	mov.u32 	%r983, %r179;
	mov.u32 	%r984, %r178;
	mov.u32 	%r986, %r176;
	mov.u32 	%r988, %r174;
	mov.u32 	%r989, %r173;
	mov.u32 	%r991, %r171;
	mov.u32 	%r993, %r169;
	mov.u32 	%r994, %r168;
	mov.u32 	%r996, %r166;
	mov.u32 	%r998, %r164;
	mov.u32 	%r1000, %r162;
	@%p188 bra 	$L__BB0_297;
	setp.eq.s32 	%p189, %r500, 27;
	mov.u32 	%r845, %r317;
	mov.u32 	%r846, %r316;
	mov.u32 	%r848, %r314;
	mov.u32 	%r850, %r312;
	mov.u32 	%r851, %r311;
	mov.u32 	%r853, %r309;
	mov.u32 	%r855, %r307;
	mov.u32 	%r856, %r306;
	mov.u32 	%r858, %r304;
	mov.u32 	%r860, %r302;
	mov.u32 	%r861, %r301;
	mov.u32 	%r863, %r299;
	mov.u32 	%r865, %r297;
	mov.u32 	%r866, %r296;
	mov.u32 	%r868, %r294;
	mov.u32 	%r870, %r292;
	mov.u32 	%r871, %r291;
	mov.u32 	%r873, %r289;
	mov.u32 	%r875, %r287;
	mov.u32 	%r876, %r286;
	mov.u32 	%r878, %r284;
	mov.u32 	%r880, %r282;
	mov.u32 	%r881, %r281;
	mov.u32 	%r883, %r279;
	mov.u32 	%r885, %r277;
	mov.u32 	%r886, %r276;
	mov.u32 	%r888, %r274;
	mov.u32 	%r890, %r272;
	mov.u32 	%r891, %r271;
	mov.u32 	%r893, %r269;
	mov.u32 	%r895, %r267;
	mov.u32 	%r896, %r266;
	mov.u32 	%r898, %r264;
	mov.u32 	%r900, %r262;
	mov.u32 	%r901, %r261;
	mov.u32 	%r903, %r259;
	mov.u32 	%r905, %r257;
	mov.u32 	%r906, %r256;
	mov.u32 	%r908, %r254;
	mov.u32 	%r910, %r252;
	mov.u32 	%r911, %r251;
	mov.u32 	%r913, %r249;
	mov.u32 	%r915, %r247;
	mov.u32 	%r916, %r246;
	mov.u32 	%r918, %r244;
	mov.u32 	%r920, %r242;
	mov.u32 	%r922, %r240;
	mov.u32 	%r924, %r238;
	mov.u32 	%r925, %r237;
	mov.u32 	%r927, %r235;
	mov.u32 	%r929, %r233;
	mov.u32 	%r930, %r232;
	mov.u32 	%r932, %r230;
	mov.u32 	%r934, %r228;
	mov.u32 	%r935, %r227;
	mov.u32 	%r937, %r225;
	mov.u32 	%r939, %r223;
	mov.u32 	%r940, %r222;
	mov.u32 	%r942, %r220;
	mov.u32 	%r944, %r218;
	mov.u32 	%r945, %r217;
	mov.u32 	%r947, %r215;
	mov.u32 	%r949, %r213;
	mov.u32 	%r950, %r212;
	mov.u32 	%r952, %r210;
	mov.u32 	%r954, %r208;
	mov.u32 	%r955, %r207;
	mov.u32 	%r957, %r205;
	mov.u32 	%r959, %r203;
	mov.u32 	%r961, %r201;
	mov.u32 	%r963, %r199;
	mov.u32 	%r964, %r198;
	mov.u32 	%r966, %r196;
	mov.u32 	%r968, %r194;
	mov.u32 	%r969, %r193;
	mov.u32 	%r971, %r191;
	mov.u32 	%r973, %r320;
	mov.u32 	%r974, %r188;
	mov.u32 	%r976, %r186;
	mov.u32 	%r978, %r184;
	mov.u32 	%r979, %r183;
	mov.u32 	%r981, %r181;
	mov.u32 	%r983, %r179;
	mov.u32 	%r984, %r178;
	mov.u32 	%r986, %r176;
	mov.u32 	%r988, %r174;
	mov.u32 	%r989, %r173;
	mov.u32 	%r991, %r171;
	mov.u32 	%r993, %r169;
	mov.u32 	%r994, %r168;
	mov.u32 	%r996, %r166;
	mov.u32 	%r998, %r164;
	mov.u32 	%r1000, %r162;
	@%p189 bra 	$L__BB0_297;
	setp.eq.s32 	%p190, %r500, 28;
	mov.u32 	%r845, %r317;
	mov.u32 	%r846, %r316;
	mov.u32 	%r848, %r314;
	mov.u32 	%r850, %r312;
	mov.u32 	%r851, %r311;
	mov.u32 	%r853, %r309;
	mov.u32 	%r855, %r307;
	mov.u32 	%r856, %r306;
	mov.u32 	%r858, %r304;
	mov.u32 	%r860, %r302;
	mov.u32 	%r861, %r301;
	mov.u32 	%r863, %r299;
	mov.u32 	%r865, %r297;
	mov.u32 	%r866, %r296;
	mov.u32 	%r868, %r294;
	mov.u32 	%r870, %r292;
	mov.u32 	%r871, %r291;
	mov.u32 	%r873, %r289;
	mov.u32 	%r875, %r287;
	mov.u32 	%r876, %r286;
	mov.u32 	%r878, %r284;
	mov.u32 	%r880, %r282;
	mov.u32 	%r881, %r281;
	mov.u32 	%r883, %r279;
	mov.u32 	%r885, %r277;
	mov.u32 	%r886, %r276;
	mov.u32 	%r888, %r274;
	mov.u32 	%r890, %r272;
	mov.u32 	%r891, %r271;
	mov.u32 	%r893, %r269;
	mov.u32 	%r895, %r267;
	mov.u32 	%r896, %r266;
	mov.u32 	%r898, %r264;
	mov.u32 	%r900, %r262;
	mov.u32 	%r901, %r261;
	mov.u32 	%r903, %r259;
	mov.u32 	%r905, %r257;
	mov.u32 	%r906, %r256;
	mov.u32 	%r908, %r254;
	mov.u32 	%r910, %r252;
	mov.u32 	%r911, %r251;
	mov.u32 	%r913, %r249;
	mov.u32 	%r915, %r247;
	mov.u32 	%r916, %r246;
	mov.u32 	%r918, %r244;
	mov.u32 	%r920, %r242;
	mov.u32 	%r922, %r240;
	mov.u32 	%r924, %r238;
	mov.u32 	%r925, %r237;
	mov.u32 	%r927, %r235;
	mov.u32 	%r929, %r233;
	mov.u32 	%r930, %r232;
	mov.u32 	%r932, %r230;
	mov.u32 	%r934, %r228;
	mov.u32 	%r935, %r227;
	mov.u32 	%r937, %r225;
	mov.u32 	%r939, %r223;
	mov.u32 	%r940, %r222;
	mov.u32 	%r942, %r220;
	mov.u32 	%r944, %r218;
	mov.u32 	%r945, %r217;
	mov.u32 	%r947, %r215;
	mov.u32 	%r949, %r213;
	mov.u32 	%r950, %r212;
	mov.u32 	%r952, %r210;
	mov.u32 	%r954, %r208;
	mov.u32 	%r955, %r207;
	mov.u32 	%r957, %r205;
	mov.u32 	%r959, %r203;
	mov.u32 	%r961, %r201;
	mov.u32 	%r963, %r199;
	mov.u32 	%r964, %r198;
	mov.u32 	%r966, %r196;
	mov.u32 	%r968, %r194;
	mov.u32 	%r969, %r193;
	mov.u32 	%r971, %r191;
	mov.u32 	%r973, %r189;
	mov.u32 	%r974, %r188;
	mov.u32 	%r976, %r186;
	mov.u32 	%r978, %r184;
	mov.u32 	%r979, %r183;
	mov.u32 	%r981, %r181;
	mov.u32 	%r983, %r179;
	mov.u32 	%r984, %r178;
	mov.u32 	%r986, %r176;
	mov.u32 	%r988, %r174;
	mov.u32 	%r989, %r173;
	mov.u32 	%r991, %r171;
	mov.u32 	%r993, %r169;
	mov.u32 	%r994, %r168;
	mov.u32 	%r996, %r166;
	mov.u32 	%r998, %r164;
	mov.u32 	%r1000, %r162;
	@%p190 bra 	$L__BB0_67;
	bra.uni 	$L__BB0_297;
$L__BB0_67:
	mov.u32 	%r845, %r317;
	mov.u32 	%r846, %r316;
	mov.u32 	%r848, %r314;
	mov.u32 	%r850, %r312;
	mov.u32 	%r851, %r311;
	mov.u32 	%r853, %r309;
	mov.u32 	%r855, %r307;
	mov.u32 	%r856, %r306;
	mov.u32 	%r858, %r304;
	mov.u32 	%r860, %r302;
	mov.u32 	%r861, %r301;
	mov.u32 	%r863, %r299;
	mov.u32 	%r865, %r297;
	mov.u32 	%r866, %r296;
	mov.u32 	%r868, %r294;
	mov.u32 	%r870, %r292;
	mov.u32 	%r871, %r291;
	mov.u32 	%r873, %r289;
	mov.u32 	%r875, %r287;
	mov.u32 	%r876, %r286;
	mov.u32 	%r878, %r284;
	mov.u32 	%r880, %r282;
	mov.u32 	%r881, %r281;
	mov.u32 	%r883, %r279;
	mov.u32 	%r885, %r277;
	mov.u32 	%r886, %r276;
	mov.u32 	%r888, %r274;
	mov.u32 	%r890, %r272;
	mov.u32 	%r891, %r271;
	mov.u32 	%r893, %r269;
	mov.u32 	%r895, %r267;
	mov.u32 	%r896, %r266;
	mov.u32 	%r898, %r264;
	mov.u32 	%r900, %r262;
	mov.u32 	%r901, %r261;
	mov.u32 	%r903, %r259;
	mov.u32 	%r905, %r257;
	mov.u32 	%r906, %r256;
	mov.u32 	%r908, %r254;
	mov.u32 	%r910, %r252;
	mov.u32 	%r911, %r251;
	mov.u32 	%r913, %r249;
	mov.u32 	%r915, %r247;
	mov.u32 	%r916, %r246;
	mov.u32 	%r918, %r244;
	mov.u32 	%r920, %r242;
	mov.u32 	%r922, %r240;
	mov.u32 	%r924, %r238;
	mov.u32 	%r925, %r237;
	mov.u32 	%r927, %r235;
	mov.u32 	%r929, %r233;
	mov.u32 	%r930, %r232;
	mov.u32 	%r932, %r230;
	mov.u32 	%r934, %r228;
	mov.u32 	%r935, %r227;
	mov.u32 	%r937, %r225;
	mov.u32 	%r939, %r223;
	mov.u32 	%r940, %r222;
	mov.u32 	%r942, %r220;
	mov.u32 	%r944, %r218;
	mov.u32 	%r945, %r217;
	mov.u32 	%r947, %r215;
	mov.u32 	%r949, %r213;
	mov.u32 	%r950, %r212;
	mov.u32 	%r952, %r210;
	mov.u32 	%r954, %r208;
	mov.u32 	%r955, %r207;
	mov.u32 	%r957, %r205;
	mov.u32 	%r959, %r203;
	mov.u32 	%r961, %r201;
	mov.u32 	%r963, %r199;
	mov.u32 	%r964, %r198;
	mov.u32 	%r966, %r196;
	mov.u32 	%r968, %r194;
	mov.u32 	%r969, %r193;
	mov.u32 	%r971, %r191;
	mov.u32 	%r972, %r320;
	mov.u32 	%r973, %r189;
	mov.u32 	%r974, %r188;
	mov.u32 	%r976, %r186;
	mov.u32 	%r978, %r184;
	mov.u32 	%r979, %r183;
	mov.u32 	%r981, %r181;
	mov.u32 	%r983, %r179;
	mov.u32 	%r984, %r178;
	mov.u32 	%r986, %r176;
	mov.u32 	%r988, %r174;
	mov.u32 	%r989, %r173;
	mov.u32 	%r991, %r171;
	mov.u32 	%r993, %r169;
	mov.u32 	%r994, %r168;
	mov.u32 	%r996, %r166;
	mov.u32 	%r998, %r164;
	mov.u32 	%r1000, %r162;
	bra.uni 	$L__BB0_297;
$L__BB0_68:
	setp.gt.s32 	%p173, %r500, 33;
	@%p173 bra 	$L__BB0_77;
	setp.gt.s32 	%p180, %r500, 30;
	@%p180 bra 	$L__BB0_73;
	setp.eq.s32 	%p184, %r500, 29;
	mov.u32 	%r845, %r317;
	mov.u32 	%r846, %r316;
	mov.u32 	%r848, %r314;
	mov.u32 	%r850, %r312;
	mov.u32 	%r851, %r311;
	mov.u32 	%r853, %r309;
	mov.u32 	%r855, %r307;
	mov.u32 	%r856, %r306;
	mov.u32 	%r858, %r304;
	mov.u32 	%r860, %r302;
	mov.u32 	%r861, %r301;
	mov.u32 	%r863, %r299;
	mov.u32 	%r865, %r297;
	mov.u32 	%r866, %r296;
	mov.u32 	%r868, %r294;
	mov.u32 	%r870, %r292;
	mov.u32 	%r871, %r291;
	mov.u32 	%r873, %r289;
	mov.u32 	%r875, %r287;
	mov.u32 	%r876, %r286;
	mov.u32 	%r878, %r284;
	mov.u32 	%r880, %r282;
	mov.u32 	%r881, %r281;
	mov.u32 	%r883, %r279;
	mov.u32 	%r885, %r277;
	mov.u32 	%r886, %r276;
	mov.u32 	%r888, %r274;
	mov.u32 	%r890, %r272;
	mov.u32 	%r891, %r271;
	mov.u32 	%r893, %r269;
	mov.u32 	%r895, %r267;
	mov.u32 	%r896, %r266;
	mov.u32 	%r898, %r264;
	mov.u32 	%r900, %r262;
	mov.u32 	%r901, %r261;
	mov.u32 	%r903, %r259;
	mov.u32 	%r905, %r257;
	mov.u32 	%r906, %r256;
	mov.u32 	%r908, %r254;
	mov.u32 	%r910, %r252;
	mov.u32 	%r911, %r251;
	mov.u32 	%r913, %r249;
	mov.u32 	%r915, %r247;
	mov.u32 	%r916, %r246;
	mov.u32 	%r918, %r244;
	mov.u32 	%r920, %r242;
	mov.u32 	%r922, %r240;
	mov.u32 	%r924, %r238;
	mov.u32 	%r925, %r237;
	mov.u32 	%r927, %r235;
	mov.u32 	%r929, %r233;
	mov.u32 	%r930, %r232;
	mov.u32 	%r932, %r230;
	mov.u32 	%r934, %r228;
	mov.u32 	%r935, %r227;
	mov.u32 	%r937, %r225;
	mov.u32 	%r939, %r223;
	mov.u32 	%r940, %r222;
	mov.u32 	%r942, %r220;
	mov.u32 	%r944, %r218;
	mov.u32 	%r945, %r217;
	mov.u32 	%r947, %r215;
	mov.u32 	%r949, %r213;
	mov.u32 	%r950, %r212;
	mov.u32 	%r952, %r210;
	mov.u32 	%r954, %r208;
	mov.u32 	%r955, %r207;
	mov.u32 	%r957, %r205;
	mov.u32 	%r959, %r203;
	mov.u32 	%r961, %r201;
	mov.u32 	%r963, %r199;
	mov.u32 	%r964, %r198;
	mov.u32 	%r966, %r196;
	mov.u32 	%r968, %r194;
	mov.u32 	%r969, %r193;
	mov.u32 	%r971, %r320;
	mov.u32 	%r973, %r189;
	mov.u32 	%r974, %r188;
	mov.u32 	%r976, %r186;
	mov.u32 	%r978, %r184;
	mov.u32 	%r979, %r183;
	mov.u32 	%r981, %r181;
	mov.u32 	%r983, %r179;
	mov.u32 	%r984, %r178;
	mov.u32 	%r986, %r176;
	mov.u32 	%r988, %r174;
	mov.u32 	%r989, %r173;
	mov.u32 	%r991, %r171;
	mov.u32 	%r993, %r169;
	mov.u32 	%r994, %r168;
	mov.u32 	%r996, %r166;
	mov.u32 	%r998, %r164;
	mov.u32 	%r1000, %r162;
	@%p184 bra 	$L__BB0_297;
	setp.eq.s32 	%p185, %r500, 30;
	mov.u32 	%r845, %r317;
	mov.u32 	%r846, %r316;
	mov.u32 	%r848, %r314;
	mov.u32 	%r850, %r312;
	mov.u32 	%r851, %r311;
	mov.u32 	%r853, %r309;
	mov.u32 	%r855, %r307;
	mov.u32 	%r856, %r306;
	mov.u32 	%r858, %r304;
	mov.u32 	%r860, %r302;
	mov.u32 	%r861, %r301;
	mov.u32 	%r863, %r299;
	mov.u32 	%r865, %r297;
	mov.u32 	%r866, %r296;
	mov.u32 	%r868, %r294;
	mov.u32 	%r870, %r292;
	mov.u32 	%r871, %r291;
	mov.u32 	%r873, %r289;
	mov.u32 	%r875, %r287;
	mov.u32 	%r876, %r286;
	mov.u32 	%r878, %r284;
	mov.u32 	%r880, %r282;
	mov.u32 	%r881, %r281;
	mov.u32 	%r883, %r279;
	mov.u32 	%r885, %r277;
	mov.u32 	%r886, %r276;
	mov.u32 	%r888, %r274;
	mov.u32 	%r890, %r272;
	mov.u32 	%r891, %r271;
	mov.u32 	%r893, %r269;
	mov.u32 	%r895, %r267;
	mov.u32 	%r896, %r266;
	mov.u32 	%r898, %r264;
	mov.u32 	%r900, %r262;
	mov.u32 	%r901, %r261;
	mov.u32 	%r903, %r259;
	mov.u32 	%r905, %r257;
	mov.u32 	%r906, %r256;
	mov.u32 	%r908, %r254;
	mov.u32 	%r910, %r252;
	mov.u32 	%r911, %r251;
	mov.u32 	%r913, %r249;
	mov.u32 	%r915, %r247;
	mov.u32 	%r916, %r246;
	mov.u32 	%r918, %r244;
	mov.u32 	%r920, %r242;
	mov.u32 	%r922, %r240;
	mov.u32 	%r924, %r238;
	mov.u32 	%r925, %r237;
	mov.u32 	%r927, %r235;
	mov.u32 	%r929, %r233;
	mov.u32 	%r930, %r232;
	mov.u32 	%r932, %r230;
	mov.u32 	%r934, %r228;
	mov.u32 	%r935, %r227;
	mov.u32 	%r937, %r225;
	mov.u32 	%r939, %r223;
	mov.u32 	%r940, %r222;
	mov.u32 	%r942, %r220;
	mov.u32 	%r944, %r218;
	mov.u32 	%r945, %r217;
	mov.u32 	%r947, %r215;
	mov.u32 	%r949, %r213;
	mov.u32 	%r950, %r212;
	mov.u32 	%r952, %r210;
	mov.u32 	%r954, %r208;
	mov.u32 	%r955, %r207;
	mov.u32 	%r957, %r205;
	mov.u32 	%r959, %r203;
	mov.u32 	%r961, %r201;
	mov.u32 	%r963, %r199;
	mov.u32 	%r964, %r198;
	mov.u32 	%r966, %r196;
	mov.u32 	%r968, %r194;
	mov.u32 	%r969, %r193;
	mov.u32 	%r971, %r191;
	mov.u32 	%r973, %r189;
	mov.u32 	%r974, %r188;
	mov.u32 	%r976, %r186;
	mov.u32 	%r978, %r184;
	mov.u32 	%r979, %r183;
	mov.u32 	%r981, %r181;
	mov.u32 	%r983, %r179;
	mov.u32 	%r984, %r178;
	mov.u32 	%r986, %r176;
	mov.u32 	%r988, %r174;
	mov.u32 	%r989, %r173;
	mov.u32 	%r991, %r171;
	mov.u32 	%r993, %r169;
	mov.u32 	%r994, %r168;
	mov.u32 	%r996, %r166;
	mov.u32 	%r998, %r164;
	mov.u32 	%r1000, %r162;
	@%p185 bra 	$L__BB0_72;
	bra.uni 	$L__BB0_297;
$L__BB0_72:
	mov.u32 	%r845, %r317;
	mov.u32 	%r846, %r316;
	mov.u32 	%r848, %r314;
	mov.u32 	%r850, %r312;
	mov.u32 	%r851, %r311;
	mov.u32 	%r853, %r309;
	mov.u32 	%r855, %r307;
	mov.u32 	%r856, %r306;
	mov.u32 	%r858, %r304;
	mov.u32 	%r860, %r302;
	mov.u32 	%r861, %r301;
	mov.u32 	%r863, %r299;
	mov.u32 	%r865, %r297;
	mov.u32 	%r866, %r296;
	mov.u32 	%r868, %r294;
	mov.u32 	%r870, %r292;
	mov.u32 	%r871, %r291;
	mov.u32 	%r873, %r289;
	mov.u32 	%r875, %r287;
	mov.u32 	%r876, %r286;
	mov.u32 	%r878, %r284;
	mov.u32 	%r880, %r282;
	mov.u32 	%r881, %r281;
	mov.u32 	%r883, %r279;
	mov.u32 	%r885, %r277;
	mov.u32 	%r886, %r276;
	mov.u32 	%r888, %r274;
	mov.u32 	%r890, %r272;
	mov.u32 	%r891, %r271;
	mov.u32 	%r893, %r269;
	mov.u32 	%r895, %r267;
	mov.u32 	%r896, %r266;
	mov.u32 	%r898, %r264;
	mov.u32 	%r900, %r262;
	mov.u32 	%r901, %r261;
	mov.u32 	%r903, %r259;
	mov.u32 	%r905, %r257;
	mov.u32 	%r906, %r256;
	mov.u32 	%r908, %r254;
	mov.u32 	%r910, %r252;
	mov.u32 	%r911, %r251;
	mov.u32 	%r913, %r249;
	mov.u32 	%r915, %r247;
	mov.u32 	%r916, %r246;
	mov.u32 	%r918, %r244;
	mov.u32 	%r920, %r242;
	mov.u32 	%r922, %r240;
	mov.u32 	%r924, %r238;
	mov.u32 	%r925, %r237;
	mov.u32 	%r927, %r235;
	mov.u32 	%r929, %r233;
	mov.u32 	%r930, %r232;
	mov.u32 	%r932, %r230;
	mov.u32 	%r934, %r228;
	mov.u32 	%r935, %r227;
	mov.u32 	%r937, %r225;
	mov.u32 	%r939, %r223;
	mov.u32 	%r940, %r222;
	mov.u32 	%r942, %r220;
	mov.u32 	%r944, %r218;
	mov.u32 	%r945, %r217;
	mov.u32 	%r947, %r215;
	mov.u32 	%r949, %r213;
	mov.u32 	%r950, %r212;
	mov.u32 	%r952, %r210;
	mov.u32 	%r954, %r208;
	mov.u32 	%r955, %r207;
	mov.u32 	%r957, %r205;
	mov.u32 	%r959, %r203;
	mov.u32 	%r961, %r201;
	mov.u32 	%r963, %r199;
	mov.u32 	%r964, %r198;
	mov.u32 	%r966, %r196;
	mov.u32 	%r968, %r194;
	mov.u32 	%r969, %r193;
	mov.u32 	%r970, %r320;
	mov.u32 	%r971, %r191;
	mov.u32 	%r973, %r189;
	mov.u32 	%r974, %r188;
	mov.u32 	%r976, %r186;
	mov.u32 	%r978, %r184;
	mov.u32 	%r979, %r183;
	mov.u32 	%r981, %r181;
	mov.u32 	%r983, %r179;
	mov.u32 	%r984, %r178;
	mov.u32 	%r986, %r176;
	mov.u32 	%r988, %r174;
	mov.u32 	%r989, %r173;
	mov.u32 	%r991, %r171;
	mov.u32 	%r993, %r169;
	mov.u32 	%r994, %r168;
	mov.u32 	%r996, %r166;
	mov.u32 	%r998, %r164;
	mov.u32 	%r1000, %r162;
	bra.uni 	$L__BB0_297;
$L__BB0_73:
	setp.eq.s32 	%p181, %r500, 31;
	mov.u32 	%r845, %r317;
	mov.u32 	%r846, %r316;
	mov.u32 	%r848, %r314;
	mov.u32 	%r850, %r312;
	mov.u32 	%r851, %r311;
	mov.u32 	%r853, %r309;
	mov.u32 	%r855, %r307;
	mov.u32 	%r856, %r306;
	mov.u32 	%r858, %r304;
	mov.u32 	%r860, %r302;
	mov.u32 	%r861, %r301;
	mov.u32 	%r863, %r299;
	mov.u32 	%r865, %r297;
	mov.u32 	%r866, %r296;
	mov.u32 	%r868, %r294;
	mov.u32 	%r870, %r292;
	mov.u32 	%r871, %r291;
	mov.u32 	%r873, %r289;
	mov.u32 	%r875, %r287;
	mov.u32 	%r876, %r286;
	mov.u32 	%r878, %r284;
	mov.u32 	%r880, %r282;
	mov.u32 	%r881, %r281;
	mov.u32 	%r883, %r279;
	mov.u32 	%r885, %r277;
	mov.u32 	%r886, %r276;
	mov.u32 	%r888, %r274;
	mov.u32 	%r890, %r272;
	mov.u32 	%r891, %r271;
	mov.u32 	%r893, %r269;
	mov.u32 	%r895, %r267;
	mov.u32 	%r896, %r266;
	mov.u32 	%r898, %r264;
	mov.u32 	%r900, %r262;
	mov.u32 	%r901, %r261;
	mov.u32 	%r903, %r259;
	mov.u32 	%r905, %r257;
	mov.u32 	%r906, %r256;
	mov.u32 	%r908, %r254;
	mov.u32 	%r910, %r252;
	mov.u32 	%r911, %r251;
	mov.u32 	%r913, %r249;
	mov.u32 	%r915, %r247;
	mov.u32 	%r916, %r246;
	mov.u32 	%r918, %r244;
	mov.u32 	%r920, %r242;
	mov.u32 	%r922, %r240;
	mov.u32 	%r924, %r238;
	mov.u32 	%r925, %r237;
	mov.u32 	%r927, %r235;
	mov.u32 	%r929, %r233;
	mov.u32 	%r930, %r232;
	mov.u32 	%r932, %r230;
	mov.u32 	%r934, %r228;
	mov.u32 	%r935, %r227;
	mov.u32 	%r937, %r225;
	mov.u32 	%r939, %r223;
	mov.u32 	%r940, %r222;
	mov.u32 	%r942, %r220;
	mov.u32 	%r944, %r218;
	mov.u32 	%r945, %r217;
	mov.u32 	%r947, %r215;
	mov.u32 	%r949, %r213;
	mov.u32 	%r950, %r212;
	mov.u32 	%r952, %r210;
	mov.u32 	%r954, %r208;
	mov.u32 	%r955, %r207;
	mov.u32 	%r957, %r205;
	mov.u32 	%r959, %r203;
	mov.u32 	%r961, %r201;
	mov.u32 	%r963, %r199;
	mov.u32 	%r964, %r198;
	mov.u32 	%r966, %r196;
	mov.u32 	%r968, %r194;
	mov.u32 	%r969, %r320;
	mov.u32 	%r971, %r191;
	mov.u32 	%r973, %r189;
	mov.u32 	%r974, %r188;
	mov.u32 	%r976, %r186;
	mov.u32 	%r978, %r184;
	mov.u32 	%r979, %r183;
	mov.u32 	%r981, %r181;
	mov.u32 	%r983, %r179;
	mov.u32 	%r984, %r178;
	mov.u32 	%r986, %r176;
	mov.u32 	%r988, %r174;
	mov.u32 	%r989, %r173;
	mov.u32 	%r991, %r171;
	mov.u32 	%r993, %r169;
	mov.u32 	%r994, %r168;
	mov.u32 	%r996, %r166;
	mov.u32 	%r998, %r164;
	mov.u32 	%r1000, %r162;
	@%p181 bra 	$L__BB0_297;
	setp.eq.s32 	%p182, %r500, 32;
	mov.u32 	%r845, %r317;
	mov.u32 	%r846, %r316;
	mov.u32 	%r848, %r314;
	mov.u32 	%r850, %r312;
	mov.u32 	%r851, %r311;
	mov.u32 	%r853, %r309;
	mov.u32 	%r855, %r307;
	mov.u32 	%r856, %r306;
	mov.u32 	%r858, %r304;
	mov.u32 	%r860, %r302;
	mov.u32 	%r861, %r301;
	mov.u32 	%r863, %r299;
	mov.u32 	%r865, %r297;
	mov.u32 	%r866, %r296;
	mov.u32 	%r868, %r294;
	mov.u32 	%r870, %r292;
	mov.u32 	%r871, %r291;
	mov.u32 	%r873, %r289;
	mov.u32 	%r875, %r287;
	mov.u32 	%r876, %r286;
	mov.u32 	%r878, %r284;
	mov.u32 	%r880, %r282;
	mov.u32 	%r881, %r281;
	mov.u32 	%r883, %r279;
	mov.u32 	%r885, %r277;
	mov.u32 	%r886, %r276;
	mov.u32 	%r888, %r274;
	mov.u32 	%r890, %r272;
	mov.u32 	%r891, %r271;
	mov.u32 	%r893, %r269;
	mov.u32 	%r895, %r267;
	mov.u32 	%r896, %r266;
	mov.u32 	%r898, %r264;
	mov.u32 	%r900, %r262;
	mov.u32 	%r901, %r261;
	mov.u32 	%r903, %r259;
	mov.u32 	%r905, %r257;
	mov.u32 	%r906, %r256;
	mov.u32 	%r908, %r254;
	mov.u32 	%r910, %r252;
	mov.u32 	%r911, %r251;
	mov.u32 	%r913, %r249;
	mov.u32 	%r915, %r247;
	mov.u32 	%r916, %r246;
	mov.u32 	%r918, %r244;
	mov.u32 	%r920, %r242;
	mov.u32 	%r922, %r240;
	mov.u32 	%r924, %r238;
	mov.u32 	%r925, %r237;
	mov.u32 	%r927, %r235;
	mov.u32 	%r929, %r233;
	mov.u32 	%r930, %r232;
	mov.u32 	%r932, %r230;
	mov.u32 	%r934, %r228;
	mov.u32 	%r935, %r227;
	mov.u32 	%r937, %r225;
	mov.u32 	%r939, %r223;
	mov.u32 	%r940, %r222;
	mov.u32 	%r942, %r220;
	mov.u32 	%r944, %r218;
	mov.u32 	%r945, %r217;
	mov.u32 	%r947, %r215;
	mov.u32 	%r949, %r213;
	mov.u32 	%r950, %r212;
	mov.u32 	%r952, %r210;
	mov.u32 	%r954, %r208;
	mov.u32 	%r955, %r207;
	mov.u32 	%r957, %r205;
	mov.u32 	%r959, %r203;
	mov.u32 	%r961, %r201;
	mov.u32 	%r963, %r199;
	mov.u32 	%r964, %r198;
	mov.u32 	%r966, %r196;
	mov.u32 	%r968, %r320;
	mov.u32 	%r969, %r193;
	mov.u32 	%r971, %r191;
	mov.u32 	%r973, %r189;
	mov.u32 	%r974, %r188;
	mov.u32 	%r976, %r186;
	mov.u32 	%r978, %r184;
	mov.u32 	%r979, %r183;
	mov.u32 	%r981, %r181;
	mov.u32 	%r983, %r179;
	mov.u32 	%r984, %r178;
	mov.u32 	%r986, %r176;
	mov.u32 	%r988, %r174;
	mov.u32 	%r989, %r173;
	mov.u32 	%r991, %r171;
	mov.u32 	%r993, %r169;
	mov.u32 	%r994, %r168;
	mov.u32 	%r996, %r166;
	mov.u32 	%r998, %r164;
	mov.u32 	%r1000, %r162;
	@%p182 bra 	$L__BB0_297;
	setp.eq.s32 	%p183, %r500, 33;
	mov.u32 	%r845, %r317;
	mov.u32 	%r846, %r316;
	mov.u32 	%r848, %r314;
	mov.u32 	%r850, %r312;
	mov.u32 	%r851, %r311;
	mov.u32 	%r853, %r309;
	mov.u32 	%r855, %r307;
	mov.u32 	%r856, %r306;
	mov.u32 	%r858, %r304;
	mov.u32 	%r860, %r302;
	mov.u32 	%r861, %r301;
	mov.u32 	%r863, %r299;
	mov.u32 	%r865, %r297;
	mov.u32 	%r866, %r296;
	mov.u32 	%r868, %r294;
	mov.u32 	%r870, %r292;
	mov.u32 	%r871, %r291;
	mov.u32 	%r873, %r289;
	mov.u32 	%r875, %r287;
	mov.u32 	%r876, %r286;
	mov.u32 	%r878, %r284;
	mov.u32 	%r880, %r282;
	mov.u32 	%r881, %r281;
	mov.u32 	%r883, %r279;
	mov.u32 	%r885, %r277;
	mov.u32 	%r886, %r276;
	mov.u32 	%r888, %r274;
	mov.u32 	%r890, %r272;
	mov.u32 	%r891, %r271;
	mov.u32 	%r893, %r269;
	mov.u32 	%r895, %r267;
	mov.u32 	%r896, %r266;
	mov.u32 	%r898, %r264;
	mov.u32 	%r900, %r262;
	mov.u32 	%r901, %r261;
	mov.u32 	%r903, %r259;
	mov.u32 	%r905, %r257;
	mov.u32 	%r906, %r256;
	mov.u32 	%r908, %r254;
	mov.u32 	%r910, %r252;
	mov.u32 	%r911, %r251;
	mov.u32 	%r913, %r249;
	mov.u32 	%r915, %r247;
	mov.u32 	%r916, %r246;
	mov.u32 	%r918, %r244;
	mov.u32 	%r920, %r242;
	mov.u32 	%r922, %r240;
	mov.u32 	%r924, %r238;
	mov.u32 	%r925, %r237;
	mov.u32 	%r927, %r235;
	mov.u32 	%r929, %r233;
	mov.u32 	%r930, %r232;
	mov.u32 	%r932, %r230;
	mov.u32 	%r934, %r228;
	mov.u32 	%r935, %r227;
	mov.u32 	%r937, %r225;
	mov.u32 	%r939, %r223;
	mov.u32 	%r940, %r222;
	mov.u32 	%r942, %r220;
	mov.u32 	%r944, %r218;
	mov.u32 	%r945, %r217;
	mov.u32 	%r947, %r215;
	mov.u32 	%r949, %r213;
	mov.u32 	%r950, %r212;
	mov.u32 	%r952, %r210;
	mov.u32 	%r954, %r208;
	mov.u32 	%r955, %r207;
	mov.u32 	%r957, %r205;
	mov.u32 	%r959, %r203;
	mov.u32 	%r961, %r201;
	mov.u32 	%r963, %r199;
	mov.u32 	%r964, %r198;
	mov.u32 	%r966, %r196;
	mov.u32 	%r968, %r194;
	mov.u32 	%r969, %r193;
	mov.u32 	%r971, %r191;
	mov.u32 	%r973, %r189;
	mov.u32 	%r974, %r188;
	mov.u32 	%r976, %r186;
	mov.u32 	%r978, %r184;
	mov.u32 	%r979, %r183;
	mov.u32 	%r981, %r181;
	mov.u32 	%r983, %r179;
	mov.u32 	%r984, %r178;
	mov.u32 	%r986, %r176;
	mov.u32 	%r988, %r174;
	mov.u32 	%r989, %r173;
	mov.u32 	%r991, %r171;
	mov.u32 	%r993, %r169;
	mov.u32 	%r994, %r168;
	mov.u32 	%r996, %r166;
	mov.u32 	%r998, %r164;
	mov.u32 	%r1000, %r162;
	@%p183 bra 	$L__BB0_76;
	bra.uni 	$L__BB0_297;
$L__BB0_76:
	mov.u32 	%r845, %r317;
	mov.u32 	%r846, %r316;
	mov.u32 	%r848, %r314;
	mov.u32 	%r850, %r312;
	mov.u32 	%r851, %r311;
	mov.u32 	%r853, %r309;
	mov.u32 	%r855, %r307;
	mov.u32 	%r856, %r306;
	mov.u32 	%r858, %r304;
	mov.u32 	%r860, %r302;
	mov.u32 	%r861, %r301;
	mov.u32 	%r863, %r299;
	mov.u32 	%r865, %r297;
	mov.u32 	%r866, %r296;
	mov.u32 	%r868, %r294;
	mov.u32 	%r870, %r292;
	mov.u32 	%r871, %r291;
	mov.u32 	%r873, %r289;
	mov.u32 	%r875, %r287;
	mov.u32 	%r876, %r286;
	mov.u32 	%r878, %r284;
	mov.u32 	%r880, %r282;
	mov.u32 	%r881, %r281;
	mov.u32 	%r883, %r279;
	mov.u32 	%r885, %r277;
	mov.u32 	%r886, %r276;
	mov.u32 	%r888, %r274;
	mov.u32 	%r890, %r272;
	mov.u32 	%r891, %r271;
	mov.u32 	%r893, %r269;
	mov.u32 	%r895, %r267;
	mov.u32 	%r896, %r266;
	mov.u32 	%r898, %r264;
	mov.u32 	%r900, %r262;
	mov.u32 	%r901, %r261;
	mov.u32 	%r903, %r259;
	mov.u32 	%r905, %r257;
	mov.u32 	%r906, %r256;
	mov.u32 	%r908, %r254;
	mov.u32 	%r910, %r252;
	mov.u32 	%r911, %r251;
	mov.u32 	%r913, %r249;
	mov.u32 	%r915, %r247;
	mov.u32 	%r916, %r246;
	mov.u32 	%r918, %r244;
	mov.u32 	%r920, %r242;
	mov.u32 	%r922, %r240;
	mov.u32 	%r924, %r238;
	mov.u32 	%r925, %r237;
	mov.u32 	%r927, %r235;
	mov.u32 	%r929, %r233;
	mov.u32 	%r930, %r232;
	mov.u32 	%r932, %r230;
	mov.u32 	%r934, %r228;
	mov.u32 	%r935, %r227;
	mov.u32 	%r937, %r225;
	mov.u32 	%r939, %r223;
	mov.u32 	%r940, %r222;
	mov.u32 	%r942, %r220;
	mov.u32 	%r944, %r218;
	mov.u32 	%r945, %r217;
	mov.u32 	%r947, %r215;
	mov.u32 	%r949, %r213;
	mov.u32 	%r950, %r212;
	mov.u32 	%r952, %r210;
	mov.u32 	%r954, %r208;
	mov.u32 	%r955, %r207;
	mov.u32 	%r957, %r205;
	mov.u32 	%r959, %r203;
	mov.u32 	%r961, %r201;
	mov.u32 	%r963, %r199;
	mov.u32 	%r964, %r198;
	mov.u32 	%r966, %r196;
	mov.u32 	%r967, %r320;
	mov.u32 	%r968, %r194;
	mov.u32 	%r969, %r193;
	mov.u32 	%r971, %r191;
	mov.u32 	%r973, %r189;
	mov.u32 	%r974, %r188;
	mov.u32 	%r976, %r186;
	mov.u32 	%r978, %r184;
	mov.u32 	%r979, %r183;
	mov.u32 	%r981, %r181;
	mov.u32 	%r983, %r179;
	mov.u32 	%r984, %r178;
	mov.u32 	%r986, %r176;
	mov.u32 	%r988, %r174;
	mov.u32 	%r989, %r173;
	mov.u32 	%r991, %r171;
	mov.u32 	%r993, %r169;
	mov.u32 	%r994, %r168;
	mov.u32 	%r996, %r166;
	mov.u32 	%r998, %r164;
	mov.u32 	%r1000, %r162;
	bra.uni 	$L__BB0_297;
$L__BB0_77:
	setp.gt.s32 	%p174, %r500, 35;
	@%p174 bra 	$L__BB0_81;
	setp.eq.s32 	%p178, %r500, 34;
	mov.u32 	%r845, %r317;
	mov.u32 	%r846, %r316;
	mov.u32 	%r848, %r314;
	mov.u32 	%r850, %r312;
	mov.u32 	%r851, %r311;
	mov.u32 	%r853, %r309;
	mov.u32 	%r855, %r307;
	mov.u32 	%r856, %r306;
	mov.u32 	%r858, %r304;
	mov.u32 	%r860, %r302;
	mov.u32 	%r861, %r301;
	mov.u32 	%r863, %r299;
	mov.u32 	%r865, %r297;
	mov.u32 	%r866, %r296;
	mov.u32 	%r868, %r294;
	mov.u32 	%r870, %r292;
	mov.u32 	%r871, %r291;
	mov.u32 	%r873, %r289;
	mov.u32 	%r875, %r287;
	mov.u32 	%r876, %r286;
	mov.u32 	%r878, %r284;
	mov.u32 	%r880, %r282;
	mov.u32 	%r881, %r281;
	mov.u32 	%r883, %r279;
	mov.u32 	%r885, %r277;
	mov.u32 	%r886, %r276;
	mov.u32 	%r888, %r274;
	mov.u32 	%r890, %r272;
	mov.u32 	%r891, %r271;
	mov.u32 	%r893, %r269;
	mov.u32 	%r895, %r267;
	mov.u32 	%r896, %r266;
	mov.u32 	%r898, %r264;
	mov.u32 	%r900, %r262;
	mov.u32 	%r901, %r261;
	mov.u32 	%r903, %r259;
	mov.u32 	%r905, %r257;
	mov.u32 	%r906, %r256;
	mov.u32 	%r908, %r254;
	mov.u32 	%r910, %r252;
	mov.u32 	%r911, %r251;
	mov.u32 	%r913, %r249;
	mov.u32 	%r915, %r247;
	mov.u32 	%r916, %r246;
	mov.u32 	%r918, %r244;
	mov.u32 	%r920, %r242;
	mov.u32 	%r922, %r240;
	mov.u32 	%r924, %r238;
	mov.u32 	%r925, %r237;
	mov.u32 	%r927, %r235;
	mov.u32 	%r929, %r233;
	mov.u32 	%r930, %r232;
	mov.u32 	%r932, %r230;
	mov.u32 	%r934, %r228;
	mov.u32 	%r935, %r227;
	mov.u32 	%r937, %r225;
	mov.u32 	%r939, %r223;
	mov.u32 	%r940, %r222;
	mov.u32 	%r942, %r220;
	mov.u32 	%r944, %r218;
	mov.u32 	%r945, %r217;
	mov.u32 	%r947, %r215;
	mov.u32 	%r949, %r213;
	mov.u32 	%r950, %r212;
	mov.u32 	%r952, %r210;
	mov.u32 	%r954, %r208;
	mov.u32 	%r955, %r207;
	mov.u32 	%r957, %r205;
	mov.u32 	%r959, %r203;
	mov.u32 	%r961, %r201;
	mov.u32 	%r963, %r199;
	mov.u32 	%r964, %r198;
	mov.u32 	%r966, %r320;
	mov.u32 	%r968, %r194;
	mov.u32 	%r969, %r193;
	mov.u32 	%r971, %r191;
	mov.u32 	%r973, %r189;
	mov.u32 	%r974, %r188;
	mov.u32 	%r976, %r186;
	mov.u32 	%r978, %r184;
	mov.u32 	%r979, %r183;
	mov.u32 	%r981, %r181;
	mov.u32 	%r983, %r179;
	mov.u32 	%r984, %r178;
	mov.u32 	%r986, %r176;
	mov.u32 	%r988, %r174;
	mov.u32 	%r989, %r173;
	mov.u32 	%r991, %r171;
	mov.u32 	%r993, %r169;
	mov.u32 	%r994, %r168;
	mov.u32 	%r996, %r166;
	mov.u32 	%r998, %r164;
	mov.u32 	%r1000, %r162;
	@%p178 bra 	$L__BB0_297;
	setp.eq.s32 	%p179, %r500, 35;
	mov.u32 	%r845, %r317;
	mov.u32 	%r846, %r316;
	mov.u32 	%r848, %r314;
	mov.u32 	%r850, %r312;
	mov.u32 	%r851, %r311;
	mov.u32 	%r853, %r309;
	mov.u32 	%r855, %r307;
	mov.u32 	%r856, %r306;
	mov.u32 	%r858, %r304;
	mov.u32 	%r860, %r302;
	mov.u32 	%r861, %r301;
	mov.u32 	%r863, %r299;
	mov.u32 	%r865, %r297;
	mov.u32 	%r866, %r296;
	mov.u32 	%r868, %r294;
	mov.u32 	%r870, %r292;
	mov.u32 	%r871, %r291;
	mov.u32 	%r873, %r289;
	mov.u32 	%r875, %r287;
	mov.u32 	%r876, %r286;
	mov.u32 	%r878, %r284;
	mov.u32 	%r880, %r282;
	mov.u32 	%r881, %r281;
	mov.u32 	%r883, %r279;
	mov.u32 	%r885, %r277;
	mov.u32 	%r886, %r276;
	mov.u32 	%r888, %r274;
	mov.u32 	%r890, %r272;
	mov.u32 	%r891, %r271;
	mov.u32 	%r893, %r269;
	mov.u32 	%r895, %r267;
	mov.u32 	%r896, %r266;
	mov.u32 	%r898, %r264;
	mov.u32 	%r900, %r262;
	mov.u32 	%r901, %r261;
	mov.u32 	%r903, %r259;
	mov.u32 	%r905, %r257;
	mov.u32 	%r906, %r256;
	mov.u32 	%r908, %r254;
	mov.u32 	%r910, %r252;
	mov.u32 	%r911, %r251;
	mov.u32 	%r913, %r249;
	mov.u32 	%r915, %r247;
	mov.u32 	%r916, %r246;
	mov.u32 	%r918, %r244;
	mov.u32 	%r920, %r242;
	mov.u32 	%r922, %r240;
	mov.u32 	%r924, %r238;
	mov.u32 	%r925, %r237;
	mov.u32 	%r927, %r235;
	mov.u32 	%r929, %r233;
	mov.u32 	%r930, %r232;
	mov.u32 	%r932, %r230;
	mov.u32 	%r934, %r228;
	mov.u32 	%r935, %r227;
	mov.u32 	%r937, %r225;
	mov.u32 	%r939, %r223;
	mov.u32 	%r940, %r222;
	mov.u32 	%r942, %r220;
	mov.u32 	%r944, %r218;
	mov.u32 	%r945, %r217;
	mov.u32 	%r947, %r215;
	mov.u32 	%r949, %r213;
	mov.u32 	%r950, %r212;
	mov.u32 	%r952, %r210;
	mov.u32 	%r954, %r208;
	mov.u32 	%r955, %r207;
	mov.u32 	%r957, %r205;
	mov.u32 	%r959, %r203;
	mov.u32 	%r961, %r201;
	mov.u32 	%r963, %r199;
	mov.u32 	%r964, %r198;
	mov.u32 	%r966, %r196;
	mov.u32 	%r968, %r194;
	mov.u32 	%r969, %r193;
	mov.u32 	%r971, %r191;
	mov.u32 	%r973, %r189;
	mov.u32 	%r974, %r188;
	mov.u32 	%r976, %r186;
	mov.u32 	%r978, %r184;
	mov.u32 	%r979, %r183;
	mov.u32 	%r981, %r181;
	mov.u32 	%r983, %r179;
	mov.u32 	%r984, %r178;
	mov.u32 	%r986, %r176;
	mov.u32 	%r988, %r174;
	mov.u32 	%r989, %r173;
	mov.u32 	%r991, %r171;
	mov.u32 	%r993, %r169;
	mov.u32 	%r994, %r168;
	mov.u32 	%r996, %r166;
	mov.u32 	%r998, %r164;
	mov.u32 	%r1000, %r162;
	@%p179 bra 	$L__BB0_80;
	bra.uni 	$L__BB0_297;
$L__BB0_80:
	mov.u32 	%r845, %r317;
	mov.u32 	%r846, %r316;
	mov.u32 	%r848, %r314;
	mov.u32 	%r850, %r312;
	mov.u32 	%r851, %r311;
	mov.u32 	%r853, %r309;
	mov.u32 	%r855, %r307;
	mov.u32 	%r856, %r306;
	mov.u32 	%r858, %r304;
	mov.u32 	%r860, %r302;
	mov.u32 	%r861, %r301;
	mov.u32 	%r863, %r299;
	mov.u32 	%r865, %r297;
	mov.u32 	%r866, %r296;
	mov.u32 	%r868, %r294;
	mov.u32 	%r870, %r292;
	mov.u32 	%r871, %r291;
	mov.u32 	%r873, %r289;
	mov.u32 	%r875, %r287;
	mov.u32 	%r876, %r286;
	mov.u32 	%r878, %r284;
	mov.u32 	%r880, %r282;
	mov.u32 	%r881, %r281;
	mov.u32 	%r883, %r279;
	mov.u32 	%r885, %r277;
	mov.u32 	%r886, %r276;
	mov.u32 	%r888, %r274;
	mov.u32 	%r890, %r272;
	mov.u32 	%r891, %r271;
	mov.u32 	%r893, %r269;
	mov.u32 	%r895, %r267;
	mov.u32 	%r896, %r266;
	mov.u32 	%r898, %r264;
	mov.u32 	%r900, %r262;
	mov.u32 	%r901, %r261;
	mov.u32 	%r903, %r259;
	mov.u32 	%r905, %r257;
	mov.u32 	%r906, %r256;
	mov.u32 	%r908, %r254;
	mov.u32 	%r910, %r252;
	mov.u32 	%r911, %r251;
	mov.u32 	%r913, %r249;
	mov.u32 	%r915, %r247;
	mov.u32 	%r916, %r246;
	mov.u32 	%r918, %r244;
	mov.u32 	%r920, %r242;
	mov.u32 	%r922, %r240;
	mov.u32 	%r924, %r238;
	mov.u32 	%r925, %r237;
	mov.u32 	%r927, %r235;
	mov.u32 	%r929, %r233;
	mov.u32 	%r930, %r232;
	mov.u32 	%r932, %r230;
	mov.u32 	%r934, %r228;
	mov.u32 	%r935, %r227;
	mov.u32 	%r937, %r225;
	mov.u32 	%r939, %r223;
	mov.u32 	%r940, %r222;
	mov.u32 	%r942, %r220;
	mov.u32 	%r944, %r218;
	mov.u32 	%r945, %r217;
	mov.u32 	%r947, %r215;
	mov.u32 	%r949, %r213;
	mov.u32 	%r950, %r212;
	mov.u32 	%r952, %r210;
	mov.u32 	%r954, %r208;
	mov.u32 	%r955, %r207;
	mov.u32 	%r957, %r205;
	mov.u32 	%r959, %r203;
	mov.u32 	%r961, %r201;
	mov.u32 	%r963, %r199;
	mov.u32 	%r964, %r198;
	mov.u32 	%r965, %r320;
	mov.u32 	%r966, %r196;
	mov.u32 	%r968, %r194;
	mov.u32 	%r969, %r193;
	mov.u32 	%r971, %r191;
	mov.u32 	%r973, %r189;
	mov.u32 	%r974, %r188;
	mov.u32 	%r976, %r186;
	mov.u32 	%r978, %r184;
	mov.u32 	%r979, %r183;
	mov.u32 	%r981, %r181;
	mov.u32 	%r983, %r179;
	mov.u32 	%r984, %r178;
	mov.u32 	%r986, %r176;
	mov.u32 	%r988, %r174;
	mov.u32 	%r989, %r173;
	mov.u32 	%r991, %r171;
	mov.u32 	%r993, %r169;
	mov.u32 	%r994, %r168;
	mov.u32 	%r996, %r166;
	mov.u32 	%r998, %r164;
	mov.u32 	%r1000, %r162;
	bra.uni 	$L__BB0_297;
$L__BB0_81:
	setp.eq.s32 	%p175, %r500, 36;
	mov.u32 	%r845, %r317;
	mov.u32 	%r846, %r316;
	mov.u32 	%r848, %r314;
	mov.u32 	%r850, %r312;
	mov.u32 	%r851, %r311;
	mov.u32 	%r853, %r309;
	mov.u32 	%r855, %r307;
	mov.u32 	%r856, %r306;
	mov.u32 	%r858, %r304;
	mov.u32 	%r860, %r302;
	mov.u32 	%r861, %r301;
	mov.u32 	%r863, %r299;
	mov.u32 	%r865, %r297;
	mov.u32 	%r866, %r296;
	mov.u32 	%r868, %r294;
	mov.u32 	%r870, %r292;
	mov.u32 	%r871, %r291;
	mov.u32 	%r873, %r289;
	mov.u32 	%r875, %r287;
	mov.u32 	%r876, %r286;
	mov.u32 	%r878, %r284;
	mov.u32 	%r880, %r282;
	mov.u32 	%r881, %r281;
	mov.u32 	%r883, %r279;
	mov.u32 	%r885, %r277;
	mov.u32 	%r886, %r276;
	mov.u32 	%r888, %r274;
	mov.u32 	%r890, %r272;
	mov.u32 	%r891, %r271;
	mov.u32 	%r893, %r269;
	mov.u32 	%r895, %r267;
	mov.u32 	%r896, %r266;
	mov.u32 	%r898, %r264;
	mov.u32 	%r900, %r262;
	mov.u32 	%r901, %r261;
	mov.u32 	%r903, %r259;
	mov.u32 	%r905, %r257;
	mov.u32 	%r906, %r256;
	mov.u32 	%r908, %r254;
	mov.u32 	%r910, %r252;
	mov.u32 	%r911, %r251;
	mov.u32 	%r913, %r249;
	mov.u32 	%r915, %r247;
	mov.u32 	%r916, %r246;
	mov.u32 	%r918, %r244;
	mov.u32 	%r920, %r242;
	mov.u32 	%r922, %r240;
	mov.u32 	%r924, %r238;
	mov.u32 	%r925, %r237;
	mov.u32 	%r927, %r235;
	mov.u32 	%r929, %r233;
	mov.u32 	%r930, %r232;
	mov.u32 	%r932, %r230;
	mov.u32 	%r934, %r228;
	mov.u32 	%r935, %r227;
	mov.u32 	%r937, %r225;
	mov.u32 	%r939, %r223;
	mov.u32 	%r940, %r222;
	mov.u32 	%r942, %r220;
	mov.u32 	%r944, %r218;
	mov.u32 	%r945, %r217;
	mov.u32 	%r947, %r215;
	mov.u32 	%r949, %r213;
	mov.u32 	%r950, %r212;
	mov.u32 	%r952, %r210;
	mov.u32 	%r954, %r208;
	mov.u32 	%r955, %r207;
	mov.u32 	%r957, %r205;
	mov.u32 	%r959, %r203;
	mov.u32 	%r961, %r201;
	mov.u32 	%r963, %r199;
	mov.u32 	%r964, %r320;
	mov.u32 	%r966, %r196;
	mov.u32 	%r968, %r194;
	mov.u32 	%r969, %r193;
	mov.u32 	%r971, %r191;
	mov.u32 	%r973, %r189;
	mov.u32 	%r974, %r188;
	mov.u32 	%r976, %r186;
	mov.u32 	%r978, %r184;
	mov.u32 	%r979, %r183;
	mov.u32 	%r981, %r181;
	mov.u32 	%r983, %r179;
	mov.u32 	%r984, %r178;
	mov.u32 	%r986, %r176;
	mov.u32 	%r988, %r174;
	mov.u32 	%r989, %r173;
	mov.u32 	%r991, %r171;
	mov.u32 	%r993, %r169;
	mov.u32 	%r994, %r168;
	mov.u32 	%r996, %r166;
	mov.u32 	%r998, %r164;
	mov.u32 	%r1000, %r162;
	@%p175 bra 	$L__BB0_297;
	setp.eq.s32 	%p176, %r500, 37;
	mov.u32 	%r845, %r317;
	mov.u32 	%r846, %r316;
	mov.u32 	%r848, %r314;
	mov.u32 	%r850, %r312;
	mov.u32 	%r851, %r311;
	mov.u32 	%r853, %r309;
	mov.u32 	%r855, %r307;
	mov.u32 	%r856, %r306;
	mov.u32 	%r858, %r304;
	mov.u32 	%r860, %r302;
	mov.u32 	%r861, %r301;
	mov.u32 	%r863, %r299;
	mov.u32 	%r865, %r297;
	mov.u32 	%r866, %r296;
	mov.u32 	%r868, %r294;
	mov.u32 	%r870, %r292;
	mov.u32 	%r871, %r291;
	mov.u32 	%r873, %r289;
	mov.u32 	%r875, %r287;
	mov.u32 	%r876, %r286;
	mov.u32 	%r878, %r284;
	mov.u32 	%r880, %r282;
	mov.u32 	%r881, %r281;
	mov.u32 	%r883, %r279;
	mov.u32 	%r885, %r277;
	mov.u32 	%r886, %r276;
	mov.u32 	%r888, %r274;
	mov.u32 	%r890, %r272;
	mov.u32 	%r891, %r271;
	mov.u32 	%r893, %r269;
	mov.u32 	%r895, %r267;
	mov.u32 	%r896, %r266;
	mov.u32 	%r898, %r264;
	mov.u32 	%r900, %r262;
	mov.u32 	%r901, %r261;
	mov.u32 	%r903, %r259;
	mov.u32 	%r905, %r257;
	mov.u32 	%r906, %r256;
	mov.u32 	%r908, %r254;
	mov.u32 	%r910, %r252;
	mov.u32 	%r911, %r251;
	mov.u32 	%r913, %r249;
	mov.u32 	%r915, %r247;
	mov.u32 	%r916, %r246;
	mov.u32 	%r918, %r244;
	mov.u32 	%r920, %r242;
	mov.u32 	%r922, %r240;
	mov.u32 	%r924, %r238;
	mov.u32 	%r925, %r237;
	mov.u32 	%r927, %r235;
	mov.u32 	%r929, %r233;
	mov.u32 	%r930, %r232;
	mov.u32 	%r932, %r230;
	mov.u32 	%r934, %r228;
	mov.u32 	%r935, %r227;
	mov.u32 	%r937, %r225;
	mov.u32 	%r939, %r223;
	mov.u32 	%r940, %r222;
	mov.u32 	%r942, %r220;
	mov.u32 	%r944, %r218;
	mov.u32 	%r945, %r217;
	mov.u32 	%r947, %r215;
	mov.u32 	%r949, %r213;
	mov.u32 	%r950, %r212;
	mov.u32 	%r952, %r210;
	mov.u32 	%r954, %r208;
	mov.u32 	%r955, %r207;
	mov.u32 	%r957, %r205;
	mov.u32 	%r959, %r203;
	mov.u32 	%r961, %r201;
	mov.u32 	%r963, %r320;
	mov.u32 	%r964, %r198;
	mov.u32 	%r966, %r196;
	mov.u32 	%r968, %r194;
	mov.u32 	%r969, %r193;
	mov.u32 	%r971, %r191;
	mov.u32 	%r973, %r189;
	mov.u32 	%r974, %r188;
	mov.u32 	%r976, %r186;
	mov.u32 	%r978, %r184;
	mov.u32 	%r979, %r183;
	mov.u32 	%r981, %r181;
	mov.u32 	%r983, %r179;
	mov.u32 	%r984, %r178;
	mov.u32 	%r986, %r176;
	mov.u32 	%r988, %r174;
	mov.u32 	%r989, %r173;
	mov.u32 	%r991, %r171;
	mov.u32 	%r993, %r169;
	mov.u32 	%r994, %r168;
	mov.u32 	%r996, %r166;
	mov.u32 	%r998, %r164;
	mov.u32 	%r1000, %r162;
	@%p176 bra 	$L__BB0_297;
	setp.eq.s32 	%p177, %r500, 38;
	mov.u32 	%r845, %r317;
	mov.u32 	%r846, %r316;
	mov.u32 	%r848, %r314;
	mov.u32 	%r850, %r312;
	mov.u32 	%r851, %r311;
	mov.u32 	%r853, %r309;
	mov.u32 	%r855, %r307;
	mov.u32 	%r856, %r306;
	mov.u32 	%r858, %r304;
	mov.u32 	%r860, %r302;
	mov.u32 	%r861, %r301;
	mov.u32 	%r863, %r299;
	mov.u32 	%r865, %r297;
	mov.u32 	%r866, %r296;
	mov.u32 	%r868, %r294;
	mov.u32 	%r870, %r292;
	mov.u32 	%r871, %r291;
	mov.u32 	%r873, %r289;
	mov.u32 	%r875, %r287;
	mov.u32 	%r876, %r286;
	mov.u32 	%r878, %r284;
	mov.u32 	%r880, %r282;
	mov.u32 	%r881, %r281;
	mov.u32 	%r883, %r279;
	mov.u32 	%r885, %r277;
	mov.u32 	%r886, %r276;
	mov.u32 	%r888, %r274;
	mov.u32 	%r890, %r272;
	mov.u32 	%r891, %r271;
	mov.u32 	%r893, %r269;
	mov.u32 	%r895, %r267;
	mov.u32 	%r896, %r266;
	mov.u32 	%r898, %r264;
	mov.u32 	%r900, %r262;
	mov.u32 	%r901, %r261;
	mov.u32 	%r903, %r259;
	mov.u32 	%r905, %r257;
	mov.u32 	%r906, %r256;
	mov.u32 	%r908, %r254;
	mov.u32 	%r910, %r252;
	mov.u32 	%r911, %r251;
	mov.u32 	%r913, %r249;
	mov.u32 	%r915, %r247;
	mov.u32 	%r916, %r246;
	mov.u32 	%r918, %r244;
	mov.u32 	%r920, %r242;
	mov.u32 	%r922, %r240;
	mov.u32 	%r924, %r238;
	mov.u32 	%r925, %r237;
	mov.u32 	%r927, %r235;
	mov.u32 	%r929, %r233;
	mov.u32 	%r930, %r232;
	mov.u32 	%r932, %r230;
	mov.u32 	%r934, %r228;
	mov.u32 	%r935, %r227;
	mov.u32 	%r937, %r225;
	mov.u32 	%r939, %r223;
	mov.u32 	%r940, %r222;
	mov.u32 	%r942, %r220;
	mov.u32 	%r944, %r218;
	mov.u32 	%r945, %r217;
	mov.u32 	%r947, %r215;
	mov.u32 	%r949, %r213;
	mov.u32 	%r950, %r212;
	mov.u32 	%r952, %r210;
	mov.u32 	%r954, %r208;
	mov.u32 	%r955, %r207;
	mov.u32 	%r957, %r205;
	mov.u32 	%r959, %r203;
	mov.u32 	%r961, %r201;
	mov.u32 	%r963, %r199;
	mov.u32 	%r964, %r198;
	mov.u32 	%r966, %r196;
	mov.u32 	%r968, %r194;
	mov.u32 	%r969, %r193;
	mov.u32 	%r971, %r191;
	mov.u32 	%r973, %r189;
	mov.u32 	%r974, %r188;
	mov.u32 	%r976, %r186;
	mov.u32 	%r978, %r184;
	mov.u32 	%r979, %r183;
	mov.u32 	%r981, %r181;
	mov.u32 	%r983, %r179;
	mov.u32 	%r984, %r178;
	mov.u32 	%r986, %r176;
	mov.u32 	%r988, %r174;
	mov.u32 	%r989, %r173;
	mov.u32 	%r991, %r171;
	mov.u32 	%r993, %r169;
	mov.u32 	%r994, %r168;
	mov.u32 	%r996, %r166;
	mov.u32 	%r998, %r164;
	mov.u32 	%r1000, %r162;
	@%p177 bra 	$L__BB0_84;
	bra.uni 	$L__BB0_297;
$L__BB0_84:
	mov.u32 	%r845, %r317;
	mov.u32 	%r846, %r316;
	mov.u32 	%r848, %r314;
	mov.u32 	%r850, %r312;
	mov.u32 	%r851, %r311;
	mov.u32 	%r853, %r309;
	mov.u32 	%r855, %r307;
	mov.u32 	%r856, %r306;
	mov.u32 	%r858, %r304;
	mov.u32 	%r860, %r302;
	mov.u32 	%r861, %r301;
	mov.u32 	%r863, %r299;
	mov.u32 	%r865, %r297;
	mov.u32 	%r866, %r296;
	mov.u32 	%r868, %r294;
	mov.u32 	%r870, %r292;
	mov.u32 	%r871, %r291;
	mov.u32 	%r873, %r289;
	mov.u32 	%r875, %r287;
	mov.u32 	%r876, %r286;
	mov.u32 	%r878, %r284;
	mov.u32 	%r880, %r282;
	mov.u32 	%r881, %r281;
	mov.u32 	%r883, %r279;
	mov.u32 	%r885, %r277;
	mov.u32 	%r886, %r276;
	mov.u32 	%r888, %r274;
	mov.u32 	%r890, %r272;
	mov.u32 	%r891, %r271;
	mov.u32 	%r893, %r269;
	mov.u32 	%r895, %r267;
	mov.u32 	%r896, %r266;
	mov.u32 	%r898, %r264;
	mov.u32 	%r900, %r262;
	mov.u32 	%r901, %r261;
	mov.u32 	%r903, %r259;
	mov.u32 	%r905, %r257;
	mov.u32 	%r906, %r256;
	mov.u32 	%r908, %r254;
	mov.u32 	%r910, %r252;
	mov.u32 	%r911, %r251;
	mov.u32 	%r913, %r249;
	mov.u32 	%r915, %r247;
	mov.u32 	%r916, %r246;
	mov.u32 	%r918, %r244;
	mov.u32 	%r920, %r242;
	mov.u32 	%r922, %r240;
	mov.u32 	%r924, %r238;
	mov.u32 	%r925, %r237;
	mov.u32 	%r927, %r235;
	mov.u32 	%r929, %r233;
	mov.u32 	%r930, %r232;
	mov.u32 	%r932, %r230;
	mov.u32 	%r934, %r228;
	mov.u32 	%r935, %r227;
	mov.u32 	%r937, %r225;
	mov.u32 	%r939, %r223;
	mov.u32 	%r940, %r222;
	mov.u32 	%r942, %r220;
	mov.u32 	%r944, %r218;
	mov.u32 	%r945, %r217;
	mov.u32 	%r947, %r215;
	mov.u32 	%r949, %r213;
	mov.u32 	%r950, %r212;
	mov.u32 	%r952, %r210;
	mov.u32 	%r954, %r208;
	mov.u32 	%r955, %r207;
	mov.u32 	%r957, %r205;
	mov.u32 	%r959, %r203;
	mov.u32 	%r961, %r201;
	mov.u32 	%r962, %r320;
	mov.u32 	%r963, %r199;
	mov.u32 	%r964, %r198;
	mov.u32 	%r966, %r196;
	mov.u32 	%r968, %r194;
	mov.u32 	%r969, %r193;
	mov.u32 	%r971, %r191;
	mov.u32 	%r973, %r189;
	mov.u32 	%r974, %r188;
	mov.u32 	%r976, %r186;
	mov.u32 	%r978, %r184;
	mov.u32 	%r979, %r183;
	mov.u32 	%r981, %r181;
	mov.u32 	%r983, %r179;
	mov.u32 	%r984, %r178;
	mov.u32 	%r986, %r176;
	mov.u32 	%r988, %r174;
	mov.u32 	%r989, %r173;
	mov.u32 	%r991, %r171;
	mov.u32 	%r993, %r169;
	mov.u32 	%r994, %r168;
	mov.u32 	%r996, %r166;
	mov.u32 	%r998, %r164;
	mov.u32 	%r1000, %r162;
	bra.uni 	$L__BB0_297;
$L__BB0_85:
	setp.gt.s32 	%p117, %r500, 57;
	@%p117 bra 	$L__BB0_120;
	setp.gt.s32 	%p145, %r500, 47;
	@%p145 bra 	$L__BB0_103;
	setp.gt.s32 	%p159, %r500, 42;
	@%p159 bra 	$L__BB0_95;
	setp.gt.s32 	%p166, %r500, 40;
	@%p166 bra 	$L__BB0_92;
	setp.eq.s32 	%p169, %r500, 39;
	mov.u32 	%r845, %r317;
	mov.u32 	%r846, %r316;
	mov.u32 	%r848, %r314;
	mov.u32 	%r850, %r312;
	mov.u32 	%r851, %r311;
	mov.u32 	%r853, %r309;
	mov.u32 	%r855, %r307;
	mov.u32 	%r856, %r306;
	mov.u32 	%r858, %r304;
	mov.u32 	%r860, %r302;
	mov.u32 	%r861, %r301;
	mov.u32 	%r863, %r299;
	mov.u32 	%r865, %r297;
	mov.u32 	%r866, %r296;
	mov.u32 	%r868, %r294;
	mov.u32 	%r870, %r292;
	mov.u32 	%r871, %r291;
	mov.u32 	%r873, %r289;
	mov.u32 	%r875, %r287;
	mov.u32 	%r876, %r286;
	mov.u32 	%r878, %r284;
	mov.u32 	%r880, %r282;
	mov.u32 	%r881, %r281;
	mov.u32 	%r883, %r279;
	mov.u32 	%r885, %r277;
	mov.u32 	%r886, %r276;
	mov.u32 	%r888, %r274;
	mov.u32 	%r890, %r272;
	mov.u32 	%r891, %r271;
	mov.u32 	%r893, %r269;
	mov.u32 	%r895, %r267;
	mov.u32 	%r896, %r266;
	mov.u32 	%r898, %r264;
	mov.u32 	%r900, %r262;
	mov.u32 	%r901, %r261;
	mov.u32 	%r903, %r259;
	mov.u32 	%r905, %r257;
	mov.u32 	%r906, %r256;
	mov.u32 	%r908, %r254;
	mov.u32 	%r910, %r252;
	mov.u32 	%r911, %r251;
	mov.u32 	%r913, %r249;
	mov.u32 	%r915, %r247;
	mov.u32 	%r916, %r246;
	mov.u32 	%r918, %r244;
	mov.u32 	%r920, %r242;
	mov.u32 	%r922, %r240;
	mov.u32 	%r924, %r238;
	mov.u32 	%r925, %r237;
	mov.u32 	%r927, %r235;
	mov.u32 	%r929, %r233;
	mov.u32 	%r930, %r232;
	mov.u32 	%r932, %r230;
	mov.u32 	%r934, %r228;
	mov.u32 	%r935, %r227;
	mov.u32 	%r937, %r225;
	mov.u32 	%r939, %r223;
	mov.u32 	%r940, %r222;
	mov.u32 	%r942, %r220;
	mov.u32 	%r944, %r218;
	mov.u32 	%r945, %r217;
	mov.u32 	%r947, %r215;
	mov.u32 	%r949, %r213;
	mov.u32 	%r950, %r212;
	mov.u32 	%r952, %r210;
	mov.u32 	%r954, %r208;
	mov.u32 	%r955, %r207;
	mov.u32 	%r957, %r205;
	mov.u32 	%r959, %r203;
	mov.u32 	%r961, %r320;
	mov.u32 	%r963, %r199;
	mov.u32 	%r964, %r198;
	mov.u32 	%r966, %r196;
	mov.u32 	%r968, %r194;
	mov.u32 	%r969, %r193;
	mov.u32 	%r971, %r191;
	mov.u32 	%r973, %r189;
	mov.u32 	%r974, %r188;
	mov.u32 	%r976, %r186;
	mov.u32 	%r978, %r184;
	mov.u32 	%r979, %r183;
	mov.u32 	%r981, %r181;
	mov.u32 	%r983, %r179;
	mov.u32 	%r984, %r178;
	mov.u32 	%r986, %r176;
	mov.u32 	%r988, %r174;
	mov.u32 	%r989, %r173;
	mov.u32 	%r991, %r171;
	mov.u32 	%r993, %r169;
	mov.u32 	%r994, %r168;
	mov.u32 	%r996, %r166;
	mov.u32 	%r998, %r164;
	mov.u32 	%r1000, %r162;
	@%p169 bra 	$L__BB0_297;
	setp.eq.s32 	%p170, %r500, 40;
	mov.u32 	%r845, %r317;
	mov.u32 	%r846, %r316;
	mov.u32 	%r848, %r314;
	mov.u32 	%r850, %r312;
	mov.u32 	%r851, %r311;
	mov.u32 	%r853, %r309;
	mov.u32 	%r855, %r307;
	mov.u32 	%r856, %r306;
	mov.u32 	%r858, %r304;
	mov.u32 	%r860, %r302;
	mov.u32 	%r861, %r301;
	mov.u32 	%r863, %r299;
	mov.u32 	%r865, %r297;
	mov.u32 	%r866, %r296;
	mov.u32 	%r868, %r294;
	mov.u32 	%r870, %r292;
	mov.u32 	%r871, %r291;
	mov.u32 	%r873, %r289;
	mov.u32 	%r875, %r287;
	mov.u32 	%r876, %r286;
	mov.u32 	%r878, %r284;
	mov.u32 	%r880, %r282;
	mov.u32 	%r881, %r281;
	mov.u32 	%r883, %r279;
	mov.u32 	%r885, %r277;
	mov.u32 	%r886, %r276;
	mov.u32 	%r888, %r274;
	mov.u32 	%r890, %r272;
	mov.u32 	%r891, %r271;
	mov.u32 	%r893, %r269;
	mov.u32 	%r895, %r267;
	mov.u32 	%r896, %r266;
	mov.u32 	%r898, %r264;
	mov.u32 	%r900, %r262;
	mov.u32 	%r901, %r261;
	mov.u32 	%r903, %r259;
	mov.u32 	%r905, %r257;
	mov.u32 	%r906, %r256;
	mov.u32 	%r908, %r254;
	mov.u32 	%r910, %r252;
	mov.u32 	%r911, %r251;
	mov.u32 	%r913, %r249;
	mov.u32 	%r915, %r247;
	mov.u32 	%r916, %r246;
	mov.u32 	%r918, %r244;
	mov.u32 	%r920, %r242;
	mov.u32 	%r922, %r240;
	mov.u32 	%r924, %r238;
	mov.u32 	%r925, %r237;
	mov.u32 	%r927, %r235;
	mov.u32 	%r929, %r233;
	mov.u32 	%r930, %r232;
	mov.u32 	%r932, %r230;
	mov.u32 	%r934, %r228;
	mov.u32 	%r935, %r227;
	mov.u32 	%r937, %r225;
	mov.u32 	%r939, %r223;
	mov.u32 	%r940, %r222;
	mov.u32 	%r942, %r220;
	mov.u32 	%r944, %r218;
	mov.u32 	%r945, %r217;
	mov.u32 	%r947, %r215;
	mov.u32 	%r949, %r213;
	mov.u32 	%r950, %r212;
	mov.u32 	%r952, %r210;
	mov.u32 	%r954, %r208;
	mov.u32 	%r955, %r207;
	mov.u32 	%r957, %r205;
	mov.u32 	%r959, %r203;
	mov.u32 	%r961, %r201;
	mov.u32 	%r963, %r199;
	mov.u32 	%r964, %r198;
	mov.u32 	%r966, %r196;
	mov.u32 	%r968, %r194;
	mov.u32 	%r969, %r193;
	mov.u32 	%r971, %r191;
	mov.u32 	%r973, %r189;
	mov.u32 	%r974, %r188;
	mov.u32 	%r976, %r186;
	mov.u32 	%r978, %r184;
	mov.u32 	%r979, %r183;
	mov.u32 	%r981, %r181;
	mov.u32 	%r983, %r179;
	mov.u32 	%r984, %r178;
	mov.u32 	%r986, %r176;
	mov.u32 	%r988, %r174;
	mov.u32 	%r989, %r173;
	mov.u32 	%r991, %r171;
	mov.u32 	%r993, %r169;
	mov.u32 	%r994, %r168;
	mov.u32 	%r996, %r166;
	mov.u32 	%r998, %r164;
	mov.u32 	%r1000, %r162;
	@%p170 bra 	$L__BB0_91;
	bra.uni 	$L__BB0_297;
$L__BB0_91:
	mov.u32 	%r845, %r317;
	mov.u32 	%r846, %r316;
	mov.u32 	%r848, %r314;
	mov.u32 	%r850, %r312;
	mov.u32 	%r851, %r311;
	mov.u32 	%r853, %r309;
	mov.u32 	%r855, %r307;
	mov.u32 	%r856, %r306;
	mov.u32 	%r858, %r304;
	mov.u32 	%r860, %r302;
	mov.u32 	%r861, %r301;
	mov.u32 	%r863, %r299;
	mov.u32 	%r865, %r297;
	mov.u32 	%r866, %r296;
	mov.u32 	%r868, %r294;
	mov.u32 	%r870, %r292;
	mov.u32 	%r871, %r291;
	mov.u32 	%r873, %r289;
	mov.u32 	%r875, %r287;
	mov.u32 	%r876, %r286;
	mov.u32 	%r878, %r284;
	mov.u32 	%r880, %r282;
	mov.u32 	%r881, %r281;
	mov.u32 	%r883, %r279;
	mov.u32 	%r885, %r277;
	mov.u32 	%r886, %r276;
	mov.u32 	%r888, %r274;
	mov.u32 	%r890, %r272;
	mov.u32 	%r891, %r271;
	mov.u32 	%r893, %r269;
	mov.u32 	%r895, %r267;
	mov.u32 	%r896, %r266;
	mov.u32 	%r898, %r264;
	mov.u32 	%r900, %r262;
	mov.u32 	%r901, %r261;
	mov.u32 	%r903, %r259;
	mov.u32 	%r905, %r257;
	mov.u32 	%r906, %r256;
	mov.u32 	%r908, %r254;
	mov.u32 	%r910, %r252;
	mov.u32 	%r911, %r251;
	mov.u32 	%r913, %r249;
	mov.u32 	%r915, %r247;
	mov.u32 	%r916, %r246;
	mov.u32 	%r918, %r244;
	mov.u32 	%r920, %r242;
	mov.u32 	%r922, %r240;
	mov.u32 	%r924, %r238;
	mov.u32 	%r925, %r237;
	mov.u32 	%r927, %r235;
	mov.u32 	%r929, %r233;
	mov.u32 	%r930, %r232;
	mov.u32 	%r932, %r230;
	mov.u32 	%r934, %r228;
	mov.u32 	%r935, %r227;
	mov.u32 	%r937, %r225;
	mov.u32 	%r939, %r223;
	mov.u32 	%r940, %r222;
	mov.u32 	%r942, %r220;
	mov.u32 	%r944, %r218;
	mov.u32 	%r945, %r217;
	mov.u32 	%r947, %r215;
	mov.u32 	%r949, %r213;
	mov.u32 	%r950, %r212;
	mov.u32 	%r952, %r210;
	mov.u32 	%r954, %r208;
	mov.u32 	%r955, %r207;
	mov.u32 	%r957, %r205;
	mov.u32 	%r959, %r203;
	mov.u32 	%r960, %r320;
	mov.u32 	%r961, %r201;
	mov.u32 	%r963, %r199;
	mov.u32 	%r964, %r198;
	mov.u32 	%r966, %r196;
	mov.u32 	%r968, %r194;
	mov.u32 	%r969, %r193;
	mov.u32 	%r971, %r191;
	mov.u32 	%r973, %r189;
	mov.u32 	%r974, %r188;
	mov.u32 	%r976, %r186;
	mov.u32 	%r978, %r184;
	mov.u32 	%r979, %r183;
	mov.u32 	%r981, %r181;
	mov.u32 	%r983, %r179;
	mov.u32 	%r984, %r178;
	mov.u32 	%r986, %r176;
	mov.u32 	%r988, %r174;
	mov.u32 	%r989, %r173;
	mov.u32 	%r991, %r171;
	mov.u32 	%r993, %r169;
	mov.u32 	%r994, %r168;
	mov.u32 	%r996, %r166;
	mov.u32 	%r998, %r164;
	mov.u32 	%r1000, %r162;
	bra.uni 	$L__BB0_297;
$L__BB0_92:
	setp.eq.s32 	%p167, %r500, 41;
	mov.u32 	%r845, %r317;
	mov.u32 	%r846, %r316;
	mov.u32 	%r848, %r314;
	mov.u32 	%r850, %r312;
	mov.u32 	%r851, %r311;
	mov.u32 	%r853, %r309;
	mov.u32 	%r855, %r307;
	mov.u32 	%r856, %r306;
	mov.u32 	%r858, %r304;
	mov.u32 	%r860, %r302;
	mov.u32 	%r861, %r301;
	mov.u32 	%r863, %r299;
	mov.u32 	%r865, %r297;
	mov.u32 	%r866, %r296;
	mov.u32 	%r868, %r294;
	mov.u32 	%r870, %r292;
	mov.u32 	%r871, %r291;
	mov.u32 	%r873, %r289;
	mov.u32 	%r875, %r287;
	mov.u32 	%r876, %r286;
	mov.u32 	%r878, %r284;
	mov.u32 	%r880, %r282;
	mov.u32 	%r881, %r281;
	mov.u32 	%r883, %r279;
	mov.u32 	%r885, %r277;
	mov.u32 	%r886, %r276;
	mov.u32 	%r888, %r274;
	mov.u32 	%r890, %r272;
	mov.u32 	%r891, %r271;
	mov.u32 	%r893, %r269;
	mov.u32 	%r895, %r267;
	mov.u32 	%r896, %r266;
	mov.u32 	%r898, %r264;
	mov.u32 	%r900, %r262;
	mov.u32 	%r901, %r261;
	mov.u32 	%r903, %r259;
	mov.u32 	%r905, %r257;
	mov.u32 	%r906, %r256;
	mov.u32 	%r908, %r254;
	mov.u32 	%r910, %r252;
	mov.u32 	%r911, %r251;
	mov.u32 	%r913, %r249;
	mov.u32 	%r915, %r247;
	mov.u32 	%r916, %r246;
	mov.u32 	%r918, %r244;
	mov.u32 	%r920, %r242;
	mov.u32 	%r922, %r240;
	mov.u32 	%r924, %r238;
	mov.u32 	%r925, %r237;
	mov.u32 	%r927, %r235;
	mov.u32 	%r929, %r233;
	mov.u32 	%r930, %r232;
	mov.u32 	%r932, %r230;
	mov.u32 	%r934, %r228;
	mov.u32 	%r935, %r227;
	mov.u32 	%r937, %r225;
	mov.u32 	%r939, %r223;
	mov.u32 	%r940, %r222;
	mov.u32 	%r942, %r220;
	mov.u32 	%r944, %r218;
	mov.u32 	%r945, %r217;
	mov.u32 	%r947, %r215;
	mov.u32 	%r949, %r213;
	mov.u32 	%r950, %r212;
	mov.u32 	%r952, %r210;
	mov.u32 	%r954, %r208;
	mov.u32 	%r955, %r207;
	mov.u32 	%r957, %r205;
	mov.u32 	%r959, %r320;
	mov.u32 	%r961, %r201;
	mov.u32 	%r963, %r199;
	mov.u32 	%r964, %r198;
	mov.u32 	%r966, %r196;
	mov.u32 	%r968, %r194;
	mov.u32 	%r969, %r193;
	mov.u32 	%r971, %r191;
	mov.u32 	%r973, %r189;
	mov.u32 	%r974, %r188;
	mov.u32 	%r976, %r186;
	mov.u32 	%r978, %r184;
	mov.u32 	%r979, %r183;
	mov.u32 	%r981, %r181;
	mov.u32 	%r983, %r179;
	mov.u32 	%r984, %r178;
	mov.u32 	%r986, %r176;
	mov.u32 	%r988, %r174;
	mov.u32 	%r989, %r173;
	mov.u32 	%r991, %r171;
	mov.u32 	%r993, %r169;
	mov.u32 	%r994, %r168;
	mov.u32 	%r996, %r166;
	mov.u32 	%r998, %r164;
	mov.u32 	%r1000, %r162;
	@%p167 bra 	$L__BB0_297;
	setp.eq.s32 	%p168, %r500, 42;
	mov.u32 	%r845, %r317;
	mov.u32 	%r846, %r316;
	mov.u32 	%r848, %r314;
	mov.u32 	%r850, %r312;
	mov.u32 	%r851, %r311;
	mov.u32 	%r853, %r309;
	mov.u32 	%r855, %r307;
	mov.u32 	%r856, %r306;
	mov.u32 	%r858, %r304;
	mov.u32 	%r860, %r302;
	mov.u32 	%r861, %r301;
	mov.u32 	%r863, %r299;
	mov.u32 	%r865, %r297;
	mov.u32 	%r866, %r296;
	mov.u32 	%r868, %r294;
	mov.u32 	%r870, %r292;
	mov.u32 	%r871, %r291;
	mov.u32 	%r873, %r289;
	mov.u32 	%r875, %r287;
	mov.u32 	%r876, %r286;
	mov.u32 	%r878, %r284;
	mov.u32 	%r880, %r282;
	mov.u32 	%r881, %r281;
	mov.u32 	%r883, %r279;
	mov.u32 	%r885, %r277;
	mov.u32 	%r886, %r276;
	mov.u32 	%r888, %r274;
	mov.u32 	%r890, %r272;
	mov.u32 	%r891, %r271;
	mov.u32 	%r893, %r269;
	mov.u32 	%r895, %r267;
	mov.u32 	%r896, %r266;
	mov.u32 	%r898, %r264;
	mov.u32 	%r900, %r262;
	mov.u32 	%r901, %r261;
	mov.u32 	%r903, %r259;
	mov.u32 	%r905, %r257;
	mov.u32 	%r906, %r256;
	mov.u32 	%r908, %r254;
	mov.u32 	%r910, %r252;
	mov.u32 	%r911, %r251;
	mov.u32 	%r913, %r249;
	mov.u32 	%r915, %r247;
	mov.u32 	%r916, %r246;
	mov.u32 	%r918, %r244;
	mov.u32 	%r920, %r242;
	mov.u32 	%r922, %r240;
	mov.u32 	%r924, %r238;
	mov.u32 	%r925, %r237;
	mov.u32 	%r927, %r235;
	mov.u32 	%r929, %r233;
	mov.u32 	%r930, %r232;
	mov.u32 	%r932, %r230;
	mov.u32 	%r934, %r228;
	mov.u32 	%r935, %r227;
	mov.u32 	%r937, %r225;
	mov.u32 	%r939, %r223;
	mov.u32 	%r940, %r222;
	mov.u32 	%r942, %r220;
	mov.u32 	%r944, %r218;
	mov.u32 	%r945, %r217;
	mov.u32 	%r947, %r215;
	mov.u32 	%r949, %r213;
	mov.u32 	%r950, %r212;
	mov.u32 	%r952, %r210;
	mov.u32 	%r954, %r208;
	mov.u32 	%r955, %r207;
	mov.u32 	%r957, %r205;
	mov.u32 	%r959, %r203;
	mov.u32 	%r961, %r201;
	mov.u32 	%r963, %r199;
	mov.u32 	%r964, %r198;
	mov.u32 	%r966, %r196;
	mov.u32 	%r968, %r194;
	mov.u32 	%r969, %r193;
	mov.u32 	%r971, %r191;
	mov.u32 	%r973, %r189;
	mov.u32 	%r974, %r188;
	mov.u32 	%r976, %r186;
	mov.u32 	%r978, %r184;
	mov.u32 	%r979, %r183;
	mov.u32 	%r981, %r181;
	mov.u32 	%r983, %r179;
	mov.u32 	%r984, %r178;
	mov.u32 	%r986, %r176;
	mov.u32 	%r988, %r174;
	mov.u32 	%r989, %r173;
	mov.u32 	%r991, %r171;
	mov.u32 	%r993, %r169;
	mov.u32 	%r994, %r168;
	mov.u32 	%r996, %r166;
	mov.u32 	%r998, %r164;
	mov.u32 	%r1000, %r162;
	@%p168 bra 	$L__BB0_94;
	bra.uni 	$L__BB0_297;
$L__BB0_94:
	mov.u32 	%r845, %r317;
	mov.u32 	%r846, %r316;
	mov.u32 	%r848, %r314;
	mov.u32 	%r850, %r312;
	mov.u32 	%r851, %r311;
	mov.u32 	%r853, %r309;
	mov.u32 	%r855, %r307;
	mov.u32 	%r856, %r306;
	mov.u32 	%r858, %r304;
	mov.u32 	%r860, %r302;
	mov.u32 	%r861, %r301;
	mov.u32 	%r863, %r299;
	mov.u32 	%r865, %r297;
	mov.u32 	%r866, %r296;
	mov.u32 	%r868, %r294;
	mov.u32 	%r870, %r292;
	mov.u32 	%r871, %r291;
	mov.u32 	%r873, %r289;
	mov.u32 	%r875, %r287;
	mov.u32 	%r876, %r286;
	mov.u32 	%r878, %r284;
	mov.u32 	%r880, %r282;
	mov.u32 	%r881, %r281;
	mov.u32 	%r883, %r279;
	mov.u32 	%r885, %r277;
	mov.u32 	%r886, %r276;
	mov.u32 	%r888, %r274;
	mov.u32 	%r890, %r272;
	mov.u32 	%r891, %r271;
	mov.u32 	%r893, %r269;
	mov.u32 	%r895, %r267;
	mov.u32 	%r896, %r266;
	mov.u32 	%r898, %r264;
	mov.u32 	%r900, %r262;
	mov.u32 	%r901, %r261;
	mov.u32 	%r903, %r259;
	mov.u32 	%r905, %r257;
	mov.u32 	%r906, %r256;
	mov.u32 	%r908, %r254;
	mov.u32 	%r910, %r252;
	mov.u32 	%r911, %r251;
	mov.u32 	%r913, %r249;
	mov.u32 	%r915, %r247;
	mov.u32 	%r916, %r246;
	mov.u32 	%r918, %r244;
	mov.u32 	%r920, %r242;
	mov.u32 	%r922, %r240;
	mov.u32 	%r924, %r238;
	mov.u32 	%r925, %r237;
	mov.u32 	%r927, %r235;
	mov.u32 	%r929, %r233;
	mov.u32 	%r930, %r232;
	mov.u32 	%r932, %r230;
	mov.u32 	%r934, %r228;
	mov.u32 	%r935, %r227;
	mov.u32 	%r937, %r225;
	mov.u32 	%r939, %r223;
	mov.u32 	%r940, %r222;
	mov.u32 	%r942, %r220;
	mov.u32 	%r944, %r218;
	mov.u32 	%r945, %r217;
	mov.u32 	%r947, %r215;
	mov.u32 	%r949, %r213;
	mov.u32 	%r950, %r212;
	mov.u32 	%r952, %r210;
	mov.u32 	%r954, %r208;
	mov.u32 	%r955, %r207;
	mov.u32 	%r957, %r205;
	mov.u32 	%r958, %r320;
	mov.u32 	%r959, %r203;
	mov.u32 	%r961, %r201;
	mov.u32 	%r963, %r199;
	mov.u32 	%r964, %r198;
	mov.u32 	%r966, %r196;
	mov.u32 	%r968, %r194;
	mov.u32 	%r969, %r193;
	mov.u32 	%r971, %r191;
	mov.u32 	%r973, %r189;
	mov.u32 	%r974, %r188;
	mov.u32 	%r976, %r186;
	mov.u32 	%r978, %r184;
	mov.u32 	%r979, %r183;
	mov.u32 	%r981, %r181;
	mov.u32 	%r983, %r179;
	mov.u32 	%r984, %r178;
	mov.u32 	%r986, %r176;
	mov.u32 	%r988, %r174;
	mov.u32 	%r989, %r173;
	mov.u32 	%r991, %r171;
	mov.u32 	%r993, %r169;
	mov.u32 	%r994, %r168;
	mov.u32 	%r996, %r166;
	mov.u32 	%r998, %r164;
	mov.u32 	%r1000, %r162;
	bra.uni 	$L__BB0_297;
$L__BB0_95:
	setp.gt.s32 	%p160, %r500, 44;
	@%p160 bra 	$L__BB0_99;
	setp.eq.s32 	%p164, %r500, 43;
	mov.u32 	%r845, %r317;
	mov.u32 	%r846, %r316;
	mov.u32 	%r848, %r314;
	mov.u32 	%r850, %r312;
	mov.u32 	%r851, %r311;
	mov.u32 	%r853, %r309;
	mov.u32 	%r855, %r307;
	mov.u32 	%r856, %r306;
	mov.u32 	%r858, %r304;
	mov.u32 	%r860, %r302;
	mov.u32 	%r861, %r301;
	mov.u32 	%r863, %r299;
	mov.u32 	%r865, %r297;
	mov.u32 	%r866, %r296;
	mov.u32 	%r868, %r294;
	mov.u32 	%r870, %r292;
	mov.u32 	%r871, %r291;
	mov.u32 	%r873, %r289;
	mov.u32 	%r875, %r287;
	mov.u32 	%r876, %r286;
	mov.u32 	%r878, %r284;
	mov.u32 	%r880, %r282;
	mov.u32 	%r881, %r281;
	mov.u32 	%r883, %r279;
	mov.u32 	%r885, %r277;
	mov.u32 	%r886, %r276;
	mov.u32 	%r888, %r274;
	mov.u32 	%r890, %r272;
	mov.u32 	%r891, %r271;
	mov.u32 	%r893, %r269;
	mov.u32 	%r895, %r267;
	mov.u32 	%r896, %r266;
	mov.u32 	%r898, %r264;
	mov.u32 	%r900, %r262;
	mov.u32 	%r901, %r261;
	mov.u32 	%r903, %r259;
	mov.u32 	%r905, %r257;
	mov.u32 	%r906, %r256;
	mov.u32 	%r908, %r254;
	mov.u32 	%r910, %r252;
	mov.u32 	%r911, %r251;
	mov.u32 	%r913, %r249;
	mov.u32 	%r915, %r247;
	mov.u32 	%r916, %r246;
	mov.u32 	%r918, %r244;
	mov.u32 	%r920, %r242;
	mov.u32 	%r922, %r240;
	mov.u32 	%r924, %r238;
	mov.u32 	%r925, %r237;
	mov.u32 	%r927, %r235;
	mov.u32 	%r929, %r233;
	mov.u32 	%r930, %r232;
	mov.u32 	%r932, %r230;
	mov.u32 	%r934, %r228;
	mov.u32 	%r935, %r227;
	mov.u32 	%r937, %r225;
	mov.u32 	%r939, %r223;
	mov.u32 	%r940, %r222;
	mov.u32 	%r942, %r220;
	mov.u32 	%r944, %r218;
	mov.u32 	%r945, %r217;
	mov.u32 	%r947, %r215;
	mov.u32 	%r949, %r213;
	mov.u32 	%r950, %r212;
	mov.u32 	%r952, %r210;
	mov.u32 	%r954, %r208;
	mov.u32 	%r955, %r207;
	mov.u32 	%r957, %r320;
	mov.u32 	%r959, %r203;
	mov.u32 	%r961, %r201;
	mov.u32 	%r963, %r199;
	mov.u32 	%r964, %r198;
	mov.u32 	%r966, %r196;
	mov.u32 	%r968, %r194;
	mov.u32 	%r969, %r193;
	mov.u32 	%r971, %r191;
	mov.u32 	%r973, %r189;
	mov.u32 	%r974, %r188;
	mov.u32 	%r976, %r186;
	mov.u32 	%r978, %r184;
	mov.u32 	%r979, %r183;
	mov.u32 	%r981, %r181;
	mov.u32 	%r983, %r179;
	mov.u32 	%r984, %r178;
	mov.u32 	%r986, %r176;
	mov.u32 	%r988, %r174;
	mov.u32 	%r989, %r173;
	mov.u32 	%r991, %r171;
	mov.u32 	%r993, %r169;
	mov.u32 	%r994, %r168;
	mov.u32 	%r996, %r166;
	mov.u32 	%r998, %r164;
	mov.u32 	%r1000, %r162;
	@%p164 bra 	$L__BB0_297;
	setp.eq.s32 	%p165, %r500, 44;
	mov.u32 	%r845, %r317;
	mov.u32 	%r846, %r316;
	mov.u32 	%r848, %r314;
	mov.u32 	%r850, %r312;
	mov.u32 	%r851, %r311;
	mov.u32 	%r853, %r309;
	mov.u32 	%r855, %r307;
	mov.u32 	%r856, %r306;
	mov.u32 	%r858, %r304;
	mov.u32 	%r860, %r302;
	mov.u32 	%r861, %r301;
	mov.u32 	%r863, %r299;
	mov.u32 	%r865, %r297;
	mov.u32 	%r866, %r296;
	mov.u32 	%r868, %r294;
	mov.u32 	%r870, %r292;
	mov.u32 	%r871, %r291;
	mov.u32 	%r873, %r289;
	mov.u32 	%r875, %r287;
	mov.u32 	%r876, %r286;
	mov.u32 	%r878, %r284;
	mov.u32 	%r880, %r282;
	mov.u32 	%r881, %r281;
	mov.u32 	%r883, %r279;
	mov.u32 	%r885, %r277;
	mov.u32 	%r886, %r276;
	mov.u32 	%r888, %r274;
	mov.u32 	%r890, %r272;
	mov.u32 	%r891, %r271;
	mov.u32 	%r893, %r269;
	mov.u32 	%r895, %r267;
	mov.u32 	%r896, %r266;
	mov.u32 	%r898, %r264;
	mov.u32 	%r900, %r262;
	mov.u32 	%r901, %r261;
	mov.u32 	%r903, %r259;
	mov.u32 	%r905, %r257;
	mov.u32 	%r906, %r256;
	mov.u32 	%r908, %r254;
	mov.u32 	%r910, %r252;
	mov.u32 	%r911, %r251;
	mov.u32 	%r913, %r249;
	mov.u32 	%r915, %r247;
	mov.u32 	%r916, %r246;
	mov.u32 	%r918, %r244;
	mov.u32 	%r920, %r242;
	mov.u32 	%r922, %r240;
	mov.u32 	%r924, %r238;
	mov.u32 	%r925, %r237;
	mov.u32 	%r927, %r235;
	mov.u32 	%r929, %r233;
	mov.u32 	%r930, %r232;
	mov.u32 	%r932, %r230;
	mov.u32 	%r934, %r228;
	mov.u32 	%r935, %r227;
	mov.u32 	%r937, %r225;
	mov.u32 	%r939, %r223;
	mov.u32 	%r940, %r222;
	mov.u32 	%r942, %r220;
	mov.u32 	%r944, %r218;
	mov.u32 	%r945, %r217;
	mov.u32 	%r947, %r215;
	mov.u32 	%r949, %r213;
	mov.u32 	%r950, %r212;
	mov.u32 	%r952, %r210;
	mov.u32 	%r954, %r208;
	mov.u32 	%r955, %r207;
	mov.u32 	%r957, %r205;
	mov.u32 	%r959, %r203;
	mov.u32 	%r961, %r201;
	mov.u32 	%r963, %r199;
	mov.u32 	%r964, %r198;
	mov.u32 	%r966, %r196;
	mov.u32 	%r968, %r194;
	mov.u32 	%r969, %r193;
	mov.u32 	%r971, %r191;
	mov.u32 	%r973, %r189;
	mov.u32 	%r974, %r188;
	mov.u32 	%r976, %r186;
	mov.u32 	%r978, %r184;
	mov.u32 	%r979, %r183;
	mov.u32 	%r981, %r181;
	mov.u32 	%r983, %r179;
	mov.u32 	%r984, %r178;
	mov.u32 	%r986, %r176;
	mov.u32 	%r988, %r174;
	mov.u32 	%r989, %r173;
	mov.u32 	%r991, %r171;
	mov.u32 	%r993, %r169;
	mov.u32 	%r994, %r168;
	mov.u32 	%r996, %r166;
	mov.u32 	%r998, %r164;
	mov.u32 	%r1000, %r162;
	@%p165 bra 	$L__BB0_98;
	bra.uni 	$L__BB0_297;
$L__BB0_98:
	mov.u32 	%r845, %r317;
	mov.u32 	%r846, %r316;
	mov.u32 	%r848, %r314;
	mov.u32 	%r850, %r312;
	mov.u32 	%r851, %r311;
	mov.u32 	%r853, %r309;
	mov.u32 	%r855, %r307;
	mov.u32 	%r856, %r306;
	mov.u32 	%r858, %r304;
	mov.u32 	%r860, %r302;
	mov.u32 	%r861, %r301;
	mov.u32 	%r863, %r299;
	mov.u32 	%r865, %r297;
	mov.u32 	%r866, %r296;
	mov.u32 	%r868, %r294;
	mov.u32 	%r870, %r292;
	mov.u32 	%r871, %r291;
	mov.u32 	%r873, %r289;
	mov.u32 	%r875, %r287;
	mov.u32 	%r876, %r286;
	mov.u32 	%r878, %r284;
	mov.u32 	%r880, %r282;
	mov.u32 	%r881, %r281;
	mov.u32 	%r883, %r279;
	mov.u32 	%r885, %r277;
	mov.u32 	%r886, %r276;
	mov.u32 	%r888, %r274;
	mov.u32 	%r890, %r272;
	mov.u32 	%r891, %r271;
	mov.u32 	%r893, %r269;
	mov.u32 	%r895, %r267;
	mov.u32 	%r896, %r266;
	mov.u32 	%r898, %r264;
	mov.u32 	%r900, %r262;
	mov.u32 	%r901, %r261;
	mov.u32 	%r903, %r259;
	mov.u32 	%r905, %r257;
	mov.u32 	%r906, %r256;
	mov.u32 	%r908, %r254;
	mov.u32 	%r910, %r252;
	mov.u32 	%r911, %r251;
	mov.u32 	%r913, %r249;
	mov.u32 	%r915, %r247;
	mov.u32 	%r916, %r246;
	mov.u32 	%r918, %r244;
	mov.u32 	%r920, %r242;
	mov.u32 	%r922, %r240;
	mov.u32 	%r924, %r238;
	mov.u32 	%r925, %r237;
	mov.u32 	%r927, %r235;
	mov.u32 	%r929, %r233;
	mov.u32 	%r930, %r232;
	mov.u32 	%r932, %r230;
	mov.u32 	%r934, %r228;
	mov.u32 	%r935, %r227;
	mov.u32 	%r937, %r225;
	mov.u32 	%r939, %r223;
	mov.u32 	%r940, %r222;
	mov.u32 	%r942, %r220;
	mov.u32 	%r944, %r218;
	mov.u32 	%r945, %r217;
	mov.u32 	%r947, %r215;
	mov.u32 	%r949, %r213;
	mov.u32 	%r950, %r212;
	mov.u32 	%r952, %r210;
	mov.u32 	%r954, %r208;
	mov.u32 	%r955, %r207;
	mov.u32 	%r956, %r320;
	mov.u32 	%r957, %r205;
	mov.u32 	%r959, %r203;
	mov.u32 	%r961, %r201;
	mov.u32 	%r963, %r199;
	mov.u32 	%r964, %r198;
	mov.u32 	%r966, %r196;
	mov.u32 	%r968, %r194;
	mov.u32 	%r969, %r193;
	mov.u32 	%r971, %r191;
	mov.u32 	%r973, %r189;
	mov.u32 	%r974, %r188;
	mov.u32 	%r976, %r186;
	mov.u32 	%r978, %r184;
	mov.u32 	%r979, %r183;
	mov.u32 	%r981, %r181;
	mov.u32 	%r983, %r179;
	mov.u32 	%r984, %r178;
	mov.u32 	%r986, %r176;
	mov.u32 	%r988, %r174;
	mov.u32 	%r989, %r173;
	mov.u32 	%r991, %r171;
	mov.u32 	%r993, %r169;
	mov.u32 	%r994, %r168;
	mov.u32 	%r996, %r166;
	mov.u32 	%r998, %r164;
	mov.u32 	%r1000, %r162;
	bra.uni 	$L__BB0_297;
$L__BB0_99:
	setp.eq.s32 	%p161, %r500, 45;
	mov.u32 	%r845, %r317;
	mov.u32 	%r846, %r316;
	mov.u32 	%r848, %r314;
	mov.u32 	%r850, %r312;
	mov.u32 	%r851, %r311;
	mov.u32 	%r853, %r309;
	mov.u32 	%r855, %r307;
	mov.u32 	%r856, %r306;
	mov.u32 	%r858, %r304;
	mov.u32 	%r860, %r302;
	mov.u32 	%r861, %r301;
	mov.u32 	%r863, %r299;
	mov.u32 	%r865, %r297;
	mov.u32 	%r866, %r296;
	mov.u32 	%r868, %r294;
	mov.u32 	%r870, %r292;
	mov.u32 	%r871, %r291;
	mov.u32 	%r873, %r289;
	mov.u32 	%r875, %r287;
	mov.u32 	%r876, %r286;
	mov.u32 	%r878, %r284;
	mov.u32 	%r880, %r282;
	mov.u32 	%r881, %r281;
	mov.u32 	%r883, %r279;
	mov.u32 	%r885, %r277;
	mov.u32 	%r886, %r276;
	mov.u32 	%r888, %r274;
	mov.u32 	%r890, %r272;
	mov.u32 	%r891, %r271;
	mov.u32 	%r893, %r269;
	mov.u32 	%r895, %r267;
	mov.u32 	%r896, %r266;
	mov.u32 	%r898, %r264;
	mov.u32 	%r900, %r262;
	mov.u32 	%r901, %r261;
	mov.u32 	%r903, %r259;
	mov.u32 	%r905, %r257;
	mov.u32 	%r906, %r256;
	mov.u32 	%r908, %r254;
	mov.u32 	%r910, %r252;
	mov.u32 	%r911, %r251;
	mov.u32 	%r913, %r249;
	mov.u32 	%r915, %r247;
	mov.u32 	%r916, %r246;
	mov.u32 	%r918, %r244;
	mov.u32 	%r920, %r242;
	mov.u32 	%r922, %r240;
	mov.u32 	%r924, %r238;
	mov.u32 	%r925, %r237;
	mov.u32 	%r927, %r235;
	mov.u32 	%r929, %r233;
	mov.u32 	%r930, %r232;
	mov.u32 	%r932, %r230;
	mov.u32 	%r934, %r228;
	mov.u32 	%r935, %r227;
	mov.u32 	%r937, %r225;
	mov.u32 	%r939, %r223;
	mov.u32 	%r940, %r222;
	mov.u32 	%r942, %r220;
	mov.u32 	%r944, %r218;
	mov.u32 	%r945, %r217;
	mov.u32 	%r947, %r215;
	mov.u32 	%r949, %r213;
	mov.u32 	%r950, %r212;
	mov.u32 	%r952, %r210;
	mov.u32 	%r954, %r208;
	mov.u32 	%r955, %r320;
	mov.u32 	%r957, %r205;
	mov.u32 	%r959, %r203;
	mov.u32 	%r961, %r201;
	mov.u32 	%r963, %r199;
	mov.u32 	%r964, %r198;
	mov.u32 	%r966, %r196;
	mov.u32 	%r968, %r194;
	mov.u32 	%r969, %r193;
	mov.u32 	%r971, %r191;
	mov.u32 	%r973, %r189;
	mov.u32 	%r974, %r188;
	mov.u32 	%r976, %r186;
	mov.u32 	%r978, %r184;
	mov.u32 	%r979, %r183;
	mov.u32 	%r981, %r181;
	mov.u32 	%r983, %r179;
	mov.u32 	%r984, %r178;
	mov.u32 	%r986, %r176;
	mov.u32 	%r988, %r174;
	mov.u32 	%r989, %r173;
	mov.u32 	%r991, %r171;
	mov.u32 	%r993, %r169;
	mov.u32 	%r994, %r168;
	mov.u32 	%r996, %r166;
	mov.u32 	%r998, %r164;
	mov.u32 	%r1000, %r162;
	@%p161 bra 	$L__BB0_297;
	setp.eq.s32 	%p162, %r500, 46;
	mov.u32 	%r845, %r317;
	mov.u32 	%r846, %r316;
	mov.u32 	%r848, %r314;
	mov.u32 	%r850, %r312;
	mov.u32 	%r851, %r311;
	mov.u32 	%r853, %r309;
	mov.u32 	%r855, %r307;
	mov.u32 	%r856, %r306;
	mov.u32 	%r858, %r304;
	mov.u32 	%r860, %r302;
	mov.u32 	%r861, %r301;
	mov.u32 	%r863, %r299;
	mov.u32 	%r865, %r297;
	mov.u32 	%r866, %r296;
	mov.u32 	%r868, %r294;
	mov.u32 	%r870, %r292;
	mov.u32 	%r871, %r291;
	mov.u32 	%r873, %r289;
	mov.u32 	%r875, %r287;
	mov.u32 	%r876, %r286;
	mov.u32 	%r878, %r284;
	mov.u32 	%r880, %r282;
	mov.u32 	%r881, %r281;
	mov.u32 	%r883, %r279;
	mov.u32 	%r885, %r277;
	mov.u32 	%r886, %r276;
	mov.u32 	%r888, %r274;
	mov.u32 	%r890, %r272;
	mov.u32 	%r891, %r271;
	mov.u32 	%r893, %r269;
	mov.u32 	%r895, %r267;
	mov.u32 	%r896, %r266;
	mov.u32 	%r898, %r264;
	mov.u32 	%r900, %r262;
	mov.u32 	%r901, %r261;
	mov.u32 	%r903, %r259;
	mov.u32 	%r905, %r257;
	mov.u32 	%r906, %r256;
	mov.u32 	%r908, %r254;
	mov.u32 	%r910, %r252;
	mov.u32 	%r911, %r251;
	mov.u32 	%r913, %r249;
	mov.u32 	%r915, %r247;
	mov.u32 	%r916, %r246;
	mov.u32 	%r918, %r244;
	mov.u32 	%r920, %r242;
	mov.u32 	%r922, %r240;
	mov.u32 	%r924, %r238;
	mov.u32 	%r925, %r237;
	mov.u32 	%r927, %r235;
	mov.u32 	%r929, %r233;
	mov.u32 	%r930, %r232;
	mov.u32 	%r932, %r230;
	mov.u32 	%r934, %r228;
	mov.u32 	%r935, %r227;
	mov.u32 	%r937, %r225;
	mov.u32 	%r939, %r223;
	mov.u32 	%r940, %r222;
	mov.u32 	%r942, %r220;
	mov.u32 	%r944, %r218;
	mov.u32 	%r945, %r217;
	mov.u32 	%r947, %r215;
	mov.u32 	%r949, %r213;
	mov.u32 	%r950, %r212;
	mov.u32 	%r952, %r210;
	mov.u32 	%r954, %r320;
	mov.u32 	%r955, %r207;
	mov.u32 	%r957, %r205;
	mov.u32 	%r959, %r203;
	mov.u32 	%r961, %r201;
	mov.u32 	%r963, %r199;
	mov.u32 	%r964, %r198;
	mov.u32 	%r966, %r196;
	mov.u32 	%r968, %r194;
	mov.u32 	%r969, %r193;
	mov.u32 	%r971, %r191;
	mov.u32 	%r973, %r189;
	mov.u32 	%r974, %r188;
	mov.u32 	%r976, %r186;
	mov.u32 	%r978, %r184;
	mov.u32 	%r979, %r183;
	mov.u32 	%r981, %r181;
	mov.u32 	%r983, %r179;
	mov.u32 	%r984, %r178;
	mov.u32 	%r986, %r176;
	mov.u32 	%r988, %r174;
	mov.u32 	%r989, %r173;
	mov.u32 	%r991, %r171;
	mov.u32 	%r993, %r169;
	mov.u32 	%r994, %r168;
	mov.u32 	%r996, %r166;
	mov.u32 	%r998, %r164;
	mov.u32 	%r1000, %r162;
	@%p162 bra 	$L__BB0_297;
	setp.eq.s32 	%p163, %r500, 47;
	mov.u32 	%r845, %r317;
	mov.u32 	%r846, %r316;
	mov.u32 	%r848, %r314;
	mov.u32 	%r850, %r312;
	mov.u32 	%r851, %r311;
	mov.u32 	%r853, %r309;
	mov.u32 	%r855, %r307;
	mov.u32 	%r856, %r306;
	mov.u32 	%r858, %r304;
	mov.u32 	%r860, %r302;
	mov.u32 	%r861, %r301;
	mov.u32 	%r863, %r299;
	mov.u32 	%r865, %r297;
	mov.u32 	%r866, %r296;
	mov.u32 	%r868, %r294;
	mov.u32 	%r870, %r292;
	mov.u32 	%r871, %r291;
	mov.u32 	%r873, %r289;
	mov.u32 	%r875, %r287;
	mov.u32 	%r876, %r286;
	mov.u32 	%r878, %r284;
	mov.u32 	%r880, %r282;
	mov.u32 	%r881, %r281;
	mov.u32 	%r883, %r279;
	mov.u32 	%r885, %r277;
	mov.u32 	%r886, %r276;
	mov.u32 	%r888, %r274;
	mov.u32 	%r890, %r272;
	mov.u32 	%r891, %r271;
	mov.u32 	%r893, %r269;
	mov.u32 	%r895, %r267;
	mov.u32 	%r896, %r266;
	mov.u32 	%r898, %r264;
	mov.u32 	%r900, %r262;
	mov.u32 	%r901, %r261;
	mov.u32 	%r903, %r259;
	mov.u32 	%r905, %r257;
	mov.u32 	%r906, %r256;
	mov.u32 	%r908, %r254;
	mov.u32 	%r910, %r252;
	mov.u32 	%r911, %r251;
	mov.u32 	%r913, %r249;
	mov.u32 	%r915, %r247;
	mov.u32 	%r916, %r246;
	mov.u32 	%r918, %r244;
	mov.u32 	%r920, %r242;
	mov.u32 	%r922, %r240;
	mov.u32 	%r924, %r238;
	mov.u32 	%r925, %r237;
	mov.u32 	%r927, %r235;
	mov.u32 	%r929, %r233;
	mov.u32 	%r930, %r232;
	mov.u32 	%r932, %r230;
	mov.u32 	%r934, %r228;
	mov.u32 	%r935, %r227;
	mov.u32 	%r937, %r225;
	mov.u32 	%r939, %r223;
	mov.u32 	%r940, %r222;
	mov.u32 	%r942, %r220;
	mov.u32 	%r944, %r218;
	mov.u32 	%r945, %r217;
	mov.u32 	%r947, %r215;
	mov.u32 	%r949, %r213;
	mov.u32 	%r950, %r212;
	mov.u32 	%r952, %r210;
	mov.u32 	%r954, %r208;
	mov.u32 	%r955, %r207;
	mov.u32 	%r957, %r205;
	mov.u32 	%r959, %r203;
	mov.u32 	%r961, %r201;
	mov.u32 	%r963, %r199;
	mov.u32 	%r964, %r198;
	mov.u32 	%r966, %r196;
	mov.u32 	%r968, %r194;
	mov.u32 	%r969, %r193;
	mov.u32 	%r971, %r191;
	mov.u32 	%r973, %r189;
	mov.u32 	%r974, %r188;
	mov.u32 	%r976, %r186;
	mov.u32 	%r978, %r184;
	mov.u32 	%r979, %r183;
	mov.u32 	%r981, %r181;
	mov.u32 	%r983, %r179;
	mov.u32 	%r984, %r178;
	mov.u32 	%r986, %r176;
	mov.u32 	%r988, %r174;
	mov.u32 	%r989, %r173;
	mov.u32 	%r991, %r171;
	mov.u32 	%r993, %r169;
	mov.u32 	%r994, %r168;
	mov.u32 	%r996, %r166;
	mov.u32 	%r998, %r164;
	mov.u32 	%r1000, %r162;
	@%p163 bra 	$L__BB0_102;
	bra.uni 	$L__BB0_297;
$L__BB0_102:
	mov.u32 	%r845, %r317;
	mov.u32 	%r846, %r316;
	mov.u32 	%r848, %r314;
	mov.u32 	%r850, %r312;
	mov.u32 	%r851, %r311;
	mov.u32 	%r853, %r309;
	mov.u32 	%r855, %r307;
	mov.u32 	%r856, %r306;
	mov.u32 	%r858, %r304;
	mov.u32 	%r860, %r302;
	mov.u32 	%r861, %r301;
	mov.u32 	%r863, %r299;
	mov.u32 	%r865, %r297;
	mov.u32 	%r866, %r296;
	mov.u32 	%r868, %r294;
	mov.u32 	%r870, %r292;
	mov.u32 	%r871, %r291;
	mov.u32 	%r873, %r289;
	mov.u32 	%r875, %r287;
	mov.u32 	%r876, %r286;
	mov.u32 	%r878, %r284;
	mov.u32 	%r880, %r282;
	mov.u32 	%r881, %r281;
	mov.u32 	%r883, %r279;
	mov.u32 	%r885, %r277;
	mov.u32 	%r886, %r276;
	mov.u32 	%r888, %r274;
	mov.u32 	%r890, %r272;
	mov.u32 	%r891, %r271;
	mov.u32 	%r893, %r269;
	mov.u32 	%r895, %r267;
	mov.u32 	%r896, %r266;
	mov.u32 	%r898, %r264;
	mov.u32 	%r900, %r262;
	mov.u32 	%r901, %r261;
	mov.u32 	%r903, %r259;
	mov.u32 	%r905, %r257;
	mov.u32 	%r906, %r256;
	mov.u32 	%r908, %r254;
	mov.u32 	%r910, %r252;
	mov.u32 	%r911, %r251;
	mov.u32 	%r913, %r249;
	mov.u32 	%r915, %r247;
	mov.u32 	%r916, %r246;
	mov.u32 	%r918, %r244;
	mov.u32 	%r920, %r242;
	mov.u32 	%r922, %r240;
	mov.u32 	%r924, %r238;
	mov.u32 	%r925, %r237;
	mov.u32 	%r927, %r235;
	mov.u32 	%r929, %r233;
	mov.u32 	%r930, %r232;
	mov.u32 	%r932, %r230;
	mov.u32 	%r934, %r228;
	mov.u32 	%r935, %r227;
	mov.u32 	%r937, %r225;
	mov.u32 	%r939, %r223;
	mov.u32 	%r940, %r222;
	mov.u32 	%r942, %r220;
	mov.u32 	%r944, %r218;
	mov.u32 	%r945, %r217;
	mov.u32 	%r947, %r215;
	mov.u32 	%r949, %r213;
	mov.u32 	%r950, %r212;
	mov.u32 	%r952, %r210;
	mov.u32 	%r953, %r320;
	mov.u32 	%r954, %r208;
	mov.u32 	%r955, %r207;
	mov.u32 	%r957, %r205;
	mov.u32 	%r959, %r203;
	mov.u32 	%r961, %r201;
	mov.u32 	%r963, %r199;
	mov.u32 	%r964, %r198;
	mov.u32 	%r966, %r196;
	mov.u32 	%r968, %r194;
	mov.u32 	%r969, %r193;
	mov.u32 	%r971, %r191;
	mov.u32 	%r973, %r189;
	mov.u32 	%r974, %r188;
	mov.u32 	%r976, %r186;
	mov.u32 	%r978, %r184;
	mov.u32 	%r979, %r183;
	mov.u32 	%r981, %r181;
	mov.u32 	%r983, %r179;
	mov.u32 	%r984, %r178;
	mov.u32 	%r986, %r176;
	mov.u32 	%r988, %r174;
	mov.u32 	%r989, %r173;
	mov.u32 	%r991, %r171;
	mov.u32 	%r993, %r169;
	mov.u32 	%r994, %r168;
	mov.u32 	%r996, %r166;
	mov.u32 	%r998, %r164;
	mov.u32 	%r1000, %r162;
	bra.uni 	$L__BB0_297;
$L__BB0_103:
	setp.gt.s32 	%p146, %r500, 52;
	@%p146 bra 	$L__BB0_112;
	setp.gt.s32 	%p153, %r500, 49;
	@%p153 bra 	$L__BB0_108;
	setp.eq.s32 	%p157, %r500, 48;
	mov.u32 	%r845, %r317;
	mov.u32 	%r846, %r316;
	mov.u32 	%r848, %r314;
	mov.u32 	%r850, %r312;
	mov.u32 	%r851, %r311;
	mov.u32 	%r853, %r309;
	mov.u32 	%r855, %r307;
	mov.u32 	%r856, %r306;
	mov.u32 	%r858, %r304;
	mov.u32 	%r860, %r302;
	mov.u32 	%r861, %r301;
	mov.u32 	%r863, %r299;
	mov.u32 	%r865, %r297;
	mov.u32 	%r866, %r296;
	mov.u32 	%r868, %r294;
	mov.u32 	%r870, %r292;
	mov.u32 	%r871, %r291;
	mov.u32 	%r873, %r289;
	mov.u32 	%r875, %r287;
	mov.u32 	%r876, %r286;
	mov.u32 	%r878, %r284;
	mov.u32 	%r880, %r282;
	mov.u32 	%r881, %r281;
	mov.u32 	%r883, %r279;
	mov.u32 	%r885, %r277;
	mov.u32 	%r886, %r276;
	mov.u32 	%r888, %r274;
	mov.u32 	%r890, %r272;
	mov.u32 	%r891, %r271;
	mov.u32 	%r893, %r269;
	mov.u32 	%r895, %r267;
	mov.u32 	%r896, %r266;
	mov.u32 	%r898, %r264;
	mov.u32 	%r900, %r262;
	mov.u32 	%r901, %r261;
	mov.u32 	%r903, %r259;
	mov.u32 	%r905, %r257;
	mov.u32 	%r906, %r256;
	mov.u32 	%r908, %r254;
	mov.u32 	%r910, %r252;
	mov.u32 	%r911, %r251;
	mov.u32 	%r913, %r249;
	mov.u32 	%r915, %r247;
	mov.u32 	%r916, %r246;
	mov.u32 	%r918, %r244;
	mov.u32 	%r920, %r242;
	mov.u32 	%r922, %r240;
	mov.u32 	%r924, %r238;
	mov.u32 	%r925, %r237;
	mov.u32 	%r927, %r235;
	mov.u32 	%r929, %r233;
	mov.u32 	%r930, %r232;
	mov.u32 	%r932, %r230;
	mov.u32 	%r934, %r228;
	mov.u32 	%r935, %r227;
	mov.u32 	%r937, %r225;
	mov.u32 	%r939, %r223;
	mov.u32 	%r940, %r222;
	mov.u32 	%r942, %r220;
	mov.u32 	%r944, %r218;
	mov.u32 	%r945, %r217;
	mov.u32 	%r947, %r215;
	mov.u32 	%r949, %r213;
	mov.u32 	%r950, %r212;
	mov.u32 	%r952, %r320;
	mov.u32 	%r954, %r208;
	mov.u32 	%r955, %r207;
	mov.u32 	%r957, %r205;
	mov.u32 	%r959, %r203;
	mov.u32 	%r961, %r201;
	mov.u32 	%r963, %r199;
	mov.u32 	%r964, %r198;
	mov.u32 	%r966, %r196;
	mov.u32 	%r968, %r194;
	mov.u32 	%r969, %r193;
	mov.u32 	%r971, %r191;
	mov.u32 	%r973, %r189;
	mov.u32 	%r974, %r188;
	mov.u32 	%r976, %r186;
	mov.u32 	%r978, %r184;
	mov.u32 	%r979, %r183;
	mov.u32 	%r981, %r181;
	mov.u32 	%r983, %r179;
	mov.u32 	%r984, %r178;
	mov.u32 	%r986, %r176;
	mov.u32 	%r988, %r174;
	mov.u32 	%r989, %r173;
	mov.u32 	%r991, %r171;
	mov.u32 	%r993, %r169;
	mov.u32 	%r994, %r168;
	mov.u32 	%r996, %r166;
	mov.u32 	%r998, %r164;
	mov.u32 	%r1000, %r162;
	@%p157 bra 	$L__BB0_297;
	setp.eq.s32 	%p158, %r500, 49;
	mov.u32 	%r845, %r317;
	mov.u32 	%r846, %r316;
	mov.u32 	%r848, %r314;
	mov.u32 	%r850, %r312;
	mov.u32 	%r851, %r311;
	mov.u32 	%r853, %r309;
	mov.u32 	%r855, %r307;
	mov.u32 	%r856, %r306;
	mov.u32 	%r858, %r304;
	mov.u32 	%r860, %r302;
	mov.u32 	%r861, %r301;
	mov.u32 	%r863, %r299;
	mov.u32 	%r865, %r297;
	mov.u32 	%r866, %r296;
	mov.u32 	%r868, %r294;
	mov.u32 	%r870, %r292;
	mov.u32 	%r871, %r291;
	mov.u32 	%r873, %r289;
	mov.u32 	%r875, %r287;
	mov.u32 	%r876, %r286;
	mov.u32 	%r878, %r284;
	mov.u32 	%r880, %r282;
	mov.u32 	%r881, %r281;
	mov.u32 	%r883, %r279;
	mov.u32 	%r885, %r277;
	mov.u32 	%r886, %r276;
	mov.u32 	%r888, %r274;
	mov.u32 	%r890, %r272;
	mov.u32 	%r891, %r271;
	mov.u32 	%r893, %r269;
	mov.u32 	%r895, %r267;
	mov.u32 	%r896, %r266;
	mov.u32 	%r898, %r264;
	mov.u32 	%r900, %r262;
	mov.u32 	%r901, %r261;
	mov.u32 	%r903, %r259;
	mov.u32 	%r905, %r257;
	mov.u32 	%r906, %r256;
	mov.u32 	%r908, %r254;
	mov.u32 	%r910, %r252;
	mov.u32 	%r911, %r251;
	mov.u32 	%r913, %r249;
	mov.u32 	%r915, %r247;
	mov.u32 	%r916, %r246;
	mov.u32 	%r918, %r244;
	mov.u32 	%r920, %r242;
	mov.u32 	%r922, %r240;
	mov.u32 	%r924, %r238;
	mov.u32 	%r925, %r237;
	mov.u32 	%r927, %r235;
	mov.u32 	%r929, %r233;
	mov.u32 	%r930, %r232;
	mov.u32 	%r932, %r230;
	mov.u32 	%r934, %r228;
	mov.u32 	%r935, %r227;
	mov.u32 	%r937, %r225;
	mov.u32 	%r939, %r223;
	mov.u32 	%r940, %r222;
	mov.u32 	%r942, %r220;
	mov.u32 	%r944, %r218;
	mov.u32 	%r945, %r217;
	mov.u32 	%r947, %r215;
	mov.u32 	%r949, %r213;
	mov.u32 	%r950, %r212;
	mov.u32 	%r952, %r210;
	mov.u32 	%r954, %r208;
	mov.u32 	%r955, %r207;
	mov.u32 	%r957, %r205;
	mov.u32 	%r959, %r203;
	mov.u32 	%r961, %r201;
	mov.u32 	%r963, %r199;
	mov.u32 	%r964, %r198;
	mov.u32 	%r966, %r196;
	mov.u32 	%r968, %r194;
	mov.u32 	%r969, %r193;
	mov.u32 	%r971, %r191;
	mov.u32 	%r973, %r189;
	mov.u32 	%r974, %r188;
	mov.u32 	%r976, %r186;
	mov.u32 	%r978, %r184;
	mov.u32 	%r979, %r183;
	mov.u32 	%r981, %r181;
	mov.u32 	%r983, %r179;
	mov.u32 	%r984, %r178;
	mov.u32 	%r986, %r176;
	mov.u32 	%r988, %r174;
	mov.u32 	%r989, %r173;
	mov.u32 	%r991, %r171;
	mov.u32 	%r993, %r169;
	mov.u32 	%r994, %r168;
	mov.u32 	%r996, %r166;
	mov.u32 	%r998, %r164;
	mov.u32 	%r1000, %r162;
	@%p158 bra 	$L__BB0_107;
	bra.uni 	$L__BB0_297;
$L__BB0_107:
	mov.u32 	%r845, %r317;
	mov.u32 	%r846, %r316;
	mov.u32 	%r848, %r314;
	mov.u32 	%r850, %r312;
	mov.u32 	%r851, %r311;
	mov.u32 	%r853, %r309;
	mov.u32 	%r855, %r307;
	mov.u32 	%r856, %r306;
	mov.u32 	%r858, %r304;
	mov.u32 	%r860, %r302;
	mov.u32 	%r861, %r301;
	mov.u32 	%r863, %r299;
	mov.u32 	%r865, %r297;
	mov.u32 	%r866, %r296;
	mov.u32 	%r868, %r294;
	mov.u32 	%r870, %r292;
	mov.u32 	%r871, %r291;
	mov.u32 	%r873, %r289;
	mov.u32 	%r875, %r287;
	mov.u32 	%r876, %r286;
	mov.u32 	%r878, %r284;
	mov.u32 	%r880, %r282;
	mov.u32 	%r881, %r281;
	mov.u32 	%r883, %r279;
	mov.u32 	%r885, %r277;
	mov.u32 	%r886, %r276;
	mov.u32 	%r888, %r274;
	mov.u32 	%r890, %r272;
	mov.u32 	%r891, %r271;
	mov.u32 	%r893, %r269;
	mov.u32 	%r895, %r267;
	mov.u32 	%r896, %r266;
	mov.u32 	%r898, %r264;
	mov.u32 	%r900, %r262;
	mov.u32 	%r901, %r261;
	mov.u32 	%r903, %r259;
	mov.u32 	%r905, %r257;
	mov.u32 	%r906, %r256;
	mov.u32 	%r908, %r254;
	mov.u32 	%r910, %r252;
	mov.u32 	%r911, %r251;
	mov.u32 	%r913, %r249;
	mov.u32 	%r915, %r247;
	mov.u32 	%r916, %r246;
	mov.u32 	%r918, %r244;
	mov.u32 	%r920, %r242;
	mov.u32 	%r922, %r240;
	mov.u32 	%r924, %r238;
	mov.u32 	%r925, %r237;
	mov.u32 	%r927, %r235;
	mov.u32 	%r929, %r233;
	mov.u32 	%r930, %r232;
	mov.u32 	%r932, %r230;
	mov.u32 	%r934, %r228;
	mov.u32 	%r935, %r227;
	mov.u32 	%r937, %r225;
	mov.u32 	%r939, %r223;
	mov.u32 	%r940, %r222;
	mov.u32 	%r942, %r220;
	mov.u32 	%r944, %r218;
	mov.u32 	%r945, %r217;
	mov.u32 	%r947, %r215;
	mov.u32 	%r949, %r213;
	mov.u32 	%r950, %r212;
	mov.u32 	%r951, %r320;
	mov.u32 	%r952, %r210;
	mov.u32 	%r954, %r208;
	mov.u32 	%r955, %r207;
	mov.u32 	%r957, %r205;
	mov.u32 	%r959, %r203;
	mov.u32 	%r961, %r201;
	mov.u32 	%r963, %r199;
	mov.u32 	%r964, %r198;
	mov.u32 	%r966, %r196;
	mov.u32 	%r968, %r194;
	mov.u32 	%r969, %r193;
	mov.u32 	%r971, %r191;
	mov.u32 	%r973, %r189;
	mov.u32 	%r974, %r188;
	mov.u32 	%r976, %r186;
	mov.u32 	%r978, %r184;
	mov.u32 	%r979, %r183;
	mov.u32 	%r981, %r181;
	mov.u32 	%r983, %r179;
	mov.u32 	%r984, %r178;
	mov.u32 	%r986, %r176;
	mov.u32 	%r988, %r174;
	mov.u32 	%r989, %r173;
	mov.u32 	%r991, %r171;
	mov.u32 	%r993, %r169;
	mov.u32 	%r994, %r168;
	mov.u32 	%r996, %r166;
	mov.u32 	%r998, %r164;
	mov.u32 	%r1000, %r162;
	bra.uni 	$L__BB0_297;
$L__BB0_108:
	setp.eq.s32 	%p154, %r500, 50;
	mov.u32 	%r845, %r317;
	mov.u32 	%r846, %r316;
	mov.u32 	%r848, %r314;
	mov.u32 	%r850, %r312;
	mov.u32 	%r851, %r311;
	mov.u32 	%r853, %r309;
	mov.u32 	%r855, %r307;
	mov.u32 	%r856, %r306;
	mov.u32 	%r858, %r304;
	mov.u32 	%r860, %r302;
	mov.u32 	%r861, %r301;
	mov.u32 	%r863, %r299;
	mov.u32 	%r865, %r297;
	mov.u32 	%r866, %r296;
	mov.u32 	%r868, %r294;
	mov.u32 	%r870, %r292;
	mov.u32 	%r871, %r291;
	mov.u32 	%r873, %r289;
	mov.u32 	%r875, %r287;
	mov.u32 	%r876, %r286;
	mov.u32 	%r878, %r284;
	mov.u32 	%r880, %r282;
	mov.u32 	%r881, %r281;
	mov.u32 	%r883, %r279;
	mov.u32 	%r885, %r277;
	mov.u32 	%r886, %r276;
	mov.u32 	%r888, %r274;
	mov.u32 	%r890, %r272;
	mov.u32 	%r891, %r271;
	mov.u32 	%r893, %r269;
	mov.u32 	%r895, %r267;
	mov.u32 	%r896, %r266;
	mov.u32 	%r898, %r264;
	mov.u32 	%r900, %r262;
	mov.u32 	%r901, %r261;
	mov.u32 	%r903, %r259;
	mov.u32 	%r905, %r257;
	mov.u32 	%r906, %r256;
	mov.u32 	%r908, %r254;
	mov.u32 	%r910, %r252;
	mov.u32 	%r911, %r251;
	mov.u32 	%r913, %r249;
	mov.u32 	%r915, %r247;
	mov.u32 	%r916, %r246;
	mov.u32 	%r918, %r244;
	mov.u32 	%r920, %r242;
	mov.u32 	%r922, %r240;
	mov.u32 	%r924, %r238;
	mov.u32 	%r925, %r237;
	mov.u32 	%r927, %r235;
	mov.u32 	%r929, %r233;
	mov.u32 	%r930, %r232;
	mov.u32 	%r932, %r230;
	mov.u32 	%r934, %r228;
	mov.u32 	%r935, %r227;
	mov.u32 	%r937, %r225;
	mov.u32 	%r939, %r223;
	mov.u32 	%r940, %r222;
	mov.u32 	%r942, %r220;
	mov.u32 	%r944, %r218;
	mov.u32 	%r945, %r217;
	mov.u32 	%r947, %r215;
	mov.u32 	%r949, %r213;
	mov.u32 	%r950, %r320;
	mov.u32 	%r952, %r210;
	mov.u32 	%r954, %r208;
	mov.u32 	%r955, %r207;
	mov.u32 	%r957, %r205;
	mov.u32 	%r959, %r203;
	mov.u32 	%r961, %r201;
	mov.u32 	%r963, %r199;
	mov.u32 	%r964, %r198;
	mov.u32 	%r966, %r196;
	mov.u32 	%r968, %r194;
	mov.u32 	%r969, %r193;
	mov.u32 	%r971, %r191;
	mov.u32 	%r973, %r189;
	mov.u32 	%r974, %r188;
	mov.u32 	%r976, %r186;
	mov.u32 	%r978, %r184;
	mov.u32 	%r979, %r183;
	mov.u32 	%r981, %r181;
	mov.u32 	%r983, %r179;
	mov.u32 	%r984, %r178;
	mov.u32 	%r986, %r176;
	mov.u32 	%r988, %r174;
	mov.u32 	%r989, %r173;
	mov.u32 	%r991, %r171;
	mov.u32 	%r993, %r169;
	mov.u32 	%r994, %r168;
	mov.u32 	%r996, %r166;
	mov.u32 	%r998, %r164;
	mov.u32 	%r1000, %r162;
	@%p154 bra 	$L__BB0_297;
	setp.eq.s32 	%p155, %r500, 51;
	mov.u32 	%r845, %r317;
	mov.u32 	%r846, %r316;
	mov.u32 	%r848, %r314;
	mov.u32 	%r850, %r312;
	mov.u32 	%r851, %r311;
	mov.u32 	%r853, %r309;
	mov.u32 	%r855, %r307;
	mov.u32 	%r856, %r306;
	mov.u32 	%r858, %r304;
	mov.u32 	%r860, %r302;
	mov.u32 	%r861, %r301;
	mov.u32 	%r863, %r299;
	mov.u32 	%r865, %r297;
	mov.u32 	%r866, %r296;
	mov.u32 	%r868, %r294;
	mov.u32 	%r870, %r292;
	mov.u32 	%r871, %r291;
	mov.u32 	%r873, %r289;
	mov.u32 	%r875, %r287;
	mov.u32 	%r876, %r286;
	mov.u32 	%r878, %r284;
	mov.u32 	%r880, %r282;
	mov.u32 	%r881, %r281;
	mov.u32 	%r883, %r279;
	mov.u32 	%r885, %r277;
	mov.u32 	%r886, %r276;
	mov.u32 	%r888, %r274;
	mov.u32 	%r890, %r272;
	mov.u32 	%r891, %r271;
	mov.u32 	%r893, %r269;
	mov.u32 	%r895, %r267;
	mov.u32 	%r896, %r266;
	mov.u32 	%r898, %r264;
	mov.u32 	%r900, %r262;
	mov.u32 	%r901, %r261;
	mov.u32 	%r903, %r259;
	mov.u32 	%r905, %r257;
	mov.u32 	%r906, %r256;
	mov.u32 	%r908, %r254;
	mov.u32 	%r910, %r252;
	mov.u32 	%r911, %r251;
	mov.u32 	%r913, %r249;
	mov.u32 	%r915, %r247;
	mov.u32 	%r916, %r246;
	mov.u32 	%r918, %r244;
	mov.u32 	%r920, %r242;
	mov.u32 	%r922, %r240;
	mov.u32 	%r924, %r238;
	mov.u32 	%r925, %r237;
	mov.u32 	%r927, %r235;
	mov.u32 	%r929, %r233;
	mov.u32 	%r930, %r232;
	mov.u32 	%r932, %r230;
	mov.u32 	%r934, %r228;
	mov.u32 	%r935, %r227;
	mov.u32 	%r937, %r225;
	mov.u32 	%r939, %r223;
	mov.u32 	%r940, %r222;
	mov.u32 	%r942, %r220;
	mov.u32 	%r944, %r218;
	mov.u32 	%r945, %r217;
	mov.u32 	%r947, %r215;
	mov.u32 	%r949, %r320;
	mov.u32 	%r950, %r212;
	mov.u32 	%r952, %r210;
	mov.u32 	%r954, %r208;
	mov.u32 	%r955, %r207;
	mov.u32 	%r957, %r205;
	mov.u32 	%r959, %r203;
	mov.u32 	%r961, %r201;
	mov.u32 	%r963, %r199;
	mov.u32 	%r964, %r198;
	mov.u32 	%r966, %r196;
	mov.u32 	%r968, %r194;
	mov.u32 	%r969, %r193;
	mov.u32 	%r971, %r191;
	mov.u32 	%r973, %r189;
	mov.u32 	%r974, %r188;
	mov.u32 	%r976, %r186;
	mov.u32 	%r978, %r184;
	mov.u32 	%r979, %r183;
	mov.u32 	%r981, %r181;
	mov.u32 	%r983, %r179;
	mov.u32 	%r984, %r178;
	mov.u32 	%r986, %r176;
	mov.u32 	%r988, %r174;
	mov.u32 	%r989, %r173;
	mov.u32 	%r991, %r171;
	mov.u32 	%r993, %r169;
	mov.u32 	%r994, %r168;
	mov.u32 	%r996, %r166;
	mov.u32 	%r998, %r164;
	mov.u32 	%r1000, %r162;
	@%p155 bra 	$L__BB0_297;
	setp.eq.s32 	%p156, %r500, 52;
	mov.u32 	%r845, %r317;
	mov.u32 	%r846, %r316;
	mov.u32 	%r848, %r314;
	mov.u32 	%r850, %r312;
	mov.u32 	%r851, %r311;
	mov.u32 	%r853, %r309;
	mov.u32 	%r855, %r307;
	mov.u32 	%r856, %r306;
	mov.u32 	%r858, %r304;
	mov.u32 	%r860, %r302;
	mov.u32 	%r861, %r301;
	mov.u32 	%r863, %r299;
	mov.u32 	%r865, %r297;
	mov.u32 	%r866, %r296;
	mov.u32 	%r868, %r294;
	mov.u32 	%r870, %r292;
	mov.u32 	%r871, %r291;
	mov.u32 	%r873, %r289;
	mov.u32 	%r875, %r287;
	mov.u32 	%r876, %r286;
	mov.u32 	%r878, %r284;
	mov.u32 	%r880, %r282;
	mov.u32 	%r881, %r281;
	mov.u32 	%r883, %r279;
	mov.u32 	%r885, %r277;
	mov.u32 	%r886, %r276;
	mov.u32 	%r888, %r274;
	mov.u32 	%r890, %r272;
	mov.u32 	%r891, %r271;
	mov.u32 	%r893, %r269;
	mov.u32 	%r895, %r267;
	mov.u32 	%r896, %r266;
	mov.u32 	%r898, %r264;
	mov.u32 	%r900, %r262;
	mov.u32 	%r901, %r261;
	mov.u32 	%r903, %r259;
	mov.u32 	%r905, %r257;
	mov.u32 	%r906, %r256;
	mov.u32 	%r908, %r254;
	mov.u32 	%r910, %r252;
	mov.u32 	%r911, %r251;
	mov.u32 	%r913, %r249;
	mov.u32 	%r915, %r247;
	mov.u32 	%r916, %r246;
	mov.u32 	%r918, %r244;
	mov.u32 	%r920, %r242;
	mov.u32 	%r922, %r240;
	mov.u32 	%r924, %r238;
	mov.u32 	%r925, %r237;
	mov.u32 	%r927, %r235;
	mov.u32 	%r929, %r233;
	mov.u32 	%r930, %r232;
	mov.u32 	%r932, %r230;
	mov.u32 	%r934, %r228;
	mov.u32 	%r935, %r227;
	mov.u32 	%r937, %r225;
	mov.u32 	%r939, %r223;
	mov.u32 	%r940, %r222;
	mov.u32 	%r942, %r220;
	mov.u32 	%r944, %r218;
	mov.u32 	%r945, %r217;
	mov.u32 	%r947, %r215;
	mov.u32 	%r949, %r213;
	mov.u32 	%r950, %r212;
	mov.u32 	%r952, %r210;
	mov.u32 	%r954, %r208;
	mov.u32 	%r955, %r207;
	mov.u32 	%r957, %r205;
	mov.u32 	%r959, %r203;
	mov.u32 	%r961, %r201;
	mov.u32 	%r963, %r199;
	mov.u32 	%r964, %r198;
	mov.u32 	%r966, %r196;
	mov.u32 	%r968, %r194;
	mov.u32 	%r969, %r193;
	mov.u32 	%r971, %r191;
	mov.u32 	%r973, %r189;
	mov.u32 	%r974, %r188;
	mov.u32 	%r976, %r186;
	mov.u32 	%r978, %r184;
	mov.u32 	%r979, %r183;
	mov.u32 	%r981, %r181;
	mov.u32 	%r983, %r179;
	mov.u32 	%r984, %r178;
	mov.u32 	%r986, %r176;
	mov.u32 	%r988, %r174;
	mov.u32 	%r989, %r173;
	mov.u32 	%r991, %r171;
	mov.u32 	%r993, %r169;
	mov.u32 	%r994, %r168;
	mov.u32 	%r996, %r166;
	mov.u32 	%r998, %r164;
	mov.u32 	%r1000, %r162;
	@%p156 bra 	$L__BB0_111;
	bra.uni 	$L__BB0_297;
$L__BB0_111:
	mov.u32 	%r845, %r317;
	mov.u32 	%r846, %r316;
	mov.u32 	%r848, %r314;
	mov.u32 	%r850, %r312;
	mov.u32 	%r851, %r311;
	mov.u32 	%r853, %r309;
	mov.u32 	%r855, %r307;
	mov.u32 	%r856, %r306;
	mov.u32 	%r858, %r304;
	mov.u32 	%r860, %r302;
	mov.u32 	%r861, %r301;
	mov.u32 	%r863, %r299;
	mov.u32 	%r865, %r297;
	mov.u32 	%r866, %r296;
	mov.u32 	%r868, %r294;
	mov.u32 	%r870, %r292;
	mov.u32 	%r871, %r291;
	mov.u32 	%r873, %r289;
	mov.u32 	%r875, %r287;
	mov.u32 	%r876, %r286;
	mov.u32 	%r878, %r284;
	mov.u32 	%r880, %r282;
	mov.u32 	%r881, %r281;
	mov.u32 	%r883, %r279;
	mov.u32 	%r885, %r277;
	mov.u32 	%r886, %r276;
	mov.u32 	%r888, %r274;
	mov.u32 	%r890, %r272;
	mov.u32 	%r891, %r271;
	mov.u32 	%r893, %r269;
	mov.u32 	%r895, %r267;
	mov.u32 	%r896, %r266;
	mov.u32 	%r898, %r264;
	mov.u32 	%r900, %r262;
	mov.u32 	%r901, %r261;
	mov.u32 	%r903, %r259;
	mov.u32 	%r905, %r257;
	mov.u32 	%r906, %r256;
	mov.u32 	%r908, %r254;
	mov.u32 	%r910, %r252;
	mov.u32 	%r911, %r251;
	mov.u32 	%r913, %r249;
	mov.u32 	%r915, %r247;
	mov.u32 	%r916, %r246;
	mov.u32 	%r918, %r244;
	mov.u32 	%r920, %r242;
	mov.u32 	%r922, %r240;
	mov.u32 	%r924, %r238;
	mov.u32 	%r925, %r237;
	mov.u32 	%r927, %r235;
	mov.u32 	%r929, %r233;
	mov.u32 	%r930, %r232;
	mov.u32 	%r932, %r230;
	mov.u32 	%r934, %r228;
	mov.u32 	%r935, %r227;
	mov.u32 	%r937, %r225;
	mov.u32 	%r939, %r223;
	mov.u32 	%r940, %r222;
	mov.u32 	%r942, %r220;
	mov.u32 	%r944, %r218;
	mov.u32 	%r945, %r217;
	mov.u32 	%r947, %r215;
	mov.u32 	%r948, %r320;
	mov.u32 	%r949, %r213;
	mov.u32 	%r950, %r212;
	mov.u32 	%r952, %r210;
	mov.u32 	%r954, %r208;
	mov.u32 	%r955, %r207;
	mov.u32 	%r957, %r205;
	mov.u32 	%r959, %r203;
	mov.u32 	%r961, %r201;
	mov.u32 	%r963, %r199;
	mov.u32 	%r964, %r198;
	mov.u32 	%r966, %r196;
	mov.u32 	%r968, %r194;
	mov.u32 	%r969, %r193;
	mov.u32 	%r971, %r191;
	mov.u32 	%r973, %r189;
	mov.u32 	%r974, %r188;
	mov.u32 	%r976, %r186;
	mov.u32 	%r978, %r184;
	mov.u32 	%r979, %r183;
	mov.u32 	%r981, %r181;
	mov.u32 	%r983, %r179;
	mov.u32 	%r984, %r178;
	mov.u32 	%r986, %r176;
	mov.u32 	%r988, %r174;
	mov.u32 	%r989, %r173;
	mov.u32 	%r991, %r171;
	mov.u32 	%r993, %r169;
	mov.u32 	%r994, %r168;
	mov.u32 	%r996, %r166;
	mov.u32 	%r998, %r164;
	mov.u32 	%r1000, %r162;
	bra.uni 	$L__BB0_297;
$L__BB0_112:
	setp.gt.s32 	%p147, %r500, 54;
	@%p147 bra 	$L__BB0_116;
	setp.eq.s32 	%p151, %r500, 53;
	mov.u32 	%r845, %r317;
	mov.u32 	%r846, %r316;
	mov.u32 	%r848, %r314;
	mov.u32 	%r850, %r312;
	mov.u32 	%r851, %r311;
	mov.u32 	%r853, %r309;
	mov.u32 	%r855, %r307;
	mov.u32 	%r856, %r306;
	mov.u32 	%r858, %r304;
	mov.u32 	%r860, %r302;
	mov.u32 	%r861, %r301;
	mov.u32 	%r863, %r299;
	mov.u32 	%r865, %r297;
	mov.u32 	%r866, %r296;
	mov.u32 	%r868, %r294;
	mov.u32 	%r870, %r292;
	mov.u32 	%r871, %r291;
	mov.u32 	%r873, %r289;
	mov.u32 	%r875, %r287;
	mov.u32 	%r876, %r286;
	mov.u32 	%r878, %r284;
	mov.u32 	%r880, %r282;
	mov.u32 	%r881, %r281;
	mov.u32 	%r883, %r279;
	mov.u32 	%r885, %r277;
	mov.u32 	%r886, %r276;
	mov.u32 	%r888, %r274;
	mov.u32 	%r890, %r272;
	mov.u32 	%r891, %r271;
	mov.u32 	%r893, %r269;
	mov.u32 	%r895, %r267;
	mov.u32 	%r896, %r266;
	mov.u32 	%r898, %r264;
	mov.u32 	%r900, %r262;
	mov.u32 	%r901, %r261;
	mov.u32 	%r903, %r259;
	mov.u32 	%r905, %r257;
	mov.u32 	%r906, %r256;
	mov.u32 	%r908, %r254;
	mov.u32 	%r910, %r252;
	mov.u32 	%r911, %r251;
	mov.u32 	%r913, %r249;
	mov.u32 	%r915, %r247;
	mov.u32 	%r916, %r246;
	mov.u32 	%r918, %r244;
	mov.u32 	%r920, %r242;
	mov.u32 	%r922, %r240;
	mov.u32 	%r924, %r238;
	mov.u32 	%r925, %r237;
	mov.u32 	%r927, %r235;
	mov.u32 	%r929, %r233;
	mov.u32 	%r930, %r232;
	mov.u32 	%r932, %r230;
	mov.u32 	%r934, %r228;
	mov.u32 	%r935, %r227;
	mov.u32 	%r937, %r225;
	mov.u32 	%r939, %r223;
	mov.u32 	%r940, %r222;
	mov.u32 	%r942, %r220;
	mov.u32 	%r944, %r218;
	mov.u32 	%r945, %r217;
	mov.u32 	%r947, %r320;
	mov.u32 	%r949, %r213;
	mov.u32 	%r950, %r212;
	mov.u32 	%r952, %r210;
	mov.u32 	%r954, %r208;
	mov.u32 	%r955, %r207;
	mov.u32 	%r957, %r205;
	mov.u32 	%r959, %r203;
	mov.u32 	%r961, %r201;
	mov.u32 	%r963, %r199;
	mov.u32 	%r964, %r198;
	mov.u32 	%r966, %r196;
	mov.u32 	%r968, %r194;
	mov.u32 	%r969, %r193;
	mov.u32 	%r971, %r191;
	mov.u32 	%r973, %r189;
	mov.u32 	%r974, %r188;
	mov.u32 	%r976, %r186;
	mov.u32 	%r978, %r184;
	mov.u32 	%r979, %r183;
	mov.u32 	%r981, %r181;
	mov.u32 	%r983, %r179;
	mov.u32 	%r984, %r178;
	mov.u32 	%r986, %r176;
	mov.u32 	%r988, %r174;
	mov.u32 	%r989, %r173;
	mov.u32 	%r991, %r171;
	mov.u32 	%r993, %r169;
	mov.u32 	%r994, %r168;
	mov.u32 	%r996, %r166;
	mov.u32 	%r998, %r164;
	mov.u32 	%r1000, %r162;
	@%p151 bra 	$L__BB0_297;
	setp.eq.s32 	%p152, %r500, 54;
	mov.u32 	%r845, %r317;
	mov.u32 	%r846, %r316;
	mov.u32 	%r848, %r314;
	mov.u32 	%r850, %r312;
	mov.u32 	%r851, %r311;
	mov.u32 	%r853, %r309;
	mov.u32 	%r855, %r307;
	mov.u32 	%r856, %r306;
	mov.u32 	%r858, %r304;
	mov.u32 	%r860, %r302;
	mov.u32 	%r861, %r301;
	mov.u32 	%r863, %r299;
	mov.u32 	%r865, %r297;
	mov.u32 	%r866, %r296;
	mov.u32 	%r868, %r294;
	mov.u32 	%r870, %r292;
	mov.u32 	%r871, %r291;
	mov.u32 	%r873, %r289;
	mov.u32 	%r875, %r287;
	mov.u32 	%r876, %r286;
	mov.u32 	%r878, %r284;
	mov.u32 	%r880, %r282;
	mov.u32 	%r881, %r281;
	mov.u32 	%r883, %r279;
	mov.u32 	%r885, %r277;
	mov.u32 	%r886, %r276;
	mov.u32 	%r888, %r274;
	mov.u32 	%r890, %r272;
	mov.u32 	%r891, %r271;
	mov.u32 	%r893, %r269;
	mov.u32 	%r895, %r267;
	mov.u32 	%r896, %r266;
	mov.u32 	%r898, %r264;
	mov.u32 	%r900, %r262;
	mov.u32 	%r901, %r261;
	mov.u32 	%r903, %r259;
	mov.u32 	%r905, %r257;
	mov.u32 	%r906, %r256;
	mov.u32 	%r908, %r254;
	mov.u32 	%r910, %r252;
	mov.u32 	%r911, %r251;
	mov.u32 	%r913, %r249;
	mov.u32 	%r915, %r247;
	mov.u32 	%r916, %r246;
	mov.u32 	%r918, %r244;
	mov.u32 	%r920, %r242;
	mov.u32 	%r922, %r240;
	mov.u32 	%r924, %r238;
	mov.u32 	%r925, %r237;
	mov.u32 	%r927, %r235;
	mov.u32 	%r929, %r233;
	mov.u32 	%r930, %r232;
	mov.u32 	%r932, %r230;
	mov.u32 	%r934, %r228;
	mov.u32 	%r935, %r227;
	mov.u32 	%r937, %r225;
	mov.u32 	%r939, %r223;
	mov.u32 	%r940, %r222;
	mov.u32 	%r942, %r220;
	mov.u32 	%r944, %r218;
	mov.u32 	%r945, %r217;
	mov.u32 	%r947, %r215;
	mov.u32 	%r949, %r213;
	mov.u32 	%r950, %r212;
	mov.u32 	%r952, %r210;
	mov.u32 	%r954, %r208;
	mov.u32 	%r955, %r207;
	mov.u32 	%r957, %r205;
	mov.u32 	%r959, %r203;
	mov.u32 	%r961, %r201;
	mov.u32 	%r963, %r199;
	mov.u32 	%r964, %r198;
	mov.u32 	%r966, %r196;
	mov.u32 	%r968, %r194;
	mov.u32 	%r969, %r193;
	mov.u32 	%r971, %r191;
	mov.u32 	%r973, %r189;
	mov.u32 	%r974, %r188;
	mov.u32 	%r976, %r186;
	mov.u32 	%r978, %r184;
	mov.u32 	%r979, %r183;
	mov.u32 	%r981, %r181;
	mov.u32 	%r983, %r179;
	mov.u32 	%r984, %r178;
	mov.u32 	%r986, %r176;
	mov.u32 	%r988, %r174;
	mov.u32 	%r989, %r173;
	mov.u32 	%r991, %r171;
	mov.u32 	%r993, %r169;
	mov.u32 	%r994, %r168;
	mov.u32 	%r996, %r166;
	mov.u32 	%r998, %r164;
	mov.u32 	%r1000, %r162;
	@%p152 bra 	$L__BB0_115;
	bra.uni 	$L__BB0_297;
$L__BB0_115:
	mov.u32 	%r845, %r317;
	mov.u32 	%r846, %r316;
	mov.u32 	%r848, %r314;
	mov.u32 	%r850, %r312;
	mov.u32 	%r851, %r311;
	mov.u32 	%r853, %r309;
	mov.u32 	%r855, %r307;
	mov.u32 	%r856, %r306;
	mov.u32 	%r858, %r304;
	mov.u32 	%r860, %r302;
	mov.u32 	%r861, %r301;
	mov.u32 	%r863, %r299;
	mov.u32 	%r865, %r297;
	mov.u32 	%r866, %r296;
	mov.u32 	%r868, %r294;
	mov.u32 	%r870, %r292;
	mov.u32 	%r871, %r291;
	mov.u32 	%r873, %r289;
	mov.u32 	%r875, %r287;
	mov.u32 	%r876, %r286;
	mov.u32 	%r878, %r284;
	mov.u32 	%r880, %r282;
	mov.u32 	%r881, %r281;
	mov.u32 	%r883, %r279;
	mov.u32 	%r885, %r277;
	mov.u32 	%r886, %r276;
	mov.u32 	%r888, %r274;
	mov.u32 	%r890, %r272;
	mov.u32 	%r891, %r271;
	mov.u32 	%r893, %r269;
	mov.u32 	%r895, %r267;
	mov.u32 	%r896, %r266;
	mov.u32 	%r898, %r264;
	mov.u32 	%r900, %r262;
	mov.u32 	%r901, %r261;
	mov.u32 	%r903, %r259;
	mov.u32 	%r905, %r257;
	mov.u32 	%r906, %r256;
	mov.u32 	%r908, %r254;
	mov.u32 	%r910, %r252;
	mov.u32 	%r911, %r251;
	mov.u32 	%r913, %r249;
	mov.u32 	%r915, %r247;
	mov.u32 	%r916, %r246;
	mov.u32 	%r918, %r244;
	mov.u32 	%r920, %r242;
	mov.u32 	%r922, %r240;
	mov.u32 	%r924, %r238;
	mov.u32 	%r925, %r237;
	mov.u32 	%r927, %r235;
	mov.u32 	%r929, %r233;
	mov.u32 	%r930, %r232;
	mov.u32 	%r932, %r230;
	mov.u32 	%r934, %r228;
	mov.u32 	%r935, %r227;
	mov.u32 	%r937, %r225;
	mov.u32 	%r939, %r223;
	mov.u32 	%r940, %r222;
	mov.u32 	%r942, %r220;
	mov.u32 	%r944, %r218;
	mov.u32 	%r945, %r217;
	mov.u32 	%r946, %r320;
	mov.u32 	%r947, %r215;
	mov.u32 	%r949, %r213;
	mov.u32 	%r950, %r212;
	mov.u32 	%r952, %r210;
	mov.u32 	%r954, %r208;
	mov.u32 	%r955, %r207;
	mov.u32 	%r957, %r205;
	mov.u32 	%r959, %r203;
	mov.u32 	%r961, %r201;
	mov.u32 	%r963, %r199;
	mov.u32 	%r964, %r198;
	mov.u32 	%r966, %r196;
	mov.u32 	%r968, %r194;
	mov.u32 	%r969, %r193;
	mov.u32 	%r971, %r191;
	mov.u32 	%r973, %r189;
	mov.u32 	%r974, %r188;
	mov.u32 	%r976, %r186;
	mov.u32 	%r978, %r184;
	mov.u32 	%r979, %r183;
	mov.u32 	%r981, %r181;
	mov.u32 	%r983, %r179;
	mov.u32 	%r984, %r178;
	mov.u32 	%r986, %r176;
	mov.u32 	%r988, %r174;
	mov.u32 	%r989, %r173;
	mov.u32 	%r991, %r171;
	mov.u32 	%r993, %r169;
	mov.u32 	%r994, %r168;
	mov.u32 	%r996, %r166;
	mov.u32 	%r998, %r164;
	mov.u32 	%r1000, %r162;
	bra.uni 	$L__BB0_297;
$L__BB0_116:
	setp.eq.s32 	%p148, %r500, 55;
	mov.u32 	%r845, %r317;
	mov.u32 	%r846, %r316;
	mov.u32 	%r848, %r314;
	mov.u32 	%r850, %r312;
	mov.u32 	%r851, %r311;
	mov.u32 	%r853, %r309;
	mov.u32 	%r855, %r307;
	mov.u32 	%r856, %r306;
	mov.u32 	%r858, %r304;
	mov.u32 	%r860, %r302;
	mov.u32 	%r861, %r301;
	mov.u32 	%r863, %r299;
	mov.u32 	%r865, %r297;
	mov.u32 	%r866, %r296;
	mov.u32 	%r868, %r294;
	mov.u32 	%r870, %r292;
	mov.u32 	%r871, %r291;
	mov.u32 	%r873, %r289;
	mov.u32 	%r875, %r287;
	mov.u32 	%r876, %r286;
	mov.u32 	%r878, %r284;
	mov.u32 	%r880, %r282;
	mov.u32 	%r881, %r281;
	mov.u32 	%r883, %r279;
	mov.u32 	%r885, %r277;
	mov.u32 	%r886, %r276;
	mov.u32 	%r888, %r274;
	mov.u32 	%r890, %r272;
	mov.u32 	%r891, %r271;
	mov.u32 	%r893, %r269;
	mov.u32 	%r895, %r267;
	mov.u32 	%r896, %r266;
	mov.u32 	%r898, %r264;
	mov.u32 	%r900, %r262;
	mov.u32 	%r901, %r261;
	mov.u32 	%r903, %r259;
	mov.u32 	%r905, %r257;
	mov.u32 	%r906, %r256;
	mov.u32 	%r908, %r254;
	mov.u32 	%r910, %r252;
	mov.u32 	%r911, %r251;
	mov.u32 	%r913, %r249;
	mov.u32 	%r915, %r247;
	mov.u32 	%r916, %r246;
	mov.u32 	%r918, %r244;
	mov.u32 	%r920, %r242;
	mov.u32 	%r922, %r240;
	mov.u32 	%r924, %r238;
	mov.u32 	%r925, %r237;
	mov.u32 	%r927, %r235;
	mov.u32 	%r929, %r233;
	mov.u32 	%r930, %r232;
	mov.u32 	%r932, %r230;
	mov.u32 	%r934, %r228;
	mov.u32 	%r935, %r227;
	mov.u32 	%r937, %r225;
	mov.u32 	%r939, %r223;
	mov.u32 	%r940, %r222;
	mov.u32 	%r942, %r220;
	mov.u32 	%r944, %r218;
	mov.u32 	%r945, %r320;
	mov.u32 	%r947, %r215;
	mov.u32 	%r949, %r213;
	mov.u32 	%r950, %r212;
	mov.u32 	%r952, %r210;
	mov.u32 	%r954, %r208;
	mov.u32 	%r955, %r207;
	mov.u32 	%r957, %r205;
	mov.u32 	%r959, %r203;
	mov.u32 	%r961, %r201;
	mov.u32 	%r963, %r199;
	mov.u32 	%r964, %r198;
	mov.u32 	%r966, %r196;
	mov.u32 	%r968, %r194;
	mov.u32 	%r969, %r193;
	mov.u32 	%r971, %r191;
	mov.u32 	%r973, %r189;
	mov.u32 	%r974, %r188;
	mov.u32 	%r976, %r186;
	mov.u32 	%r978, %r184;
	mov.u32 	%r979, %r183;
	mov.u32 	%r981, %r181;
	mov.u32 	%r983, %r179;
	mov.u32 	%r984, %r178;
	mov.u32 	%r986, %r176;
	mov.u32 	%r988, %r174;
	mov.u32 	%r989, %r173;
	mov.u32 	%r991, %r171;
	mov.u32 	%r993, %r169;
	mov.u32 	%r994, %r168;
	mov.u32 	%r996, %r166;
	mov.u32 	%r998, %r164;
	mov.u32 	%r1000, %r162;
	@%p148 bra 	$L__BB0_297;
	setp.eq.s32 	%p149, %r500, 56;
	mov.u32 	%r845, %r317;
	mov.u32 	%r846, %r316;
	mov.u32 	%r848, %r314;
	mov.u32 	%r850, %r312;
	mov.u32 	%r851, %r311;
	mov.u32 	%r853, %r309;
	mov.u32 	%r855, %r307;
	mov.u32 	%r856, %r306;
	mov.u32 	%r858, %r304;
	mov.u32 	%r860, %r302;
	mov.u32 	%r861, %r301;
	mov.u32 	%r863, %r299;
	mov.u32 	%r865, %r297;
	mov.u32 	%r866, %r296;
	mov.u32 	%r868, %r294;
	mov.u32 	%r870, %r292;
	mov.u32 	%r871, %r291;
	mov.u32 	%r873, %r289;
	mov.u32 	%r875, %r287;
	mov.u32 	%r876, %r286;
	mov.u32 	%r878, %r284;
	mov.u32 	%r880, %r282;
	mov.u32 	%r881, %r281;
	mov.u32 	%r883, %r279;
	mov.u32 	%r885, %r277;
	mov.u32 	%r886, %r276;
	mov.u32 	%r888, %r274;
	mov.u32 	%r890, %r272;
	mov.u32 	%r891, %r271;
	mov.u32 	%r893, %r269;
	mov.u32 	%r895, %r267;
	mov.u32 	%r896, %r266;
	mov.u32 	%r898, %r264;
	mov.u32 	%r900, %r262;
	mov.u32 	%r901, %r261;
	mov.u32 	%r903, %r259;
	mov.u32 	%r905, %r257;
	mov.u32 	%r906, %r256;
	mov.u32 	%r908, %r254;
	mov.u32 	%r910, %r252;
	mov.u32 	%r911, %r251;
	mov.u32 	%r913, %r249;
	mov.u32 	%r915, %r247;
	mov.u32 	%r916, %r246;
	mov.u32 	%r918, %r244;
	mov.u32 	%r920, %r242;
	mov.u32 	%r922, %r240;
	mov.u32 	%r924, %r238;
	mov.u32 	%r925, %r237;
	mov.u32 	%r927, %r235;
	mov.u32 	%r929, %r233;
	mov.u32 	%r930, %r232;
	mov.u32 	%r932, %r230;
	mov.u32 	%r934, %r228;
	mov.u32 	%r935, %r227;
	mov.u32 	%r937, %r225;
	mov.u32 	%r939, %r223;
	mov.u32 	%r940, %r222;
	mov.u32 	%r942, %r220;
	mov.u32 	%r944, %r320;
	mov.u32 	%r945, %r217;
	mov.u32 	%r947, %r215;
	mov.u32 	%r949, %r213;
	mov.u32 	%r950, %r212;
	mov.u32 	%r952, %r210;
	mov.u32 	%r954, %r208;
	mov.u32 	%r955, %r207;
	mov.u32 	%r957, %r205;
	mov.u32 	%r959, %r203;
	mov.u32 	%r961, %r201;
	mov.u32 	%r963, %r199;
	mov.u32 	%r964, %r198;
	mov.u32 	%r966, %r196;
	mov.u32 	%r968, %r194;
	mov.u32 	%r969, %r193;
	mov.u32 	%r971, %r191;
	mov.u32 	%r973, %r189;
	mov.u32 	%r974, %r188;
	mov.u32 	%r976, %r186;
	mov.u32 	%r978, %r184;
	mov.u32 	%r979, %r183;
	mov.u32 	%r981, %r181;
	mov.u32 	%r983, %r179;
	mov.u32 	%r984, %r178;
	mov.u32 	%r986, %r176;
	mov.u32 	%r988, %r174;
	mov.u32 	%r989, %r173;
	mov.u32 	%r991, %r171;
	mov.u32 	%r993, %r169;
	mov.u32 	%r994, %r168;
	mov.u32 	%r996, %r166;
	mov.u32 	%r998, %r164;
	mov.u32 	%r1000, %r162;
	@%p149 bra 	$L__BB0_297;
	setp.eq.s32 	%p150, %r500, 57;
	mov.u32 	%r845, %r317;
	mov.u32 	%r846, %r316;
	mov.u32 	%r848, %r314;
	mov.u32 	%r850, %r312;
	mov.u32 	%r851, %r311;
	mov.u32 	%r853, %r309;
	mov.u32 	%r855, %r307;
	mov.u32 	%r856, %r306;
	mov.u32 	%r858, %r304;
	mov.u32 	%r860, %r302;
	mov.u32 	%r861, %r301;
	mov.u32 	%r863, %r299;
	mov.u32 	%r865, %r297;
	mov.u32 	%r866, %r296;
	mov.u32 	%r868, %r294;
	mov.u32 	%r870, %r292;
	mov.u32 	%r871, %r291;
	mov.u32 	%r873, %r289;
	mov.u32 	%r875, %r287;
	mov.u32 	%r876, %r286;
	mov.u32 	%r878, %r284;
	mov.u32 	%r880, %r282;
	mov.u32 	%r881, %r281;
	mov.u32 	%r883, %r279;
	mov.u32 	%r885, %r277;
	mov.u32 	%r886, %r276;
	mov.u32 	%r888, %r274;
	mov.u32 	%r890, %r272;
	mov.u32 	%r891, %r271;
	mov.u32 	%r893, %r269;
	mov.u32 	%r895, %r267;
	mov.u32 	%r896, %r266;
	mov.u32 	%r898, %r264;
	mov.u32 	%r900, %r262;
	mov.u32 	%r901, %r261;
	mov.u32 	%r903, %r259;
	mov.u32 	%r905, %r257;
	mov.u32 	%r906, %r256;
	mov.u32 	%r908, %r254;
	mov.u32 	%r910, %r252;
	mov.u32 	%r911, %r251;
	mov.u32 	%r913, %r249;
	mov.u32 	%r915, %r247;
	mov.u32 	%r916, %r246;
	mov.u32 	%r918, %r244;
	mov.u32 	%r920, %r242;
	mov.u32 	%r922, %r240;
	mov.u32 	%r924, %r238;
	mov.u32 	%r925, %r237;
	mov.u32 	%r927, %r235;
	mov.u32 	%r929, %r233;
	mov.u32 	%r930, %r232;
	mov.u32 	%r932, %r230;
	mov.u32 	%r934, %r228;
	mov.u32 	%r935, %r227;
	mov.u32 	%r937, %r225;
	mov.u32 	%r939, %r223;
	mov.u32 	%r940, %r222;
	mov.u32 	%r942, %r220;
	mov.u32 	%r944, %r218;
	mov.u32 	%r945, %r217;
	mov.u32 	%r947, %r215;
	mov.u32 	%r949, %r213;
	mov.u32 	%r950, %r212;
	mov.u32 	%r952, %r210;
	mov.u32 	%r954, %r208;
	mov.u32 	%r955, %r207;
	mov.u32 	%r957, %r205;
	mov.u32 	%r959, %r203;
	mov.u32 	%r961, %r201;
	mov.u32 	%r963, %r199;
	mov.u32 	%r964, %r198;
	mov.u32 	%r966, %r196;
	mov.u32 	%r968, %r194;
	mov.u32 	%r969, %r193;
	mov.u32 	%r971, %r191;
	mov.u32 	%r973, %r189;
	mov.u32 	%r974, %r188;
	mov.u32 	%r976, %r186;
	mov.u32 	%r978, %r184;
	mov.u32 	%r979, %r183;
	mov.u32 	%r981, %r181;
	mov.u32 	%r983, %r179;
	mov.u32 	%r984, %r178;
	mov.u32 	%r986, %r176;
	mov.u32 	%r988, %r174;
	mov.u32 	%r989, %r173;
	mov.u32 	%r991, %r171;
	mov.u32 	%r993, %r169;
	mov.u32 	%r994, %r168;
	mov.u32 	%r996, %r166;
	mov.u32 	%r998, %r164;
	mov.u32 	%r1000, %r162;
	@%p150 bra 	$L__BB0_119;
	bra.uni 	$L__BB0_297;
$L__BB0_119:
	mov.u32 	%r845, %r317;
	mov.u32 	%r846, %r316;
	mov.u32 	%r848, %r314;
	mov.u32 	%r850, %r312;
	mov.u32 	%r851, %r311;
	mov.u32 	%r853, %r309;
	mov.u32 	%r855, %r307;
	mov.u32 	%r856, %r306;
	mov.u32 	%r858, %r304;
	mov.u32 	%r860, %r302;
	mov.u32 	%r861, %r301;
	mov.u32 	%r863, %r299;
	mov.u32 	%r865, %r297;
	mov.u32 	%r866, %r296;
	mov.u32 	%r868, %r294;
	mov.u32 	%r870, %r292;
	mov.u32 	%r871, %r291;
	mov.u32 	%r873, %r289;
	mov.u32 	%r875, %r287;
	mov.u32 	%r876, %r286;
	mov.u32 	%r878, %r284;
	mov.u32 	%r880, %r282;
	mov.u32 	%r881, %r281;
	mov.u32 	%r883, %r279;
	mov.u32 	%r885, %r277;
	mov.u32 	%r886, %r276;
	mov.u32 	%r888, %r274;
	mov.u32 	%r890, %r272;
	mov.u32 	%r891, %r271;
	mov.u32 	%r893, %r269;
	mov.u32 	%r895, %r267;
	mov.u32 	%r896, %r266;
	mov.u32 	%r898, %r264;
	mov.u32 	%r900, %r262;
	mov.u32 	%r901, %r261;
	mov.u32 	%r903, %r259;
	mov.u32 	%r905, %r257;
	mov.u32 	%r906, %r256;
	mov.u32 	%r908, %r254;
	mov.u32 	%r910, %r252;
	mov.u32 	%r911, %r251;
	mov.u32 	%r913, %r249;
	mov.u32 	%r915, %r247;
	mov.u32 	%r916, %r246;
	mov.u32 	%r918, %r244;
	mov.u32 	%r920, %r242;
	mov.u32 	%r922, %r240;
	mov.u32 	%r924, %r238;
	mov.u32 	%r925, %r237;
	mov.u32 	%r927, %r235;
	mov.u32 	%r929, %r233;
	mov.u32 	%r930, %r232;
	mov.u32 	%r932, %r230;
	mov.u32 	%r934, %r228;
	mov.u32 	%r935, %r227;
	mov.u32 	%r937, %r225;
	mov.u32 	%r939, %r223;
	mov.u32 	%r940, %r222;
	mov.u32 	%r942, %r220;
	mov.u32 	%r943, %r320;
	mov.u32 	%r944, %r218;
	mov.u32 	%r945, %r217;
	mov.u32 	%r947, %r215;
	mov.u32 	%r949, %r213;
	mov.u32 	%r950, %r212;
	mov.u32 	%r952, %r210;
	mov.u32 	%r954, %r208;
	mov.u32 	%r955, %r207;
	mov.u32 	%r957, %r205;
	mov.u32 	%r959, %r203;
	mov.u32 	%r961, %r201;
	mov.u32 	%r963, %r199;
	mov.u32 	%r964, %r198;
	mov.u32 	%r966, %r196;
	mov.u32 	%r968, %r194;
	mov.u32 	%r969, %r193;
	mov.u32 	%r971, %r191;
	mov.u32 	%r973, %r189;
	mov.u32 	%r974, %r188;
	mov.u32 	%r976, %r186;
	mov.u32 	%r978, %r184;
	mov.u32 	%r979, %r183;
	mov.u32 	%r981, %r181;
	mov.u32 	%r983, %r179;
	mov.u32 	%r984, %r178;
	mov.u32 	%r986, %r176;
	mov.u32 	%r988, %r174;
	mov.u32 	%r989, %r173;
	mov.u32 	%r991, %r171;
	mov.u32 	%r993, %r169;
	mov.u32 	%r994, %r168;
	mov.u32 	%r996, %r166;
	mov.u32 	%r998, %r164;
	mov.u32 	%r1000, %r162;
	bra.uni 	$L__BB0_297;
$L__BB0_120:
	setp.gt.s32 	%p118, %r500, 67;
	@%p118 bra 	$L__BB0_138;
	setp.gt.s32 	%p132, %r500, 62;
	@%p132 bra 	$L__BB0_130;
	setp.gt.s32 	%p139, %r500, 59;
	@%p139 bra 	$L__BB0_126;
	setp.eq.s32 	%p143, %r500, 58;
	mov.u32 	%r845, %r317;
	mov.u32 	%r846, %r316;
	mov.u32 	%r848, %r314;
	mov.u32 	%r850, %r312;
	mov.u32 	%r851, %r311;
	mov.u32 	%r853, %r309;
	mov.u32 	%r855, %r307;
	mov.u32 	%r856, %r306;
	mov.u32 	%r858, %r304;
	mov.u32 	%r860, %r302;
	mov.u32 	%r861, %r301;
	mov.u32 	%r863, %r299;
	mov.u32 	%r865, %r297;
	mov.u32 	%r866, %r296;
	mov.u32 	%r868, %r294;
	mov.u32 	%r870, %r292;
	mov.u32 	%r871, %r291;
	mov.u32 	%r873, %r289;
	mov.u32 	%r875, %r287;
	mov.u32 	%r876, %r286;
	mov.u32 	%r878, %r284;
	mov.u32 	%r880, %r282;
	mov.u32 	%r881, %r281;
	mov.u32 	%r883, %r279;
	mov.u32 	%r885, %r277;
	mov.u32 	%r886, %r276;
	mov.u32 	%r888, %r274;
	mov.u32 	%r890, %r272;
	mov.u32 	%r891, %r271;
	mov.u32 	%r893, %r269;
	mov.u32 	%r895, %r267;
	mov.u32 	%r896, %r266;
	mov.u32 	%r898, %r264;
	mov.u32 	%r900, %r262;
	mov.u32 	%r901, %r261;
	mov.u32 	%r903, %r259;
	mov.u32 	%r905, %r257;
	mov.u32 	%r906, %r256;
	mov.u32 	%r908, %r254;
	mov.u32 	%r910, %r252;
	mov.u32 	%r911, %r251;
	mov.u32 	%r913, %r249;
	mov.u32 	%r915, %r247;
	mov.u32 	%r916, %r246;
	mov.u32 	%r918, %r244;
	mov.u32 	%r920, %r242;
	mov.u32 	%r922, %r240;
	mov.u32 	%r924, %r238;
	mov.u32 	%r925, %r237;
	mov.u32 	%r927, %r235;
	mov.u32 	%r929, %r233;
	mov.u32 	%r930, %r232;
	mov.u32 	%r932, %r230;
	mov.u32 	%r934, %r228;
	mov.u32 	%r935, %r227;
	mov.u32 	%r937, %r225;
	mov.u32 	%r939, %r223;
	mov.u32 	%r940, %r222;
	mov.u32 	%r942, %r320;
	mov.u32 	%r944, %r218;
	mov.u32 	%r945, %r217;
	mov.u32 	%r947, %r215;
	mov.u32 	%r949, %r213;
	mov.u32 	%r950, %r212;
	mov.u32 	%r952, %r210;
	mov.u32 	%r954, %r208;
	mov.u32 	%r955, %r207;
	mov.u32 	%r957, %r205;
	mov.u32 	%r959, %r203;
	mov.u32 	%r961, %r201;
	mov.u32 	%r963, %r199;
	mov.u32 	%r964, %r198;
	mov.u32 	%r966, %r196;
	mov.u32 	%r968, %r194;
	mov.u32 	%r969, %r193;
	mov.u32 	%r971, %r191;
	mov.u32 	%r973, %r189;
	mov.u32 	%r974, %r188;
	mov.u32 	%r976, %r186;
	mov.u32 	%r978, %r184;
	mov.u32 	%r979, %r183;
	mov.u32 	%r981, %r181;
	mov.u32 	%r983, %r179;
	mov.u32 	%r984, %r178;
	mov.u32 	%r986, %r176;
	mov.u32 	%r988, %r174;
	mov.u32 	%r989, %r173;
	mov.u32 	%r991, %r171;
	mov.u32 	%r993, %r169;
	mov.u32 	%r994, %r168;
	mov.u32 	%r996, %r166;
	mov.u32 	%r998, %r164;
	mov.u32 	%r1000, %r162;
	@%p143 bra 	$L__BB0_297;
	setp.eq.s32 	%p144, %r500, 59;
	mov.u32 	%r845, %r317;
	mov.u32 	%r846, %r316;
	mov.u32 	%r848, %r314;
	mov.u32 	%r850, %r312;
	mov.u32 	%r851, %r311;
	mov.u32 	%r853, %r309;
	mov.u32 	%r855, %r307;
	mov.u32 	%r856, %r306;
	mov.u32 	%r858, %r304;
	mov.u32 	%r860, %r302;
	mov.u32 	%r861, %r301;
	mov.u32 	%r863, %r299;
	mov.u32 	%r865, %r297;
	mov.u32 	%r866, %r296;
	mov.u32 	%r868, %r294;
	mov.u32 	%r870, %r292;
	mov.u32 	%r871, %r291;
	mov.u32 	%r873, %r289;
	mov.u32 	%r875, %r287;
	mov.u32 	%r876, %r286;
	mov.u32 	%r878, %r284;
	mov.u32 	%r880, %r282;
	mov.u32 	%r881, %r281;
	mov.u32 	%r883, %r279;
	mov.u32 	%r885, %r277;
	mov.u32 	%r886, %r276;
	mov.u32 	%r888, %r274;
	mov.u32 	%r890, %r272;
	mov.u32 	%r891, %r271;
	mov.u32 	%r893, %r269;
	mov.u32 	%r895, %r267;
	mov.u32 	%r896, %r266;
	mov.u32 	%r898, %r264;
	mov.u32 	%r900, %r262;
	mov.u32 	%r901, %r261;
	mov.u32 	%r903, %r259;
	mov.u32 	%r905, %r257;
	mov.u32 	%r906, %r256;
	mov.u32 	%r908, %r254;
	mov.u32 	%r910, %r252;
	mov.u32 	%r911, %r251;
	mov.u32 	%r913, %r249;
	mov.u32 	%r915, %r247;
	mov.u32 	%r916, %r246;
	mov.u32 	%r918, %r244;
	mov.u32 	%r920, %r242;
	mov.u32 	%r922, %r240;
	mov.u32 	%r924, %r238;
	mov.u32 	%r925, %r237;
	mov.u32 	%r927, %r235;
	mov.u32 	%r929, %r233;
	mov.u32 	%r930, %r232;
	mov.u32 	%r932, %r230;
	mov.u32 	%r934, %r228;
	mov.u32 	%r935, %r227;
	mov.u32 	%r937, %r225;
	mov.u32 	%r939, %r223;
	mov.u32 	%r940, %r222;
	mov.u32 	%r942, %r220;
	mov.u32 	%r944, %r218;
	mov.u32 	%r945, %r217;
	mov.u32 	%r947, %r215;
	mov.u32 	%r949, %r213;
	mov.u32 	%r950, %r212;
	mov.u32 	%r952, %r210;
	mov.u32 	%r954, %r208;
	mov.u32 	%r955, %r207;
	mov.u32 	%r957, %r205;
	mov.u32 	%r959, %r203;
	mov.u32 	%r961, %r201;
	mov.u32 	%r963, %r199;
	mov.u32 	%r964, %r198;
	mov.u32 	%r966, %r196;
	mov.u32 	%r968, %r194;
	mov.u32 	%r969, %r193;
	mov.u32 	%r971, %r191;
	mov.u32 	%r973, %r189;
	mov.u32 	%r974, %r188;
	mov.u32 	%r976, %r186;
	mov.u32 	%r978, %r184;
	mov.u32 	%r979, %r183;
	mov.u32 	%r981, %r181;
	mov.u32 	%r983, %r179;
	mov.u32 	%r984, %r178;
	mov.u32 	%r986, %r176;
	mov.u32 	%r988, %r174;
	mov.u32 	%r989, %r173;
	mov.u32 	%r991, %r171;
	mov.u32 	%r993, %r169;
	mov.u32 	%r994, %r168;
	mov.u32 	%r996, %r166;
	mov.u32 	%r998, %r164;
	mov.u32 	%r1000, %r162;
	@%p144 bra 	$L__BB0_125;
	bra.uni 	$L__BB0_297;
$L__BB0_125:
	mov.u32 	%r845, %r317;
	mov.u32 	%r846, %r316;
	mov.u32 	%r848, %r314;
	mov.u32 	%r850, %r312;
	mov.u32 	%r851, %r311;
	mov.u32 	%r853, %r309;
	mov.u32 	%r855, %r307;
	mov.u32 	%r856, %r306;
	mov.u32 	%r858, %r304;
	mov.u32 	%r860, %r302;
	mov.u32 	%r861, %r301;
	mov.u32 	%r863, %r299;
	mov.u32 	%r865, %r297;
	mov.u32 	%r866, %r296;
	mov.u32 	%r868, %r294;
	mov.u32 	%r870, %r292;
	mov.u32 	%r871, %r291;
	mov.u32 	%r873, %r289;
	mov.u32 	%r875, %r287;
	mov.u32 	%r876, %r286;
	mov.u32 	%r878, %r284;
	mov.u32 	%r880, %r282;
	mov.u32 	%r881, %r281;
	mov.u32 	%r883, %r279;
	mov.u32 	%r885, %r277;
	mov.u32 	%r886, %r276;
	mov.u32 	%r888, %r274;
	mov.u32 	%r890, %r272;
	mov.u32 	%r891, %r271;
	mov.u32 	%r893, %r269;
	mov.u32 	%r895, %r267;
	mov.u32 	%r896, %r266;
	mov.u32 	%r898, %r264;
	mov.u32 	%r900, %r262;
	mov.u32 	%r901, %r261;
	mov.u32 	%r903, %r259;
	mov.u32 	%r905, %r257;
	mov.u32 	%r906, %r256;
	mov.u32 	%r908, %r254;
	mov.u32 	%r910, %r252;
	mov.u32 	%r911, %r251;
	mov.u32 	%r913, %r249;
	mov.u32 	%r915, %r247;
	mov.u32 	%r916, %r246;
	mov.u32 	%r918, %r244;
	mov.u32 	%r920, %r242;
	mov.u32 	%r922, %r240;
	mov.u32 	%r924, %r238;
	mov.u32 	%r925, %r237;
	mov.u32 	%r927, %r235;
	mov.u32 	%r929, %r233;
	mov.u32 	%r930, %r232;
	mov.u32 	%r932, %r230;
	mov.u32 	%r934, %r228;
	mov.u32 	%r935, %r227;
	mov.u32 	%r937, %r225;
	mov.u32 	%r939, %r223;
	mov.u32 	%r940, %r222;
	mov.u32 	%r941, %r320;
	mov.u32 	%r942, %r220;
	mov.u32 	%r944, %r218;
	mov.u32 	%r945, %r217;
	mov.u32 	%r947, %r215;
	mov.u32 	%r949, %r213;
	mov.u32 	%r950, %r212;
	mov.u32 	%r952, %r210;
	mov.u32 	%r954, %r208;
	mov.u32 	%r955, %r207;
	mov.u32 	%r957, %r205;
	mov.u32 	%r959, %r203;
	mov.u32 	%r961, %r201;
	mov.u32 	%r963, %r199;
	mov.u32 	%r964, %r198;
	mov.u32 	%r966, %r196;
	mov.u32 	%r968, %r194;
	mov.u32 	%r969, %r193;
	mov.u32 	%r971, %r191;
	mov.u32 	%r973, %r189;
	mov.u32 	%r974, %r188;
	mov.u32 	%r976, %r186;
	mov.u32 	%r978, %r184;
	mov.u32 	%r979, %r183;
	mov.u32 	%r981, %r181;
	mov.u32 	%r983, %r179;
	mov.u32 	%r984, %r178;
	mov.u32 	%r986, %r176;
	mov.u32 	%r988, %r174;
	mov.u32 	%r989, %r173;
	mov.u32 	%r991, %r171;
	mov.u32 	%r993, %r169;
	mov.u32 	%r994, %r168;
	mov.u32 	%r996, %r166;
	mov.u32 	%r998, %r164;
	mov.u32 	%r1000, %r162;
	bra.uni 	$L__BB0_297;
$L__BB0_126:
	setp.eq.s32 	%p140, %r500, 60;
	mov.u32 	%r845, %r317;
	mov.u32 	%r846, %r316;
	mov.u32 	%r848, %r314;
	mov.u32 	%r850, %r312;
	mov.u32 	%r851, %r311;
	mov.u32 	%r853, %r309;
	mov.u32 	%r855, %r307;
	mov.u32 	%r856, %r306;
	mov.u32 	%r858, %r304;
	mov.u32 	%r860, %r302;
	mov.u32 	%r861, %r301;
	mov.u32 	%r863, %r299;
	mov.u32 	%r865, %r297;
	mov.u32 	%r866, %r296;
	mov.u32 	%r868, %r294;
	mov.u32 	%r870, %r292;
	mov.u32 	%r871, %r291;
	mov.u32 	%r873, %r289;
	mov.u32 	%r875, %r287;
	mov.u32 	%r876, %r286;
	mov.u32 	%r878, %r284;
	mov.u32 	%r880, %r282;
	mov.u32 	%r881, %r281;
	mov.u32 	%r883, %r279;
	mov.u32 	%r885, %r277;
	mov.u32 	%r886, %r276;
	mov.u32 	%r888, %r274;
	mov.u32 	%r890, %r272;
	mov.u32 	%r891, %r271;
	mov.u32 	%r893, %r269;
	mov.u32 	%r895, %r267;
	mov.u32 	%r896, %r266;
	mov.u32 	%r898, %r264;
	mov.u32 	%r900, %r262;
	mov.u32 	%r901, %r261;
	mov.u32 	%r903, %r259;
	mov.u32 	%r905, %r257;
	mov.u32 	%r906, %r256;
	mov.u32 	%r908, %r254;
	mov.u32 	%r910, %r252;
	mov.u32 	%r911, %r251;
	mov.u32 	%r913, %r249;
	mov.u32 	%r915, %r247;
	mov.u32 	%r916, %r246;
	mov.u32 	%r918, %r244;
	mov.u32 	%r920, %r242;
	mov.u32 	%r922, %r240;
	mov.u32 	%r924, %r238;
	mov.u32 	%r925, %r237;
	mov.u32 	%r927, %r235;
	mov.u32 	%r929, %r233;
	mov.u32 	%r930, %r232;
	mov.u32 	%r932, %r230;
	mov.u32 	%r934, %r228;
	mov.u32 	%r935, %r227;
	mov.u32 	%r937, %r225;
	mov.u32 	%r939, %r223;
	mov.u32 	%r940, %r320;
	mov.u32 	%r942, %r220;
	mov.u32 	%r944, %r218;
	mov.u32 	%r945, %r217;
	mov.u32 	%r947, %r215;
	mov.u32 	%r949, %r213;
	mov.u32 	%r950, %r212;
	mov.u32 	%r952, %r210;
	mov.u32 	%r954, %r208;
	mov.u32 	%r955, %r207;
	mov.u32 	%r957, %r205;
	mov.u32 	%r959, %r203;
	mov.u32 	%r961, %r201;
	mov.u32 	%r963, %r199;
	mov.u32 	%r964, %r198;
	mov.u32 	%r966, %r196;
	mov.u32 	%r968, %r194;
	mov.u32 	%r969, %r193;
	mov.u32 	%r971, %r191;
	mov.u32 	%r973, %r189;
	mov.u32 	%r974, %r188;
	mov.u32 	%r976, %r186;
	mov.u32 	%r978, %r184;
	mov.u32 	%r979, %r183;
	mov.u32 	%r981, %r181;
	mov.u32 	%r983, %r179;
	mov.u32 	%r984, %r178;
	mov.u32 	%r986, %r176;
	mov.u32 	%r988, %r174;
	mov.u32 	%r989, %r173;
	mov.u32 	%r991, %r171;
	mov.u32 	%r993, %r169;
	mov.u32 	%r994, %r168;
	mov.u32 	%r996, %r166;
	mov.u32 	%r998, %r164;
	mov.u32 	%r1000, %r162;
	@%p140 bra 	$L__BB0_297;
	setp.eq.s32 	%p141, %r500, 61;
	mov.u32 	%r845, %r317;
	mov.u32 	%r846, %r316;
	mov.u32 	%r848, %r314;
	mov.u32 	%r850, %r312;
	mov.u32 	%r851, %r311;
	mov.u32 	%r853, %r309;
	mov.u32 	%r855, %r307;
	mov.u32 	%r856, %r306;
	mov.u32 	%r858, %r304;
	mov.u32 	%r860, %r302;
	mov.u32 	%r861, %r301;
	mov.u32 	%r863, %r299;
	mov.u32 	%r865, %r297;
	mov.u32 	%r866, %r296;
	mov.u32 	%r868, %r294;
	mov.u32 	%r870, %r292;
	mov.u32 	%r871, %r291;
	mov.u32 	%r873, %r289;
	mov.u32 	%r875, %r287;
	mov.u32 	%r876, %r286;
	mov.u32 	%r878, %r284;
	mov.u32 	%r880, %r282;
	mov.u32 	%r881, %r281;
	mov.u32 	%r883, %r279;
	mov.u32 	%r885, %r277;
	mov.u32 	%r886, %r276;
	mov.u32 	%r888, %r274;
	mov.u32 	%r890, %r272;
	mov.u32 	%r891, %r271;
	mov.u32 	%r893, %r269;
	mov.u32 	%r895, %r267;
	mov.u32 	%r896, %r266;
	mov.u32 	%r898, %r264;
	mov.u32 	%r900, %r262;
	mov.u32 	%r901, %r261;
	mov.u32 	%r903, %r259;
	mov.u32 	%r905, %r257;
	mov.u32 	%r906, %r256;
	mov.u32 	%r908, %r254;
	mov.u32 	%r910, %r252;
	mov.u32 	%r911, %r251;
	mov.u32 	%r913, %r249;
	mov.u32 	%r915, %r247;
	mov.u32 	%r916, %r246;
	mov.u32 	%r918, %r244;
	mov.u32 	%r920, %r242;
	mov.u32 	%r922, %r240;
	mov.u32 	%r924, %r238;
	mov.u32 	%r925, %r237;
	mov.u32 	%r927, %r235;
	mov.u32 	%r929, %r233;
	mov.u32 	%r930, %r232;
	mov.u32 	%r932, %r230;
	mov.u32 	%r934, %r228;
	mov.u32 	%r935, %r227;
	mov.u32 	%r937, %r225;
	mov.u32 	%r939, %r320;
	mov.u32 	%r940, %r222;
	mov.u32 	%r942, %r220;
	mov.u32 	%r944, %r218;
	mov.u32 	%r945, %r217;
	mov.u32 	%r947, %r215;
	mov.u32 	%r949, %r213;
	mov.u32 	%r950, %r212;
	mov.u32 	%r952, %r210;
	mov.u32 	%r954, %r208;
	mov.u32 	%r955, %r207;
	mov.u32 	%r957, %r205;
	mov.u32 	%r959, %r203;
	mov.u32 	%r961, %r201;
	mov.u32 	%r963, %r199;
	mov.u32 	%r964, %r198;
	mov.u32 	%r966, %r196;
	mov.u32 	%r968, %r194;
	mov.u32 	%r969, %r193;
	mov.u32 	%r971, %r191;
	mov.u32 	%r973, %r189;
	mov.u32 	%r974, %r188;
	mov.u32 	%r976, %r186;
	mov.u32 	%r978, %r184;
	mov.u32 	%r979, %r183;
	mov.u32 	%r981, %r181;
	mov.u32 	%r983, %r179;
	mov.u32 	%r984, %r178;
	mov.u32 	%r986, %r176;
	mov.u32 	%r988, %r174;
	mov.u32 	%r989, %r173;
	mov.u32 	%r991, %r171;
	mov.u32 	%r993, %r169;
	mov.u32 	%r994, %r168;
	mov.u32 	%r996, %r166;
	mov.u32 	%r998, %r164;
	mov.u32 	%r1000, %r162;
	@%p141 bra 	$L__BB0_297;
	setp.eq.s32 	%p142, %r500, 62;
	mov.u32 	%r845, %r317;
	mov.u32 	%r846, %r316;
	mov.u32 	%r848, %r314;
	mov.u32 	%r850, %r312;
	mov.u32 	%r851, %r311;
	mov.u32 	%r853, %r309;
	mov.u32 	%r855, %r307;
	mov.u32 	%r856, %r306;
	mov.u32 	%r858, %r304;
	mov.u32 	%r860, %r302;
	mov.u32 	%r861, %r301;
	mov.u32 	%r863, %r299;
	mov.u32 	%r865, %r297;
	mov.u32 	%r866, %r296;
	mov.u32 	%r868, %r294;
	mov.u32 	%r870, %r292;
	mov.u32 	%r871, %r291;
	mov.u32 	%r873, %r289;
	mov.u32 	%r875, %r287;
	mov.u32 	%r876, %r286;
	mov.u32 	%r878, %r284;
	mov.u32 	%r880, %r282;
	mov.u32 	%r881, %r281;
	mov.u32 	%r883, %r279;
	mov.u32 	%r885, %r277;
	mov.u32 	%r886, %r276;
	mov.u32 	%r888, %r274;
	mov.u32 	%r890, %r272;
	mov.u32 	%r891, %r271;
	mov.u32 	%r893, %r269;
	mov.u32 	%r895, %r267;
	mov.u32 	%r896, %r266;
	mov.u32 	%r898, %r264;
	mov.u32 	%r900, %r262;
	mov.u32 	%r901, %r261;
	mov.u32 	%r903, %r259;
	mov.u32 	%r905, %r257;
	mov.u32 	%r906, %r256;
	mov.u32 	%r908, %r254;
	mov.u32 	%r910, %r252;
	mov.u32 	%r911, %r251;
	mov.u32 	%r913, %r249;
	mov.u32 	%r915, %r247;
	mov.u32 	%r916, %r246;
	mov.u32 	%r918, %r244;
	mov.u32 	%r920, %r242;
	mov.u32 	%r922, %r240;
	mov.u32 	%r924, %r238;
	mov.u32 	%r925, %r237;
	mov.u32 	%r927, %r235;
	mov.u32 	%r929, %r233;
	mov.u32 	%r930, %r232;
	mov.u32 	%r932, %r230;
	mov.u32 	%r934, %r228;
	mov.u32 	%r935, %r227;
	mov.u32 	%r937, %r225;
	mov.u32 	%r939, %r223;
	mov.u32 	%r940, %r222;
	mov.u32 	%r942, %r220;
	mov.u32 	%r944, %r218;
	mov.u32 	%r945, %r217;
	mov.u32 	%r947, %r215;
	mov.u32 	%r949, %r213;
	mov.u32 	%r950, %r212;
	mov.u32 	%r952, %r210;
	mov.u32 	%r954, %r208;
	mov.u32 	%r955, %r207;
	mov.u32 	%r957, %r205;
	mov.u32 	%r959, %r203;
	mov.u32 	%r961, %r201;
	mov.u32 	%r963, %r199;
	mov.u32 	%r964, %r198;
	mov.u32 	%r966, %r196;
	mov.u32 	%r968, %r194;
	mov.u32 	%r969, %r193;
	mov.u32 	%r971, %r191;
	mov.u32 	%r973, %r189;
	mov.u32 	%r974, %r188;
	mov.u32 	%r976, %r186;
	mov.u32 	%r978, %r184;
	mov.u32 	%r979, %r183;
	mov.u32 	%r981, %r181;
	mov.u32 	%r983, %r179;
	mov.u32 	%r984, %r178;
	mov.u32 	%r986, %r176;
	mov.u32 	%r988, %r174;
	mov.u32 	%r989, %r173;
	mov.u32 	%r991, %r171;
	mov.u32 	%r993, %r169;
	mov.u32 	%r994, %r168;
	mov.u32 	%r996, %r166;
	mov.u32 	%r998, %r164;
	mov.u32 	%r1000, %r162;
	@%p142 bra 	$L__BB0_129;
	bra.uni 	$L__BB0_297;
$L__BB0_129:
	mov.u32 	%r845, %r317;
	mov.u32 	%r846, %r316;
	mov.u32 	%r848, %r314;
	mov.u32 	%r850, %r312;
	mov.u32 	%r851, %r311;
	mov.u32 	%r853, %r309;
	mov.u32 	%r855, %r307;
	mov.u32 	%r856, %r306;
	mov.u32 	%r858, %r304;
	mov.u32 	%r860, %r302;
	mov.u32 	%r861, %r301;
	mov.u32 	%r863, %r299;
	mov.u32 	%r865, %r297;
	mov.u32 	%r866, %r296;
	mov.u32 	%r868, %r294;
	mov.u32 	%r870, %r292;
	mov.u32 	%r871, %r291;
	mov.u32 	%r873, %r289;
	mov.u32 	%r875, %r287;
	mov.u32 	%r876, %r286;
	mov.u32 	%r878, %r284;
	mov.u32 	%r880, %r282;
	mov.u32 	%r881, %r281;
	mov.u32 	%r883, %r279;
	mov.u32 	%r885, %r277;
	mov.u32 	%r886, %r276;
	mov.u32 	%r888, %r274;
	mov.u32 	%r890, %r272;
	mov.u32 	%r891, %r271;
	mov.u32 	%r893, %r269;
	mov.u32 	%r895, %r267;
	mov.u32 	%r896, %r266;
	mov.u32 	%r898, %r264;
	mov.u32 	%r900, %r262;
	mov.u32 	%r901, %r261;
	mov.u32 	%r903, %r259;
	mov.u32 	%r905, %r257;
	mov.u32 	%r906, %r256;
	mov.u32 	%r908, %r254;
	mov.u32 	%r910, %r252;
	mov.u32 	%r911, %r251;
	mov.u32 	%r913, %r249;
	mov.u32 	%r915, %r247;
	mov.u32 	%r916, %r246;
	mov.u32 	%r918, %r244;
	mov.u32 	%r920, %r242;
	mov.u32 	%r922, %r240;
	mov.u32 	%r924, %r238;
	mov.u32 	%r925, %r237;
	mov.u32 	%r927, %r235;
	mov.u32 	%r929, %r233;
	mov.u32 	%r930, %r232;
	mov.u32 	%r932, %r230;
	mov.u32 	%r934, %r228;
	mov.u32 	%r935, %r227;
	mov.u32 	%r937, %r225;
	mov.u32 	%r938, %r320;
	mov.u32 	%r939, %r223;
	mov.u32 	%r940, %r222;
	mov.u32 	%r942, %r220;
	mov.u32 	%r944, %r218;
	mov.u32 	%r945, %r217;
	mov.u32 	%r947, %r215;
	mov.u32 	%r949, %r213;
	mov.u32 	%r950, %r212;
	mov.u32 	%r952, %r210;
	mov.u32 	%r954, %r208;
	mov.u32 	%r955, %r207;
	mov.u32 	%r957, %r205;
	mov.u32 	%r959, %r203;
	mov.u32 	%r961, %r201;
	mov.u32 	%r963, %r199;
	mov.u32 	%r964, %r198;
	mov.u32 	%r966, %r196;
	mov.u32 	%r968, %r194;
	mov.u32 	%r969, %r193;
	mov.u32 	%r971, %r191;
	mov.u32 	%r973, %r189;
	mov.u32 	%r974, %r188;
	mov.u32 	%r976, %r186;
	mov.u32 	%r978, %r184;
	mov.u32 	%r979, %r183;
	mov.u32 	%r981, %r181;
	mov.u32 	%r983, %r179;
	mov.u32 	%r984, %r178;
	mov.u32 	%r986, %r176;
	mov.u32 	%r988, %r174;
	mov.u32 	%r989, %r173;
	mov.u32 	%r991, %r171;
	mov.u32 	%r993, %r169;
	mov.u32 	%r994, %r168;
	mov.u32 	%r996, %r166;
	mov.u32 	%r998, %r164;
	mov.u32 	%r1000, %r162;
	bra.uni 	$L__BB0_297;
$L__BB0_130:
	setp.gt.s32 	%p133, %r500, 64;
	@%p133 bra 	$L__BB0_134;
	setp.eq.s32 	%p137, %r500, 63;
	mov.u32 	%r845, %r317;
	mov.u32 	%r846, %r316;
	mov.u32 	%r848, %r314;
	mov.u32 	%r850, %r312;
	mov.u32 	%r851, %r311;
	mov.u32 	%r853, %r309;
	mov.u32 	%r855, %r307;
	mov.u32 	%r856, %r306;
	mov.u32 	%r858, %r304;
	mov.u32 	%r860, %r302;
	mov.u32 	%r861, %r301;
	mov.u32 	%r863, %r299;
	mov.u32 	%r865, %r297;
	mov.u32 	%r866, %r296;
	mov.u32 	%r868, %r294;
	mov.u32 	%r870, %r292;
	mov.u32 	%r871, %r291;
	mov.u32 	%r873, %r289;
	mov.u32 	%r875, %r287;
	mov.u32 	%r876, %r286;
	mov.u32 	%r878, %r284;
	mov.u32 	%r880, %r282;
	mov.u32 	%r881, %r281;
	mov.u32 	%r883, %r279;
	mov.u32 	%r885, %r277;
	mov.u32 	%r886, %r276;
	mov.u32 	%r888, %r274;
	mov.u32 	%r890, %r272;
	mov.u32 	%r891, %r271;
	mov.u32 	%r893, %r269;
	mov.u32 	%r895, %r267;
	mov.u32 	%r896, %r266;
	mov.u32 	%r898, %r264;
	mov.u32 	%r900, %r262;
	mov.u32 	%r901, %r261;
	mov.u32 	%r903, %r259;
	mov.u32 	%r905, %r257;
	mov.u32 	%r906, %r256;
	mov.u32 	%r908, %r254;
	mov.u32 	%r910, %r252;
	mov.u32 	%r911, %r251;
	mov.u32 	%r913, %r249;
	mov.u32 	%r915, %r247;
	mov.u32 	%r916, %r246;
	mov.u32 	%r918, %r244;
	mov.u32 	%r920, %r242;
	mov.u32 	%r922, %r240;
	mov.u32 	%r924, %r238;
	mov.u32 	%r925, %r237;
	mov.u32 	%r927, %r235;
	mov.u32 	%r929, %r233;
	mov.u32 	%r930, %r232;
	mov.u32 	%r932, %r230;
	mov.u32 	%r934, %r228;
	mov.u32 	%r935, %r227;
	mov.u32 	%r937, %r320;
	mov.u32 	%r939, %r223;
	mov.u32 	%r940, %r222;
	mov.u32 	%r942, %r220;
	mov.u32 	%r944, %r218;
	mov.u32 	%r945, %r217;
	mov.u32 	%r947, %r215;
	mov.u32 	%r949, %r213;
	mov.u32 	%r950, %r212;
	mov.u32 	%r952, %r210;
	mov.u32 	%r954, %r208;
	mov.u32 	%r955, %r207;
	mov.u32 	%r957, %r205;
	mov.u32 	%r959, %r203;
	mov.u32 	%r961, %r201;
	mov.u32 	%r963, %r199;
	mov.u32 	%r964, %r198;
	mov.u32 	%r966, %r196;
	mov.u32 	%r968, %r194;
	mov.u32 	%r969, %r193;
	mov.u32 	%r971, %r191;
	mov.u32 	%r973, %r189;
	mov.u32 	%r974, %r188;
	mov.u32 	%r976, %r186;
	mov.u32 	%r978, %r184;
	mov.u32 	%r979, %r183;
	mov.u32 	%r981, %r181;
	mov.u32 	%r983, %r179;
	mov.u32 	%r984, %r178;
	mov.u32 	%r986, %r176;
	mov.u32 	%r988, %r174;
	mov.u32 	%r989, %r173;
	mov.u32 	%r991, %r171;
	mov.u32 	%r993, %r169;
	mov.u32 	%r994, %r168;
	mov.u32 	%r996, %r166;
	mov.u32 	%r998, %r164;
	mov.u32 	%r1000, %r162;
	@%p137 bra 	$L__BB0_297;
	setp.eq.s32 	%p138, %r500, 64;
	mov.u32 	%r845, %r317;
	mov.u32 	%r846, %r316;
	mov.u32 	%r848, %r314;
	mov.u32 	%r850, %r312;
	mov.u32 	%r851, %r311;
	mov.u32 	%r853, %r309;
	mov.u32 	%r855, %r307;
	mov.u32 	%r856, %r306;
	mov.u32 	%r858, %r304;
	mov.u32 	%r860, %r302;
	mov.u32 	%r861, %r301;
	mov.u32 	%r863, %r299;
	mov.u32 	%r865, %r297;
	mov.u32 	%r866, %r296;
	mov.u32 	%r868, %r294;
	mov.u32 	%r870, %r292;
	mov.u32 	%r871, %r291;
	mov.u32 	%r873, %r289;
	mov.u32 	%r875, %r287;
	mov.u32 	%r876, %r286;
	mov.u32 	%r878, %r284;
	mov.u32 	%r880, %r282;
	mov.u32 	%r881, %r281;
	mov.u32 	%r883, %r279;
	mov.u32 	%r885, %r277;
	mov.u32 	%r886, %r276;
	mov.u32 	%r888, %r274;
	mov.u32 	%r890, %r272;
	mov.u32 	%r891, %r271;
	mov.u32 	%r893, %r269;
	mov.u32 	%r895, %r267;
	mov.u32 	%r896, %r266;
	mov.u32 	%r898, %r264;
	mov.u32 	%r900, %r262;
	mov.u32 	%r901, %r261;
	mov.u32 	%r903, %r259;
	mov.u32 	%r905, %r257;
	mov.u32 	%r906, %r256;
	mov.u32 	%r908, %r254;
	mov.u32 	%r910, %r252;
	mov.u32 	%r911, %r251;
	mov.u32 	%r913, %r249;
	mov.u32 	%r915, %r247;
	mov.u32 	%r916, %r246;
	mov.u32 	%r918, %r244;
	mov.u32 	%r920, %r242;
	mov.u32 	%r922, %r240;
	mov.u32 	%r924, %r238;
	mov.u32 	%r925, %r237;
	mov.u32 	%r927, %r235;
	mov.u32 	%r929, %r233;
	mov.u32 	%r930, %r232;
	mov.u32 	%r932, %r230;
	mov.u32 	%r934, %r228;
	mov.u32 	%r935, %r227;
	mov.u32 	%r937, %r225;
	mov.u32 	%r939, %r223;
	mov.u32 	%r940, %r222;
	mov.u32 	%r942, %r220;
	mov.u32 	%r944, %r218;
	mov.u32 	%r945, %r217;
	mov.u32 	%r947, %r215;
	mov.u32 	%r949, %r213;
	mov.u32 	%r950, %r212;
	mov.u32 	%r952, %r210;
	mov.u32 	%r954, %r208;
	mov.u32 	%r955, %r207;
	mov.u32 	%r957, %r205;
	mov.u32 	%r959, %r203;
	mov.u32 	%r961, %r201;
	mov.u32 	%r963, %r199;
	mov.u32 	%r964, %r198;
	mov.u32 	%r966, %r196;
	mov.u32 	%r968, %r194;
	mov.u32 	%r969, %r193;
	mov.u32 	%r971, %r191;
	mov.u32 	%r973, %r189;
	mov.u32 	%r974, %r188;
	mov.u32 	%r976, %r186;
	mov.u32 	%r978, %r184;
	mov.u32 	%r979, %r183;
	mov.u32 	%r981, %r181;
	mov.u32 	%r983, %r179;
	mov.u32 	%r984, %r178;
	mov.u32 	%r986, %r176;
	mov.u32 	%r988, %r174;
	mov.u32 	%r989, %r173;
	mov.u32 	%r991, %r171;
	mov.u32 	%r993, %r169;
	mov.u32 	%r994, %r168;
	mov.u32 	%r996, %r166;
	mov.u32 	%r998, %r164;
	mov.u32 	%r1000, %r162;
	@%p138 bra 	$L__BB0_133;
	bra.uni 	$L__BB0_297;
$L__BB0_133:
	mov.u32 	%r845, %r317;
	mov.u32 	%r846, %r316;
	mov.u32 	%r848, %r314;
	mov.u32 	%r850, %r312;
	mov.u32 	%r851, %r311;
	mov.u32 	%r853, %r309;
	mov.u32 	%r855, %r307;
	mov.u32 	%r856, %r306;
	mov.u32 	%r858, %r304;
	mov.u32 	%r860, %r302;
	mov.u32 	%r861, %r301;
	mov.u32 	%r863, %r299;
	mov.u32 	%r865, %r297;
	mov.u32 	%r866, %r296;
	mov.u32 	%r868, %r294;
	mov.u32 	%r870, %r292;
	mov.u32 	%r871, %r291;
	mov.u32 	%r873, %r289;
	mov.u32 	%r875, %r287;
	mov.u32 	%r876, %r286;
	mov.u32 	%r878, %r284;
	mov.u32 	%r880, %r282;
	mov.u32 	%r881, %r281;
	mov.u32 	%r883, %r279;
	mov.u32 	%r885, %r277;
	mov.u32 	%r886, %r276;
	mov.u32 	%r888, %r274;
	mov.u32 	%r890, %r272;
	mov.u32 	%r891, %r271;
	mov.u32 	%r893, %r269;
	mov.u32 	%r895, %r267;
	mov.u32 	%r896, %r266;
	mov.u32 	%r898, %r264;
	mov.u32 	%r900, %r262;
	mov.u32 	%r901, %r261;
	mov.u32 	%r903, %r259;
	mov.u32 	%r905, %r257;
	mov.u32 	%r906, %r256;
	mov.u32 	%r908, %r254;
	mov.u32 	%r910, %r252;
	mov.u32 	%r911, %r251;
	mov.u32 	%r913, %r249;
	mov.u32 	%r915, %r247;
	mov.u32 	%r916, %r246;
	mov.u32 	%r918, %r244;
	mov.u32 	%r920, %r242;
	mov.u32 	%r922, %r240;
	mov.u32 	%r924, %r238;
	mov.u32 	%r925, %r237;
	mov.u32 	%r927, %r235;
	mov.u32 	%r929, %r233;
	mov.u32 	%r930, %r232;
	mov.u32 	%r932, %r230;
	mov.u32 	%r934, %r228;
	mov.u32 	%r935, %r227;
	mov.u32 	%r936, %r320;
	mov.u32 	%r937, %r225;
	mov.u32 	%r939, %r223;
	mov.u32 	%r940, %r222;
	mov.u32 	%r942, %r220;
	mov.u32 	%r944, %r218;
	mov.u32 	%r945, %r217;
	mov.u32 	%r947, %r215;
	mov.u32 	%r949, %r213;
	mov.u32 	%r950, %r212;
	mov.u32 	%r952, %r210;
	mov.u32 	%r954, %r208;
	mov.u32 	%r955, %r207;
	mov.u32 	%r957, %r205;
	mov.u32 	%r959, %r203;
	mov.u32 	%r961, %r201;
	mov.u32 	%r963, %r199;
	mov.u32 	%r964, %r198;
	mov.u32 	%r966, %r196;
	mov.u32 	%r968, %r194;
	mov.u32 	%r969, %r193;
	mov.u32 	%r971, %r191;
	mov.u32 	%r973, %r189;
	mov.u32 	%r974, %r188;
	mov.u32 	%r976, %r186;
	mov.u32 	%r978, %r184;
	mov.u32 	%r979, %r183;
	mov.u32 	%r981, %r181;
	mov.u32 	%r983, %r179;
	mov.u32 	%r984, %r178;
	mov.u32 	%r986, %r176;
	mov.u32 	%r988, %r174;
	mov.u32 	%r989, %r173;
	mov.u32 	%r991, %r171;
	mov.u32 	%r993, %r169;
	mov.u32 	%r994, %r168;
	mov.u32 	%r996, %r166;
	mov.u32 	%r998, %r164;
	mov.u32 	%r1000, %r162;
	bra.uni 	$L__BB0_297;
$L__BB0_134:
	setp.eq.s32 	%p134, %r500, 65;
	mov.u32 	%r845, %r317;
	mov.u32 	%r846, %r316;
	mov.u32 	%r848, %r314;
	mov.u32 	%r850, %r312;
	mov.u32 	%r851, %r311;
	mov.u32 	%r853, %r309;
	mov.u32 	%r855, %r307;
	mov.u32 	%r856, %r306;
	mov.u32 	%r858, %r304;
	mov.u32 	%r860, %r302;
	mov.u32 	%r861, %r301;
	mov.u32 	%r863, %r299;
	mov.u32 	%r865, %r297;
	mov.u32 	%r866, %r296;
	mov.u32 	%r868, %r294;
	mov.u32 	%r870, %r292;
	mov.u32 	%r871, %r291;
	mov.u32 	%r873, %r289;
	mov.u32 	%r875, %r287;
	mov.u32 	%r876, %r286;
	mov.u32 	%r878, %r284;
	mov.u32 	%r880, %r282;
	mov.u32 	%r881, %r281;
	mov.u32 	%r883, %r279;
	mov.u32 	%r885, %r277;
	mov.u32 	%r886, %r276;
	mov.u32 	%r888, %r274;
	mov.u32 	%r890, %r272;
	mov.u32 	%r891, %r271;
	mov.u32 	%r893, %r269;
	mov.u32 	%r895, %r267;
	mov.u32 	%r896, %r266;
	mov.u32 	%r898, %r264;
	mov.u32 	%r900, %r262;
	mov.u32 	%r901, %r261;
	mov.u32 	%r903, %r259;
	mov.u32 	%r905, %r257;
	mov.u32 	%r906, %r256;
	mov.u32 	%r908, %r254;
	mov.u32 	%r910, %r252;
	mov.u32 	%r911, %r251;
	mov.u32 	%r913, %r249;
	mov.u32 	%r915, %r247;
	mov.u32 	%r916, %r246;
	mov.u32 	%r918, %r244;
	mov.u32 	%r920, %r242;
	mov.u32 	%r922, %r240;
	mov.u32 	%r924, %r238;
	mov.u32 	%r925, %r237;
	mov.u32 	%r927, %r235;
	mov.u32 	%r929, %r233;
	mov.u32 	%r930, %r232;
	mov.u32 	%r932, %r230;
	mov.u32 	%r934, %r228;
	mov.u32 	%r935, %r320;
	mov.u32 	%r937, %r225;
	mov.u32 	%r939, %r223;
	mov.u32 	%r940, %r222;
	mov.u32 	%r942, %r220;
	mov.u32 	%r944, %r218;
	mov.u32 	%r945, %r217;
	mov.u32 	%r947, %r215;
	mov.u32 	%r949, %r213;
	mov.u32 	%r950, %r212;
	mov.u32 	%r952, %r210;
	mov.u32 	%r954, %r208;
	mov.u32 	%r955, %r207;
	mov.u32 	%r957, %r205;
	mov.u32 	%r959, %r203;
	mov.u32 	%r961, %r201;
	mov.u32 	%r963, %r199;
	mov.u32 	%r964, %r198;
	mov.u32 	%r966, %r196;
	mov.u32 	%r968, %r194;
	mov.u32 	%r969, %r193;
	mov.u32 	%r971, %r191;
	mov.u32 	%r973, %r189;
	mov.u32 	%r974, %r188;
	mov.u32 	%r976, %r186;
	mov.u32 	%r978, %r184;
	mov.u32 	%r979, %r183;
	mov.u32 	%r981, %r181;
	mov.u32 	%r983, %r179;
	mov.u32 	%r984, %r178;
	mov.u32 	%r986, %r176;
	mov.u32 	%r988, %r174;
	mov.u32 	%r989, %r173;
	mov.u32 	%r991, %r171;
	mov.u32 	%r993, %r169;
	mov.u32 	%r994, %r168;
	mov.u32 	%r996, %r166;
	mov.u32 	%r998, %r164;
	mov.u32 	%r1000, %r162;
	@%p134 bra 	$L__BB0_297;
	setp.eq.s32 	%p135, %r500, 66;
	mov.u32 	%r845, %r317;
	mov.u32 	%r846, %r316;
	mov.u32 	%r848, %r314;
	mov.u32 	%r850, %r312;
	mov.u32 	%r851, %r311;
	mov.u32 	%r853, %r309;
	mov.u32 	%r855, %r307;
	mov.u32 	%r856, %r306;
	mov.u32 	%r858, %r304;
	mov.u32 	%r860, %r302;
	mov.u32 	%r861, %r301;
	mov.u32 	%r863, %r299;
	mov.u32 	%r865, %r297;
	mov.u32 	%r866, %r296;
	mov.u32 	%r868, %r294;
	mov.u32 	%r870, %r292;
	mov.u32 	%r871, %r291;
	mov.u32 	%r873, %r289;
	mov.u32 	%r875, %r287;
	mov.u32 	%r876, %r286;
	mov.u32 	%r878, %r284;
	mov.u32 	%r880, %r282;
	mov.u32 	%r881, %r281;
	mov.u32 	%r883, %r279;
	mov.u32 	%r885, %r277;
	mov.u32 	%r886, %r276;
	mov.u32 	%r888, %r274;
	mov.u32 	%r890, %r272;
	mov.u32 	%r891, %r271;
	mov.u32 	%r893, %r269;
	mov.u32 	%r895, %r267;
	mov.u32 	%r896, %r266;
	mov.u32 	%r898, %r264;
	mov.u32 	%r900, %r262;
	mov.u32 	%r901, %r261;
	mov.u32 	%r903, %r259;
	mov.u32 	%r905, %r257;
	mov.u32 	%r906, %r256;
	mov.u32 	%r908, %r254;
	mov.u32 	%r910, %r252;
	mov.u32 	%r911, %r251;
	mov.u32 	%r913, %r249;
	mov.u32 	%r915, %r247;
	mov.u32 	%r916, %r246;
	mov.u32 	%r918, %r244;
	mov.u32 	%r920, %r242;
	mov.u32 	%r922, %r240;
	mov.u32 	%r924, %r238;
	mov.u32 	%r925, %r237;
	mov.u32 	%r927, %r235;
	mov.u32 	%r929, %r233;
	mov.u32 	%r930, %r232;
	mov.u32 	%r932, %r230;
	mov.u32 	%r934, %r320;
	mov.u32 	%r935, %r227;
	mov.u32 	%r937, %r225;
	mov.u32 	%r939, %r223;
	mov.u32 	%r940, %r222;
	mov.u32 	%r942, %r220;
	mov.u32 	%r944, %r218;
	mov.u32 	%r945, %r217;
	mov.u32 	%r947, %r215;
	mov.u32 	%r949, %r213;
	mov.u32 	%r950, %r212;
	mov.u32 	%r952, %r210;
	mov.u32 	%r954, %r208;
	mov.u32 	%r955, %r207;
	mov.u32 	%r957, %r205;
	mov.u32 	%r959, %r203;
	mov.u32 	%r961, %r201;
	mov.u32 	%r963, %r199;
	mov.u32 	%r964, %r198;
	mov.u32 	%r966, %r196;
	mov.u32 	%r968, %r194;
	mov.u32 	%r969, %r193;
	mov.u32 	%r971, %r191;
	mov.u32 	%r973, %r189;
	mov.u32 	%r974, %r188;
	mov.u32 	%r976, %r186;
	mov.u32 	%r978, %r184;
	mov.u32 	%r979, %r183;
	mov.u32 	%r981, %r181;
	mov.u32 	%r983, %r179;
	mov.u32 	%r984, %r178;
	mov.u32 	%r986, %r176;
	mov.u32 	%r988, %r174;
	mov.u32 	%r989, %r173;
	mov.u32 	%r991, %r171;
	mov.u32 	%r993, %r169;
	mov.u32 	%r994, %r168;
	mov.u32 	%r996, %r166;
	mov.u32 	%r998, %r164;
	mov.u32 	%r1000, %r162;
	@%p135 bra 	$L__BB0_297;
	setp.eq.s32 	%p136, %r500, 67;
	mov.u32 	%r845, %r317;
	mov.u32 	%r846, %r316;
	mov.u32 	%r848, %r314;
	mov.u32 	%r850, %r312;
	mov.u32 	%r851, %r311;
	mov.u32 	%r853, %r309;
	mov.u32 	%r855, %r307;
	mov.u32 	%r856, %r306;
	mov.u32 	%r858, %r304;
	mov.u32 	%r860, %r302;
	mov.u32 	%r861, %r301;
	mov.u32 	%r863, %r299;
	mov.u32 	%r865, %r297;
	mov.u32 	%r866, %r296;
	mov.u32 	%r868, %r294;
	mov.u32 	%r870, %r292;
	mov.u32 	%r871, %r291;
	mov.u32 	%r873, %r289;
	mov.u32 	%r875, %r287;
	mov.u32 	%r876, %r286;
	mov.u32 	%r878, %r284;
	mov.u32 	%r880, %r282;
	mov.u32 	%r881, %r281;
	mov.u32 	%r883, %r279;
	mov.u32 	%r885, %r277;
	mov.u32 	%r886, %r276;
	mov.u32 	%r888, %r274;
	mov.u32 	%r890, %r272;
	mov.u32 	%r891, %r271;
	mov.u32 	%r893, %r269;
	mov.u32 	%r895, %r267;
	mov.u32 	%r896, %r266;
	mov.u32 	%r898, %r264;
	mov.u32 	%r900, %r262;
	mov.u32 	%r901, %r261;
	mov.u32 	%r903, %r259;
	mov.u32 	%r905, %r257;
	mov.u32 	%r906, %r256;
	mov.u32 	%r908, %r254;
	mov.u32 	%r910, %r252;
	mov.u32 	%r911, %r251;
	mov.u32 	%r913, %r249;
	mov.u32 	%r915, %r247;
	mov.u32 	%r916, %r246;
	mov.u32 	%r918, %r244;
	mov.u32 	%r920, %r242;
	mov.u32 	%r922, %r240;
	mov.u32 	%r924, %r238;
	mov.u32 	%r925, %r237;
	mov.u32 	%r927, %r235;
	mov.u32 	%r929, %r233;
	mov.u32 	%r930, %r232;
	mov.u32 	%r932, %r230;
	mov.u32 	%r934, %r228;
	mov.u32 	%r935, %r227;
	mov.u32 	%r937, %r225;
	mov.u32 	%r939, %r223;
	mov.u32 	%r940, %r222;
	mov.u32 	%r942, %r220;
	mov.u32 	%r944, %r218;
	mov.u32 	%r945, %r217;
	mov.u32 	%r947, %r215;
	mov.u32 	%r949, %r213;
	mov.u32 	%r950, %r212;
	mov.u32 	%r952, %r210;
	mov.u32 	%r954, %r208;
	mov.u32 	%r955, %r207;
	mov.u32 	%r957, %r205;
	mov.u32 	%r959, %r203;
	mov.u32 	%r961, %r201;
	mov.u32 	%r963, %r199;
	mov.u32 	%r964, %r198;
	mov.u32 	%r966, %r196;
	mov.u32 	%r968, %r194;
	mov.u32 	%r969, %r193;
	mov.u32 	%r971, %r191;
	mov.u32 	%r973, %r189;
	mov.u32 	%r974, %r188;
	mov.u32 	%r976, %r186;
	mov.u32 	%r978, %r184;
	mov.u32 	%r979, %r183;
	mov.u32 	%r981, %r181;
	mov.u32 	%r983, %r179;
	mov.u32 	%r984, %r178;
	mov.u32 	%r986, %r176;
	mov.u32 	%r988, %r174;
	mov.u32 	%r989, %r173;
	mov.u32 	%r991, %r171;
	mov.u32 	%r993, %r169;
	mov.u32 	%r994, %r168;
	mov.u32 	%r996, %r166;
	mov.u32 	%r998, %r164;
	mov.u32 	%r1000, %r162;
	@%p136 bra 	$L__BB0_137;
	bra.uni 	$L__BB0_297;
$L__BB0_137:
	mov.u32 	%r845, %r317;
	mov.u32 	%r846, %r316;
	mov.u32 	%r848, %r314;
	mov.u32 	%r850, %r312;
	mov.u32 	%r851, %r311;
	mov.u32 	%r853, %r309;
	mov.u32 	%r855, %r307;
	mov.u32 	%r856, %r306;
	mov.u32 	%r858, %r304;
	mov.u32 	%r860, %r302;
	mov.u32 	%r861, %r301;
	mov.u32 	%r863, %r299;
	mov.u32 	%r865, %r297;
	mov.u32 	%r866, %r296;
	mov.u32 	%r868, %r294;
	mov.u32 	%r870, %r292;
	mov.u32 	%r871, %r291;
	mov.u32 	%r873, %r289;
	mov.u32 	%r875, %r287;
	mov.u32 	%r876, %r286;
	mov.u32 	%r878, %r284;
	mov.u32 	%r880, %r282;
	mov.u32 	%r881, %r281;
	mov.u32 	%r883, %r279;
	mov.u32 	%r885, %r277;
	mov.u32 	%r886, %r276;
	mov.u32 	%r888, %r274;
	mov.u32 	%r890, %r272;
	mov.u32 	%r891, %r271;
	mov.u32 	%r893, %r269;
	mov.u32 	%r895, %r267;
	mov.u32 	%r896, %r266;
	mov.u32 	%r898, %r264;
	mov.u32 	%r900, %r262;
	mov.u32 	%r901, %r261;
	mov.u32 	%r903, %r259;
	mov.u32 	%r905, %r257;
	mov.u32 	%r906, %r256;
	mov.u32 	%r908, %r254;
	mov.u32 	%r910, %r252;
	mov.u32 	%r911, %r251;
	mov.u32 	%r913, %r249;
	mov.u32 	%r915, %r247;
	mov.u32 	%r916, %r246;
	mov.u32 	%r918, %r244;
	mov.u32 	%r920, %r242;
	mov.u32 	%r922, %r240;
	mov.u32 	%r924, %r238;
	mov.u32 	%r925, %r237;
	mov.u32 	%r927, %r235;
	mov.u32 	%r929, %r233;
	mov.u32 	%r930, %r232;
	mov.u32 	%r932, %r230;
	mov.u32 	%r933, %r320;
	mov.u32 	%r934, %r228;
	mov.u32 	%r935, %r227;
	mov.u32 	%r937, %r225;
	mov.u32 	%r939, %r223;
	mov.u32 	%r940, %r222;
	mov.u32 	%r942, %r220;
	mov.u32 	%r944, %r218;
	mov.u32 	%r945, %r217;
	mov.u32 	%r947, %r215;
	mov.u32 	%r949, %r213;
	mov.u32 	%r950, %r212;
	mov.u32 	%r952, %r210;
	mov.u32 	%r954, %r208;
	mov.u32 	%r955, %r207;
	mov.u32 	%r957, %r205;
	mov.u32 	%r959, %r203;
	mov.u32 	%r961, %r201;
	mov.u32 	%r963, %r199;
	mov.u32 	%r964, %r198;
	mov.u32 	%r966, %r196;
	mov.u32 	%r968, %r194;
	mov.u32 	%r969, %r193;
	mov.u32 	%r971, %r191;
	mov.u32 	%r973, %r189;
	mov.u32 	%r974, %r188;
	mov.u32 	%r976, %r186;
	mov.u32 	%r978, %r184;
	mov.u32 	%r979, %r183;
	mov.u32 	%r981, %r181;
	mov.u32 	%r983, %r179;
	mov.u32 	%r984, %r178;
	mov.u32 	%r986, %r176;
	mov.u32 	%r988, %r174;
	mov.u32 	%r989, %r173;
	mov.u32 	%r991, %r171;
	mov.u32 	%r993, %r169;
	mov.u32 	%r994, %r168;
	mov.u32 	%r996, %r166;
	mov.u32 	%r998, %r164;
	mov.u32 	%r1000, %r162;
	bra.uni 	$L__BB0_297;
$L__BB0_138:
	setp.gt.s32 	%p119, %r500, 72;
	@%p119 bra 	$L__BB0_147;
	setp.gt.s32 	%p126, %r500, 69;
	@%p126 bra 	$L__BB0_143;
	setp.eq.s32 	%p130, %r500, 68;
	mov.u32 	%r845, %r317;
	mov.u32 	%r846, %r316;
	mov.u32 	%r848, %r314;
	mov.u32 	%r850, %r312;
	mov.u32 	%r851, %r311;
	mov.u32 	%r853, %r309;
	mov.u32 	%r855, %r307;
	mov.u32 	%r856, %r306;
	mov.u32 	%r858, %r304;
	mov.u32 	%r860, %r302;
	mov.u32 	%r861, %r301;
	mov.u32 	%r863, %r299;
	mov.u32 	%r865, %r297;
	mov.u32 	%r866, %r296;
	mov.u32 	%r868, %r294;
	mov.u32 	%r870, %r292;
	mov.u32 	%r871, %r291;
	mov.u32 	%r873, %r289;
	mov.u32 	%r875, %r287;
	mov.u32 	%r876, %r286;
	mov.u32 	%r878, %r284;
	mov.u32 	%r880, %r282;
	mov.u32 	%r881, %r281;
	mov.u32 	%r883, %r279;
	mov.u32 	%r885, %r277;
	mov.u32 	%r886, %r276;
	mov.u32 	%r888, %r274;
	mov.u32 	%r890, %r272;
	mov.u32 	%r891, %r271;
	mov.u32 	%r893, %r269;
	mov.u32 	%r895, %r267;
	mov.u32 	%r896, %r266;
	mov.u32 	%r898, %r264;
	mov.u32 	%r900, %r262;
	mov.u32 	%r901, %r261;
	mov.u32 	%r903, %r259;
	mov.u32 	%r905, %r257;
	mov.u32 	%r906, %r256;
	mov.u32 	%r908, %r254;
	mov.u32 	%r910, %r252;
	mov.u32 	%r911, %r251;
	mov.u32 	%r913, %r249;
	mov.u32 	%r915, %r247;
	mov.u32 	%r916, %r246;
	mov.u32 	%r918, %r244;
	mov.u32 	%r920, %r242;
	mov.u32 	%r922, %r240;
	mov.u32 	%r924, %r238;
	mov.u32 	%r925, %r237;
	mov.u32 	%r927, %r235;
	mov.u32 	%r929, %r233;
	mov.u32 	%r930, %r232;
	mov.u32 	%r932, %r320;
	mov.u32 	%r934, %r228;
	mov.u32 	%r935, %r227;
	mov.u32 	%r937, %r225;
	mov.u32 	%r939, %r223;
	mov.u32 	%r940, %r222;
	mov.u32 	%r942, %r220;
	mov.u32 	%r944, %r218;
	mov.u32 	%r945, %r217;
	mov.u32 	%r947, %r215;
	mov.u32 	%r949, %r213;
	mov.u32 	%r950, %r212;
	mov.u32 	%r952, %r210;
	mov.u32 	%r954, %r208;
	mov.u32 	%r955, %r207;
	mov.u32 	%r957, %r205;
	mov.u32 	%r959, %r203;
	mov.u32 	%r961, %r201;
	mov.u32 	%r963, %r199;
	mov.u32 	%r964, %r198;
	mov.u32 	%r966, %r196;
	mov.u32 	%r968, %r194;
	mov.u32 	%r969, %r193;
	mov.u32 	%r971, %r191;
	mov.u32 	%r973, %r189;
	mov.u32 	%r974, %r188;
	mov.u32 	%r976, %r186;
	mov.u32 	%r978, %r184;
	mov.u32 	%r979, %r183;
	mov.u32 	%r981, %r181;
	mov.u32 	%r983, %r179;
	mov.u32 	%r984, %r178;
	mov.u32 	%r986, %r176;
	mov.u32 	%r988, %r174;
	mov.u32 	%r989, %r173;
	mov.u32 	%r991, %r171;
	mov.u32 	%r993, %r169;
	mov.u32 	%r994, %r168;
	mov.u32 	%r996, %r166;
	mov.u32 	%r998, %r164;
	mov.u32 	%r1000, %r162;
	@%p130 bra 	$L__BB0_297;
	setp.eq.s32 	%p131, %r500, 69;
	mov.u32 	%r845, %r317;
	mov.u32 	%r846, %r316;
	mov.u32 	%r848, %r314;
	mov.u32 	%r850, %r312;
	mov.u32 	%r851, %r311;
	mov.u32 	%r853, %r309;
	mov.u32 	%r855, %r307;
	mov.u32 	%r856, %r306;
	mov.u32 	%r858, %r304;
	mov.u32 	%r860, %r302;
	mov.u32 	%r861, %r301;
	mov.u32 	%r863, %r299;
	mov.u32 	%r865, %r297;
	mov.u32 	%r866, %r296;
	mov.u32 	%r868, %r294;
	mov.u32 	%r870, %r292;
	mov.u32 	%r871, %r291;
	mov.u32 	%r873, %r289;
	mov.u32 	%r875, %r287;
	mov.u32 	%r876, %r286;
	mov.u32 	%r878, %r284;
	mov.u32 	%r880, %r282;
	mov.u32 	%r881, %r281;
	mov.u32 	%r883, %r279;
	mov.u32 	%r885, %r277;
	mov.u32 	%r886, %r276;
	mov.u32 	%r888, %r274;
	mov.u32 	%r890, %r272;
	mov.u32 	%r891, %r271;
	mov.u32 	%r893, %r269;
	mov.u32 	%r895, %r267;
	mov.u32 	%r896, %r266;
	mov.u32 	%r898, %r264;
	mov.u32 	%r900, %r262;
	mov.u32 	%r901, %r261;
	mov.u32 	%r903, %r259;
	mov.u32 	%r905, %r257;
	mov.u32 	%r906, %r256;
	mov.u32 	%r908, %r254;
	mov.u32 	%r910, %r252;
	mov.u32 	%r911, %r251;
	mov.u32 	%r913, %r249;
	mov.u32 	%r915, %r247;
	mov.u32 	%r916, %r246;
	mov.u32 	%r918, %r244;
	mov.u32 	%r920, %r242;
	mov.u32 	%r922, %r240;
	mov.u32 	%r924, %r238;
	mov.u32 	%r925, %r237;
	mov.u32 	%r927, %r235;
	mov.u32 	%r929, %r233;
	mov.u32 	%r930, %r232;
	mov.u32 	%r932, %r230;
	mov.u32 	%r934, %r228;
	mov.u32 	%r935, %r227;
	mov.u32 	%r937, %r225;
	mov.u32 	%r939, %r223;
	mov.u32 	%r940, %r222;
	mov.u32 	%r942, %r220;
	mov.u32 	%r944, %r218;
	mov.u32 	%r945, %r217;
	mov.u32 	%r947, %r215;
	mov.u32 	%r949, %r213;
	mov.u32 	%r950, %r212;
	mov.u32 	%r952, %r210;
	mov.u32 	%r954, %r208;
	mov.u32 	%r955, %r207;
	mov.u32 	%r957, %r205;
	mov.u32 	%r959, %r203;
	mov.u32 	%r961, %r201;
	mov.u32 	%r963, %r199;
	mov.u32 	%r964, %r198;
	mov.u32 	%r966, %r196;
	mov.u32 	%r968, %r194;
	mov.u32 	%r969, %r193;
	mov.u32 	%r971, %r191;
	mov.u32 	%r973, %r189;
	mov.u32 	%r974, %r188;
	mov.u32 	%r976, %r186;
	mov.u32 	%r978, %r184;
	mov.u32 	%r979, %r183;
	mov.u32 	%r981, %r181;
	mov.u32 	%r983, %r179;
	mov.u32 	%r984, %r178;
	mov.u32 	%r986, %r176;
	mov.u32 	%r988, %r174;
	mov.u32 	%r989, %r173;
	mov.u32 	%r991, %r171;
	mov.u32 	%r993, %r169;
	mov.u32 	%r994, %r168;
	mov.u32 	%r996, %r166;
	mov.u32 	%r998, %r164;
	mov.u32 	%r1000, %r162;
	@%p131 bra 	$L__BB0_142;
	bra.uni 	$L__BB0_297;
$L__BB0_142:
	mov.u32 	%r845, %r317;
	mov.u32 	%r846, %r316;
	mov.u32 	%r848, %r314;
	mov.u32 	%r850, %r312;
	mov.u32 	%r851, %r311;
	mov.u32 	%r853, %r309;
	mov.u32 	%r855, %r307;
	mov.u32 	%r856, %r306;
	mov.u32 	%r858, %r304;
	mov.u32 	%r860, %r302;
	mov.u32 	%r861, %r301;
	mov.u32 	%r863, %r299;
	mov.u32 	%r865, %r297;
	mov.u32 	%r866, %r296;
	mov.u32 	%r868, %r294;
	mov.u32 	%r870, %r292;
	mov.u32 	%r871, %r291;
	mov.u32 	%r873, %r289;
	mov.u32 	%r875, %r287;
	mov.u32 	%r876, %r286;
	mov.u32 	%r878, %r284;
	mov.u32 	%r880, %r282;
	mov.u32 	%r881, %r281;
	mov.u32 	%r883, %r279;
	mov.u32 	%r885, %r277;
	mov.u32 	%r886, %r276;
	mov.u32 	%r888, %r274;
	mov.u32 	%r890, %r272;
	mov.u32 	%r891, %r271;
	mov.u32 	%r893, %r269;
	mov.u32 	%r895, %r267;
	mov.u32 	%r896, %r266;
	mov.u32 	%r898, %r264;
	mov.u32 	%r900, %r262;
	mov.u32 	%r901, %r261;
	mov.u32 	%r903, %r259;
	mov.u32 	%r905, %r257;
	mov.u32 	%r906, %r256;
	mov.u32 	%r908, %r254;
	mov.u32 	%r910, %r252;
	mov.u32 	%r911, %r251;
	mov.u32 	%r913, %r249;
	mov.u32 	%r915, %r247;
	mov.u32 	%r916, %r246;
	mov.u32 	%r918, %r244;
	mov.u32 	%r920, %r242;
	mov.u32 	%r922, %r240;
	mov.u32 	%r924, %r238;
	mov.u32 	%r925, %r237;
	mov.u32 	%r927, %r235;
	mov.u32 	%r929, %r233;
	mov.u32 	%r930, %r232;
	mov.u32 	%r931, %r320;
	mov.u32 	%r932, %r230;
	mov.u32 	%r934, %r228;
	mov.u32 	%r935, %r227;
	mov.u32 	%r937, %r225;
	mov.u32 	%r939, %r223;
	mov.u32 	%r940, %r222;
	mov.u32 	%r942, %r220;
	mov.u32 	%r944, %r218;
	mov.u32 	%r945, %r217;
	mov.u32 	%r947, %r215;
	mov.u32 	%r949, %r213;
	mov.u32 	%r950, %r212;
	mov.u32 	%r952, %r210;
	mov.u32 	%r954, %r208;
	mov.u32 	%r955, %r207;
	mov.u32 	%r957, %r205;
	mov.u32 	%r959, %r203;
	mov.u32 	%r961, %r201;
	mov.u32 	%r963, %r199;
	mov.u32 	%r964, %r198;
	mov.u32 	%r966, %r196;
	mov.u32 	%r968, %r194;
	mov.u32 	%r969, %r193;
	mov.u32 	%r971, %r191;
	mov.u32 	%r973, %r189;
	mov.u32 	%r974, %r188;
	mov.u32 	%r976, %r186;
	mov.u32 	%r978, %r184;
	mov.u32 	%r979, %r183;
	mov.u32 	%r981, %r181;
	mov.u32 	%r983, %r179;
	mov.u32 	%r984, %r178;
	mov.u32 	%r986, %r176;
	mov.u32 	%r988, %r174;
	mov.u32 	%r989, %r173;
	mov.u32 	%r991, %r171;
	mov.u32 	%r993, %r169;
	mov.u32 	%r994, %r168;
	mov.u32 	%r996, %r166;
	mov.u32 	%r998, %r164;
	mov.u32 	%r1000, %r162;
	bra.uni 	$L__BB0_297;
$L__BB0_143:
	setp.eq.s32 	%p127, %r500, 70;
	mov.u32 	%r845, %r317;
	mov.u32 	%r846, %r316;
	mov.u32 	%r848, %r314;
	mov.u32 	%r850, %r312;
	mov.u32 	%r851, %r311;
	mov.u32 	%r853, %r309;
	mov.u32 	%r855, %r307;
	mov.u32 	%r856, %r306;
	mov.u32 	%r858, %r304;
	mov.u32 	%r860, %r302;
	mov.u32 	%r861, %r301;
	mov.u32 	%r863, %r299;
	mov.u32 	%r865, %r297;
	mov.u32 	%r866, %r296;
	mov.u32 	%r868, %r294;
	mov.u32 	%r870, %r292;
	mov.u32 	%r871, %r291;
	mov.u32 	%r873, %r289;
	mov.u32 	%r875, %r287;
	mov.u32 	%r876, %r286;
	mov.u32 	%r878, %r284;
	mov.u32 	%r880, %r282;
	mov.u32 	%r881, %r281;
	mov.u32 	%r883, %r279;
	mov.u32 	%r885, %r277;
	mov.u32 	%r886, %r276;
	mov.u32 	%r888, %r274;
	mov.u32 	%r890, %r272;
	mov.u32 	%r891, %r271;
	mov.u32 	%r893, %r269;
	mov.u32 	%r895, %r267;
	mov.u32 	%r896, %r266;
	mov.u32 	%r898, %r264;
	mov.u32 	%r900, %r262;
	mov.u32 	%r901, %r261;
	mov.u32 	%r903, %r259;
	mov.u32 	%r905, %r257;
	mov.u32 	%r906, %r256;
	mov.u32 	%r908, %r254;
	mov.u32 	%r910, %r252;
	mov.u32 	%r911, %r251;
	mov.u32 	%r913, %r249;
	mov.u32 	%r915, %r247;
	mov.u32 	%r916, %r246;
	mov.u32 	%r918, %r244;
	mov.u32 	%r920, %r242;
	mov.u32 	%r922, %r240;
	mov.u32 	%r924, %r238;
	mov.u32 	%r925, %r237;
	mov.u32 	%r927, %r235;
	mov.u32 	%r929, %r233;
	mov.u32 	%r930, %r320;
	mov.u32 	%r932, %r230;
	mov.u32 	%r934, %r228;
	mov.u32 	%r935, %r227;
	mov.u32 	%r937, %r225;
	mov.u32 	%r939, %r223;
	mov.u32 	%r940, %r222;
	mov.u32 	%r942, %r220;
	mov.u32 	%r944, %r218;
	mov.u32 	%r945, %r217;
	mov.u32 	%r947, %r215;
	mov.u32 	%r949, %r213;
	mov.u32 	%r950, %r212;
	mov.u32 	%r952, %r210;
	mov.u32 	%r954, %r208;
	mov.u32 	%r955, %r207;
	mov.u32 	%r957, %r205;
	mov.u32 	%r959, %r203;
	mov.u32 	%r961, %r201;
	mov.u32 	%r963, %r199;
	mov.u32 	%r964, %r198;
	mov.u32 	%r966, %r196;
	mov.u32 	%r968, %r194;
	mov.u32 	%r969, %r193;
	mov.u32 	%r971, %r191;
	mov.u32 	%r973, %r189;
	mov.u32 	%r974, %r188;
	mov.u32 	%r976, %r186;
	mov.u32 	%r978, %r184;
	mov.u32 	%r979, %r183;
	mov.u32 	%r981, %r181;
	mov.u32 	%r983, %r179;
	mov.u32 	%r984, %r178;
	mov.u32 	%r986, %r176;
	mov.u32 	%r988, %r174;
	mov.u32 	%r989, %r173;
	mov.u32 	%r991, %r171;
	mov.u32 	%r993, %r169;
	mov.u32 	%r994, %r168;
	mov.u32 	%r996, %r166;
	mov.u32 	%r998, %r164;
	mov.u32 	%r1000, %r162;
	@%p127 bra 	$L__BB0_297;
	setp.eq.s32 	%p128, %r500, 71;
	mov.u32 	%r845, %r317;
	mov.u32 	%r846, %r316;
	mov.u32 	%r848, %r314;
	mov.u32 	%r850, %r312;
	mov.u32 	%r851, %r311;
	mov.u32 	%r853, %r309;
	mov.u32 	%r855, %r307;
	mov.u32 	%r856, %r306;
	mov.u32 	%r858, %r304;
	mov.u32 	%r860, %r302;
	mov.u32 	%r861, %r301;
	mov.u32 	%r863, %r299;
	mov.u32 	%r865, %r297;
	mov.u32 	%r866, %r296;
	mov.u32 	%r868, %r294;
	mov.u32 	%r870, %r292;
	mov.u32 	%r871, %r291;
	mov.u32 	%r873, %r289;
	mov.u32 	%r875, %r287;
	mov.u32 	%r876, %r286;
	mov.u32 	%r878, %r284;
	mov.u32 	%r880, %r282;
	mov.u32 	%r881, %r281;
	mov.u32 	%r883, %r279;
	mov.u32 	%r885, %r277;
	mov.u32 	%r886, %r276;
	mov.u32 	%r888, %r274;
	mov.u32 	%r890, %r272;
	mov.u32 	%r891, %r271;
	mov.u32 	%r893, %r269;
	mov.u32 	%r895, %r267;
	mov.u32 	%r896, %r266;
	mov.u32 	%r898, %r264;
	mov.u32 	%r900, %r262;
	mov.u32 	%r901, %r261;
	mov.u32 	%r903, %r259;
	mov.u32 	%r905, %r257;
	mov.u32 	%r906, %r256;
	mov.u32 	%r908, %r254;
	mov.u32 	%r910, %r252;
	mov.u32 	%r911, %r251;
	mov.u32 	%r913, %r249;
	mov.u32 	%r915, %r247;
	mov.u32 	%r916, %r246;
	mov.u32 	%r918, %r244;
	mov.u32 	%r920, %r242;
	mov.u32 	%r922, %r240;
	mov.u32 	%r924, %r238;
	mov.u32 	%r925, %r237;
	mov.u32 	%r927, %r235;
	mov.u32 	%r929, %r320;
	mov.u32 	%r930, %r232;
	mov.u32 	%r932, %r230;
	mov.u32 	%r934, %r228;
	mov.u32 	%r935, %r227;
	mov.u32 	%r937, %r225;
	mov.u32 	%r939, %r223;
	mov.u32 	%r940, %r222;
	mov.u32 	%r942, %r220;
	mov.u32 	%r944, %r218;
	mov.u32 	%r945, %r217;
	mov.u32 	%r947, %r215;
	mov.u32 	%r949, %r213;
	mov.u32 	%r950, %r212;
	mov.u32 	%r952, %r210;
	mov.u32 	%r954, %r208;
	mov.u32 	%r955, %r207;
	mov.u32 	%r957, %r205;
	mov.u32 	%r959, %r203;
	mov.u32 	%r961, %r201;
	mov.u32 	%r963, %r199;
	mov.u32 	%r964, %r198;
	mov.u32 	%r966, %r196;
	mov.u32 	%r968, %r194;
	mov.u32 	%r969, %r193;
	mov.u32 	%r971, %r191;
	mov.u32 	%r973, %r189;
	mov.u32 	%r974, %r188;
	mov.u32 	%r976, %r186;
	mov.u32 	%r978, %r184;
	mov.u32 	%r979, %r183;
	mov.u32 	%r981, %r181;
	mov.u32 	%r983, %r179;
	mov.u32 	%r984, %r178;
	mov.u32 	%r986, %r176;
	mov.u32 	%r988, %r174;
	mov.u32 	%r989, %r173;
	mov.u32 	%r991, %r171;
	mov.u32 	%r993, %r169;
	mov.u32 	%r994, %r168;
	mov.u32 	%r996, %r166;
	mov.u32 	%r998, %r164;
	mov.u32 	%r1000, %r162;
	@%p128 bra 	$L__BB0_297;
	setp.eq.s32 	%p129, %r500, 72;
	mov.u32 	%r845, %r317;
	mov.u32 	%r846, %r316;
	mov.u32 	%r848, %r314;
	mov.u32 	%r850, %r312;
	mov.u32 	%r851, %r311;
	mov.u32 	%r853, %r309;
	mov.u32 	%r855, %r307;
	mov.u32 	%r856, %r306;
	mov.u32 	%r858, %r304;
	mov.u32 	%r860, %r302;
	mov.u32 	%r861, %r301;
	mov.u32 	%r863, %r299;
	mov.u32 	%r865, %r297;
	mov.u32 	%r866, %r296;
	mov.u32 	%r868, %r294;
	mov.u32 	%r870, %r292;
	mov.u32 	%r871, %r291;
	mov.u32 	%r873, %r289;
	mov.u32 	%r875, %r287;
	mov.u32 	%r876, %r286;
	mov.u32 	%r878, %r284;
	mov.u32 	%r880, %r282;
	mov.u32 	%r881, %r281;
	mov.u32 	%r883, %r279;
	mov.u32 	%r885, %r277;
	mov.u32 	%r886, %r276;
	mov.u32 	%r888, %r274;
	mov.u32 	%r890, %r272;
	mov.u32 	%r891, %r271;
	mov.u32 	%r893, %r269;
	mov.u32 	%r895, %r267;
	mov.u32 	%r896, %r266;
	mov.u32 	%r898, %r264;
	mov.u32 	%r900, %r262;
	mov.u32 	%r901, %r261;
	mov.u32 	%r903, %r259;
	mov.u32 	%r905, %r257;
	mov.u32 	%r906, %r256;
	mov.u32 	%r908, %r254;
	mov.u32 	%r910, %r252;
	mov.u32 	%r911, %r251;
	mov.u32 	%r913, %r249;
	mov.u32 	%r915, %r247;
	mov.u32 	%r916, %r246;
	mov.u32 	%r918, %r244;
	mov.u32 	%r920, %r242;
	mov.u32 	%r922, %r240;
	mov.u32 	%r924, %r238;
	mov.u32 	%r925, %r237;
	mov.u32 	%r927, %r235;
	mov.u32 	%r929, %r233;
	mov.u32 	%r930, %r232;
	mov.u32 	%r932, %r230;
	mov.u32 	%r934, %r228;
	mov.u32 	%r935, %r227;
	mov.u32 	%r937, %r225;
	mov.u32 	%r939, %r223;
	mov.u32 	%r940, %r222;
	mov.u32 	%r942, %r220;
	mov.u32 	%r944, %r218;
	mov.u32 	%r945, %r217;
	mov.u32 	%r947, %r215;
	mov.u32 	%r949, %r213;
	mov.u32 	%r950, %r212;
	mov.u32 	%r952, %r210;
	mov.u32 	%r954, %r208;
	mov.u32 	%r955, %r207;
	mov.u32 	%r957, %r205;
	mov.u32 	%r959, %r203;
	mov.u32 	%r961, %r201;
	mov.u32 	%r963, %r199;
	mov.u32 	%r964, %r198;
	mov.u32 	%r966, %r196;
	mov.u32 	%r968, %r194;
	mov.u32 	%r969, %r193;
	mov.u32 	%r971, %r191;
	mov.u32 	%r973, %r189;
	mov.u32 	%r974, %r188;
	mov.u32 	%r976, %r186;
	mov.u32 	%r978, %r184;
	mov.u32 	%r979, %r183;
	mov.u32 	%r981, %r181;
	mov.u32 	%r983, %r179;
	mov.u32 	%r984, %r178;
	mov.u32 	%r986, %r176;
	mov.u32 	%r988, %r174;
	mov.u32 	%r989, %r173;
	mov.u32 	%r991, %r171;
	mov.u32 	%r993, %r169;
	mov.u32 	%r994, %r168;
	mov.u32 	%r996, %r166;
	mov.u32 	%r998, %r164;
	mov.u32 	%r1000, %r162;
	@%p129 bra 	$L__BB0_146;
	bra.uni 	$L__BB0_297;
$L__BB0_146:
	mov.u32 	%r845, %r317;
	mov.u32 	%r846, %r316;
	mov.u32 	%r848, %r314;
	mov.u32 	%r850, %r312;
	mov.u32 	%r851, %r311;
	mov.u32 	%r853, %r309;
	mov.u32 	%r855, %r307;
	mov.u32 	%r856, %r306;
	mov.u32 	%r858, %r304;
	mov.u32 	%r860, %r302;
	mov.u32 	%r861, %r301;
	mov.u32 	%r863, %r299;
	mov.u32 	%r865, %r297;
	mov.u32 	%r866, %r296;
	mov.u32 	%r868, %r294;
	mov.u32 	%r870, %r292;
	mov.u32 	%r871, %r291;
	mov.u32 	%r873, %r289;
	mov.u32 	%r875, %r287;
	mov.u32 	%r876, %r286;
	mov.u32 	%r878, %r284;
	mov.u32 	%r880, %r282;
	mov.u32 	%r881, %r281;
	mov.u32 	%r883, %r279;
	mov.u32 	%r885, %r277;
	mov.u32 	%r886, %r276;
	mov.u32 	%r888, %r274;
	mov.u32 	%r890, %r272;
	mov.u32 	%r891, %r271;
	mov.u32 	%r893, %r269;
	mov.u32 	%r895, %r267;
	mov.u32 	%r896, %r266;
	mov.u32 	%r898, %r264;
	mov.u32 	%r900, %r262;
	mov.u32 	%r901, %r261;
	mov.u32 	%r903, %r259;
	mov.u32 	%r905, %r257;
	mov.u32 	%r906, %r256;
	mov.u32 	%r908, %r254;
	mov.u32 	%r910, %r252;
	mov.u32 	%r911, %r251;
	mov.u32 	%r913, %r249;
	mov.u32 	%r915, %r247;
	mov.u32 	%r916, %r246;
	mov.u32 	%r918, %r244;
	mov.u32 	%r920, %r242;
	mov.u32 	%r922, %r240;
	mov.u32 	%r924, %r238;
	mov.u32 	%r925, %r237;
	mov.u32 	%r927, %r235;
	mov.u32 	%r928, %r320;
	mov.u32 	%r929, %r233;
	mov.u32 	%r930, %r232;
	mov.u32 	%r932, %r230;
	mov.u32 	%r934, %r228;
	mov.u32 	%r935, %r227;
	mov.u32 	%r937, %r225;
	mov.u32 	%r939, %r223;
	mov.u32 	%r940, %r222;
	mov.u32 	%r942, %r220;
	mov.u32 	%r944, %r218;
	mov.u32 	%r945, %r217;
	mov.u32 	%r947, %r215;
	mov.u32 	%r949, %r213;
	mov.u32 	%r950, %r212;
	mov.u32 	%r952, %r210;
	mov.u32 	%r954, %r208;
	mov.u32 	%r955, %r207;
	mov.u32 	%r957, %r205;
	mov.u32 	%r959, %r203;
	mov.u32 	%r961, %r201;
	mov.u32 	%r963, %r199;
	mov.u32 	%r964, %r198;
	mov.u32 	%r966, %r196;
	mov.u32 	%r968, %r194;
	mov.u32 	%r969, %r193;
	mov.u32 	%r971, %r191;
	mov.u32 	%r973, %r189;
	mov.u32 	%r974, %r188;
	mov.u32 	%r976, %r186;
	mov.u32 	%r978, %r184;
	mov.u32 	%r979, %r183;
	mov.u32 	%r981, %r181;
	mov.u32 	%r983, %r179;
	mov.u32 	%r984, %r178;
	mov.u32 	%r986, %r176;
	mov.u32 	%r988, %r174;
	mov.u32 	%r989, %r173;
	mov.u32 	%r991, %r171;
	mov.u32 	%r993, %r169;
	mov.u32 	%r994, %r168;
	mov.u32 	%r996, %r166;
	mov.u32 	%r998, %r164;
	mov.u32 	%r1000, %r162;
	bra.uni 	$L__BB0_297;
$L__BB0_147:
	setp.gt.s32 	%p120, %r500, 74;
	@%p120 bra 	$L__BB0_151;
	setp.eq.s32 	%p124, %r500, 73;
	mov.u32 	%r845, %r317;
	mov.u32 	%r846, %r316;
	mov.u32 	%r848, %r314;
	mov.u32 	%r850, %r312;
	mov.u32 	%r851, %r311;
	mov.u32 	%r853, %r309;
	mov.u32 	%r855, %r307;
	mov.u32 	%r856, %r306;
	mov.u32 	%r858, %r304;
	mov.u32 	%r860, %r302;
	mov.u32 	%r861, %r301;
	mov.u32 	%r863, %r299;
	mov.u32 	%r865, %r297;
	mov.u32 	%r866, %r296;
	mov.u32 	%r868, %r294;
	mov.u32 	%r870, %r292;
	mov.u32 	%r871, %r291;
	mov.u32 	%r873, %r289;
	mov.u32 	%r875, %r287;
	mov.u32 	%r876, %r286;
	mov.u32 	%r878, %r284;
	mov.u32 	%r880, %r282;
	mov.u32 	%r881, %r281;
	mov.u32 	%r883, %r279;
	mov.u32 	%r885, %r277;
	mov.u32 	%r886, %r276;
	mov.u32 	%r888, %r274;
	mov.u32 	%r890, %r272;
	mov.u32 	%r891, %r271;
	mov.u32 	%r893, %r269;
	mov.u32 	%r895, %r267;
	mov.u32 	%r896, %r266;
	mov.u32 	%r898, %r264;
	mov.u32 	%r900, %r262;
	mov.u32 	%r901, %r261;
	mov.u32 	%r903, %r259;
	mov.u32 	%r905, %r257;
	mov.u32 	%r906, %r256;
	mov.u32 	%r908, %r254;
	mov.u32 	%r910, %r252;
	mov.u32 	%r911, %r251;
	mov.u32 	%r913, %r249;
	mov.u32 	%r915, %r247;
	mov.u32 	%r916, %r246;
	mov.u32 	%r918, %r244;
	mov.u32 	%r920, %r242;
	mov.u32 	%r922, %r240;
	mov.u32 	%r924, %r238;
	mov.u32 	%r925, %r237;
	mov.u32 	%r927, %r320;
	mov.u32 	%r929, %r233;
	mov.u32 	%r930, %r232;
	mov.u32 	%r932, %r230;
	mov.u32 	%r934, %r228;
	mov.u32 	%r935, %r227;
	mov.u32 	%r937, %r225;
	mov.u32 	%r939, %r223;
	mov.u32 	%r940, %r222;
	mov.u32 	%r942, %r220;
	mov.u32 	%r944, %r218;
	mov.u32 	%r945, %r217;
	mov.u32 	%r947, %r215;
	mov.u32 	%r949, %r213;
	mov.u32 	%r950, %r212;
	mov.u32 	%r952, %r210;
	mov.u32 	%r954, %r208;
	mov.u32 	%r955, %r207;
	mov.u32 	%r957, %r205;
	mov.u32 	%r959, %r203;
	mov.u32 	%r961, %r201;
	mov.u32 	%r963, %r199;
	mov.u32 	%r964, %r198;
	mov.u32 	%r966, %r196;
	mov.u32 	%r968, %r194;
	mov.u32 	%r969, %r193;
	mov.u32 	%r971, %r191;
	mov.u32 	%r973, %r189;
	mov.u32 	%r974, %r188;
	mov.u32 	%r976, %r186;
	mov.u32 	%r978, %r184;
	mov.u32 	%r979, %r183;
	mov.u32 	%r981, %r181;
	mov.u32 	%r983, %r179;
	mov.u32 	%r984, %r178;
	mov.u32 	%r986, %r176;
	mov.u32 	%r988, %r174;
	mov.u32 	%r989, %r173;
	mov.u32 	%r991, %r171;
	mov.u32 	%r993, %r169;
	mov.u32 	%r994, %r168;
	mov.u32 	%r996, %r166;
	mov.u32 	%r998, %r164;
	mov.u32 	%r1000, %r162;
	@%p124 bra 	$L__BB0_297;
	setp.eq.s32 	%p125, %r500, 74;
	mov.u32 	%r845, %r317;
	mov.u32 	%r846, %r316;
	mov.u32 	%r848, %r314;
	mov.u32 	%r850, %r312;
	mov.u32 	%r851, %r311;
	mov.u32 	%r853, %r309;
	mov.u32 	%r855, %r307;
	mov.u32 	%r856, %r306;
	mov.u32 	%r858, %r304;
	mov.u32 	%r860, %r302;
	mov.u32 	%r861, %r301;
	mov.u32 	%r863, %r299;
	mov.u32 	%r865, %r297;
	mov.u32 	%r866, %r296;
	mov.u32 	%r868, %r294;
	mov.u32 	%r870, %r292;
	mov.u32 	%r871, %r291;
	mov.u32 	%r873, %r289;
	mov.u32 	%r875, %r287;
	mov.u32 	%r876, %r286;
	mov.u32 	%r878, %r284;
	mov.u32 	%r880, %r282;
	mov.u32 	%r881, %r281;
	mov.u32 	%r883, %r279;
	mov.u32 	%r885, %r277;
	mov.u32 	%r886, %r276;
	mov.u32 	%r888, %r274;
	mov.u32 	%r890, %r272;
	mov.u32 	%r891, %r271;
	mov.u32 	%r893, %r269;
	mov.u32 	%r895, %r267;
	mov.u32 	%r896, %r266;
	mov.u32 	%r898, %r264;
	mov.u32 	%r900, %r262;
	mov.u32 	%r901, %r261;
	mov.u32 	%r903, %r259;
	mov.u32 	%r905, %r257;
	mov.u32 	%r906, %r256;
	mov.u32 	%r908, %r254;
	mov.u32 	%r910, %r252;
	mov.u32 	%r911, %r251;
	mov.u32 	%r913, %r249;
	mov.u32 	%r915, %r247;
	mov.u32 	%r916, %r246;
	mov.u32 	%r918, %r244;
	mov.u32 	%r920, %r242;
	mov.u32 	%r922, %r240;
	mov.u32 	%r924, %r238;
	mov.u32 	%r925, %r237;
	mov.u32 	%r927, %r235;
	mov.u32 	%r929, %r233;
	mov.u32 	%r930, %r232;
	mov.u32 	%r932, %r230;
	mov.u32 	%r934, %r228;
	mov.u32 	%r935, %r227;
	mov.u32 	%r937, %r225;
	mov.u32 	%r939, %r223;
	mov.u32 	%r940, %r222;
	mov.u32 	%r942, %r220;
	mov.u32 	%r944, %r218;
	mov.u32 	%r945, %r217;
	mov.u32 	%r947, %r215;
	mov.u32 	%r949, %r213;
	mov.u32 	%r950, %r212;
	mov.u32 	%r952, %r210;
	mov.u32 	%r954, %r208;
	mov.u32 	%r955, %r207;
	mov.u32 	%r957, %r205;
	mov.u32 	%r959, %r203;
	mov.u32 	%r961, %r201;
	mov.u32 	%r963, %r199;
	mov.u32 	%r964, %r198;
	mov.u32 	%r966, %r196;
	mov.u32 	%r968, %r194;
	mov.u32 	%r969, %r193;
	mov.u32 	%r971, %r191;
	mov.u32 	%r973, %r189;
	mov.u32 	%r974, %r188;
	mov.u32 	%r976, %r186;
	mov.u32 	%r978, %r184;
	mov.u32 	%r979, %r183;
	mov.u32 	%r981, %r181;
	mov.u32 	%r983, %r179;
	mov.u32 	%r984, %r178;
	mov.u32 	%r986, %r176;
	mov.u32 	%r988, %r174;
	mov.u32 	%r989, %r173;
	mov.u32 	%r991, %r171;
	mov.u32 	%r993, %r169;
	mov.u32 	%r994, %r168;
	mov.u32 	%r996, %r166;
	mov.u32 	%r998, %r164;
	mov.u32 	%r1000, %r162;
	@%p125 bra 	$L__BB0_150;
	bra.uni 	$L__BB0_297;
$L__BB0_150:
	mov.u32 	%r845, %r317;
	mov.u32 	%r846, %r316;
	mov.u32 	%r848, %r314;
	mov.u32 	%r850, %r312;
	mov.u32 	%r851, %r311;
	mov.u32 	%r853, %r309;
	mov.u32 	%r855, %r307;
	mov.u32 	%r856, %r306;
	mov.u32 	%r858, %r304;
	mov.u32 	%r860, %r302;
	mov.u32 	%r861, %r301;
	mov.u32 	%r863, %r299;
	mov.u32 	%r865, %r297;
	mov.u32 	%r866, %r296;
	mov.u32 	%r868, %r294;
	mov.u32 	%r870, %r292;
	mov.u32 	%r871, %r291;
	mov.u32 	%r873, %r289;
	mov.u32 	%r875, %r287;
	mov.u32 	%r876, %r286;
	mov.u32 	%r878, %r284;
	mov.u32 	%r880, %r282;
	mov.u32 	%r881, %r281;
	mov.u32 	%r883, %r279;
	mov.u32 	%r885, %r277;
	mov.u32 	%r886, %r276;
	mov.u32 	%r888, %r274;
	mov.u32 	%r890, %r272;
	mov.u32 	%r891, %r271;
	mov.u32 	%r893, %r269;
	mov.u32 	%r895, %r267;
	mov.u32 	%r896, %r266;
	mov.u32 	%r898, %r264;
	mov.u32 	%r900, %r262;
	mov.u32 	%r901, %r261;
	mov.u32 	%r903, %r259;
	mov.u32 	%r905, %r257;
	mov.u32 	%r906, %r256;
	mov.u32 	%r908, %r254;
	mov.u32 	%r910, %r252;
	mov.u32 	%r911, %r251;
	mov.u32 	%r913, %r249;
	mov.u32 	%r915, %r247;
	mov.u32 	%r916, %r246;
	mov.u32 	%r918, %r244;
	mov.u32 	%r920, %r242;
	mov.u32 	%r922, %r240;
	mov.u32 	%r924, %r238;
	mov.u32 	%r925, %r237;
	mov.u32 	%r926, %r320;
	mov.u32 	%r927, %r235;
	mov.u32 	%r929, %r233;
	mov.u32 	%r930, %r232;
	mov.u32 	%r932, %r230;
	mov.u32 	%r934, %r228;
	mov.u32 	%r935, %r227;
	mov.u32 	%r937, %r225;
	mov.u32 	%r939, %r223;
	mov.u32 	%r940, %r222;
	mov.u32 	%r942, %r220;
	mov.u32 	%r944, %r218;
	mov.u32 	%r945, %r217;
	mov.u32 	%r947, %r215;
	mov.u32 	%r949, %r213;
	mov.u32 	%r950, %r212;
	mov.u32 	%r952, %r210;
	mov.u32 	%r954, %r208;
	mov.u32 	%r955, %r207;
	mov.u32 	%r957, %r205;
	mov.u32 	%r959, %r203;
	mov.u32 	%r961, %r201;
	mov.u32 	%r963, %r199;
	mov.u32 	%r964, %r198;
	mov.u32 	%r966, %r196;
	mov.u32 	%r968, %r194;
	mov.u32 	%r969, %r193;
	mov.u32 	%r971, %r191;
	mov.u32 	%r973, %r189;
	mov.u32 	%r974, %r188;
	mov.u32 	%r976, %r186;
	mov.u32 	%r978, %r184;
	mov.u32 	%r979, %r183;
	mov.u32 	%r981, %r181;
	mov.u32 	%r983, %r179;
	mov.u32 	%r984, %r178;
	mov.u32 	%r986, %r176;
	mov.u32 	%r988, %r174;
	mov.u32 	%r989, %r173;
	mov.u32 	%r991, %r171;
	mov.u32 	%r993, %r169;
	mov.u32 	%r994, %r168;
	mov.u32 	%r996, %r166;
	mov.u32 	%r998, %r164;
	mov.u32 	%r1000, %r162;
	bra.uni 	$L__BB0_297;
$L__BB0_151:
	setp.eq.s32 	%p121, %r500, 75;
	mov.u32 	%r845, %r317;
	mov.u32 	%r846, %r316;
	mov.u32 	%r848, %r314;
	mov.u32 	%r850, %r312;
	mov.u32 	%r851, %r311;
	mov.u32 	%r853, %r309;
	mov.u32 	%r855, %r307;
	mov.u32 	%r856, %r306;
	mov.u32 	%r858, %r304;
	mov.u32 	%r860, %r302;
	mov.u32 	%r861, %r301;
	mov.u32 	%r863, %r299;
	mov.u32 	%r865, %r297;
	mov.u32 	%r866, %r296;
	mov.u32 	%r868, %r294;
	mov.u32 	%r870, %r292;
	mov.u32 	%r871, %r291;
	mov.u32 	%r873, %r289;
	mov.u32 	%r875, %r287;
	mov.u32 	%r876, %r286;
	mov.u32 	%r878, %r284;
	mov.u32 	%r880, %r282;
	mov.u32 	%r881, %r281;
	mov.u32 	%r883, %r279;
	mov.u32 	%r885, %r277;
	mov.u32 	%r886, %r276;
	mov.u32 	%r888, %r274;
	mov.u32 	%r890, %r272;
	mov.u32 	%r891, %r271;
	mov.u32 	%r893, %r269;
	mov.u32 	%r895, %r267;
	mov.u32 	%r896, %r266;
	mov.u32 	%r898, %r264;
	mov.u32 	%r900, %r262;
	mov.u32 	%r901, %r261;
	mov.u32 	%r903, %r259;
	mov.u32 	%r905, %r257;
	mov.u32 	%r906, %r256;
	mov.u32 	%r908, %r254;
	mov.u32 	%r910, %r252;
	mov.u32 	%r911, %r251;
	mov.u32 	%r913, %r249;
	mov.u32 	%r915, %r247;
	mov.u32 	%r916, %r246;
	mov.u32 	%r918, %r244;
	mov.u32 	%r920, %r242;
	mov.u32 	%r922, %r240;
	mov.u32 	%r924, %r238;
	mov.u32 	%r925, %r320;
	mov.u32 	%r927, %r235;
	mov.u32 	%r929, %r233;
	mov.u32 	%r930, %r232;
	mov.u32 	%r932, %r230;
	mov.u32 	%r934, %r228;
	mov.u32 	%r935, %r227;
	mov.u32 	%r937, %r225;
	mov.u32 	%r939, %r223;
	mov.u32 	%r940, %r222;
	mov.u32 	%r942, %r220;
	mov.u32 	%r944, %r218;
	mov.u32 	%r945, %r217;
	mov.u32 	%r947, %r215;
	mov.u32 	%r949, %r213;
	mov.u32 	%r950, %r212;
	mov.u32 	%r952, %r210;
	mov.u32 	%r954, %r208;
	mov.u32 	%r955, %r207;
	mov.u32 	%r957, %r205;
	mov.u32 	%r959, %r203;
	mov.u32 	%r961, %r201;
	mov.u32 	%r963, %r199;
	mov.u32 	%r964, %r198;
	mov.u32 	%r966, %r196;
	mov.u32 	%r968, %r194;
	mov.u32 	%r969, %r193;
	mov.u32 	%r971, %r191;
	mov.u32 	%r973, %r189;
	mov.u32 	%r974, %r188;
	mov.u32 	%r976, %r186;
	mov.u32 	%r978, %r184;
	mov.u32 	%r979, %r183;
	mov.u32 	%r981, %r181;
	mov.u32 	%r983, %r179;
	mov.u32 	%r984, %r178;
	mov.u32 	%r986, %r176;
	mov.u32 	%r988, %r174;
	mov.u32 	%r989, %r173;
	mov.u32 	%r991, %r171;
	mov.u32 	%r993, %r169;
	mov.u32 	%r994, %r168;
	mov.u32 	%r996, %r166;
	mov.u32 	%r998, %r164;
	mov.u32 	%r1000, %r162;
	@%p121 bra 	$L__BB0_297;
	setp.eq.s32 	%p122, %r500, 76;
	mov.u32 	%r845, %r317;
	mov.u32 	%r846, %r316;
	mov.u32 	%r848, %r314;
	mov.u32 	%r850, %r312;
	mov.u32 	%r851, %r311;
	mov.u32 	%r853, %r309;
	mov.u32 	%r855, %r307;
	mov.u32 	%r856, %r306;
	mov.u32 	%r858, %r304;
	mov.u32 	%r860, %r302;
	mov.u32 	%r861, %r301;
	mov.u32 	%r863, %r299;
	mov.u32 	%r865, %r297;
	mov.u32 	%r866, %r296;
	mov.u32 	%r868, %r294;
	mov.u32 	%r870, %r292;
	mov.u32 	%r871, %r291;
	mov.u32 	%r873, %r289;
	mov.u32 	%r875, %r287;
	mov.u32 	%r876, %r286;
	mov.u32 	%r878, %r284;
	mov.u32 	%r880, %r282;
	mov.u32 	%r881, %r281;
	mov.u32 	%r883, %r279;
	mov.u32 	%r885, %r277;
	mov.u32 	%r886, %r276;
	mov.u32 	%r888, %r274;
	mov.u32 	%r890, %r272;
	mov.u32 	%r891, %r271;
	mov.u32 	%r893, %r269;
	mov.u32 	%r895, %r267;
	mov.u32 	%r896, %r266;
	mov.u32 	%r898, %r264;
	mov.u32 	%r900, %r262;
	mov.u32 	%r901, %r261;
	mov.u32 	%r903, %r259;
	mov.u32 	%r905, %r257;
	mov.u32 	%r906, %r256;
	mov.u32 	%r908, %r254;
	mov.u32 	%r910, %r252;
	mov.u32 	%r911, %r251;
	mov.u32 	%r913, %r249;
	mov.u32 	%r915, %r247;
	mov.u32 	%r916, %r246;
	mov.u32 	%r918, %r244;
	mov.u32 	%r920, %r242;
	mov.u32 	%r922, %r240;
	mov.u32 	%r924, %r320;
	mov.u32 	%r925, %r237;
	mov.u32 	%r927, %r235;
	mov.u32 	%r929, %r233;
	mov.u32 	%r930, %r232;
	mov.u32 	%r932, %r230;
	mov.u32 	%r934, %r228;
	mov.u32 	%r935, %r227;
	mov.u32 	%r937, %r225;
	mov.u32 	%r939, %r223;
	mov.u32 	%r940, %r222;
	mov.u32 	%r942, %r220;
	mov.u32 	%r944, %r218;
	mov.u32 	%r945, %r217;
	mov.u32 	%r947, %r215;
	mov.u32 	%r949, %r213;
	mov.u32 	%r950, %r212;
	mov.u32 	%r952, %r210;
	mov.u32 	%r954, %r208;
	mov.u32 	%r955, %r207;
	mov.u32 	%r957, %r205;
	mov.u32 	%r959, %r203;
	mov.u32 	%r961, %r201;
	mov.u32 	%r963, %r199;
	mov.u32 	%r964, %r198;
	mov.u32 	%r966, %r196;
	mov.u32 	%r968, %r194;
	mov.u32 	%r969, %r193;
	mov.u32 	%r971, %r191;
	mov.u32 	%r973, %r189;
	mov.u32 	%r974, %r188;
	mov.u32 	%r976, %r186;
	mov.u32 	%r978, %r184;
	mov.u32 	%r979, %r183;
	mov.u32 	%r981, %r181;
	mov.u32 	%r983, %r179;
	mov.u32 	%r984, %r178;
	mov.u32 	%r986, %r176;
	mov.u32 	%r988, %r174;
	mov.u32 	%r989, %r173;
	mov.u32 	%r991, %r171;
	mov.u32 	%r993, %r169;
	mov.u32 	%r994, %r168;
	mov.u32 	%r996, %r166;
	mov.u32 	%r998, %r164;
	mov.u32 	%r1000, %r162;
	@%p122 bra 	$L__BB0_297;
	setp.eq.s32 	%p123, %r500, 77;
	mov.u32 	%r845, %r317;
	mov.u32 	%r846, %r316;
	mov.u32 	%r848, %r314;
	mov.u32 	%r850, %r312;
	mov.u32 	%r851, %r311;
	mov.u32 	%r853, %r309;
	mov.u32 	%r855, %r307;
	mov.u32 	%r856, %r306;
	mov.u32 	%r858, %r304;
	mov.u32 	%r860, %r302;
	mov.u32 	%r861, %r301;
	mov.u32 	%r863, %r299;
	mov.u32 	%r865, %r297;
	mov.u32 	%r866, %r296;
	mov.u32 	%r868, %r294;
	mov.u32 	%r870, %r292;
	mov.u32 	%r871, %r291;
	mov.u32 	%r873, %r289;
	mov.u32 	%r875, %r287;
	mov.u32 	%r876, %r286;
	mov.u32 	%r878, %r284;
	mov.u32 	%r880, %r282;
	mov.u32 	%r881, %r281;
	mov.u32 	%r883, %r279;
	mov.u32 	%r885, %r277;
	mov.u32 	%r886, %r276;
	mov.u32 	%r888, %r274;
	mov.u32 	%r890, %r272;
	mov.u32 	%r891, %r271;
	mov.u32 	%r893, %r269;
	mov.u32 	%r895, %r267;
	mov.u32 	%r896, %r266;
	mov.u32 	%r898, %r264;
	mov.u32 	%r900, %r262;
	mov.u32 	%r901, %r261;
	mov.u32 	%r903, %r259;
	mov.u32 	%r905, %r257;
	mov.u32 	%r906, %r256;
	mov.u32 	%r908, %r254;
	mov.u32 	%r910, %r252;
	mov.u32 	%r911, %r251;
	mov.u32 	%r913, %r249;
	mov.u32 	%r915, %r247;
	mov.u32 	%r916, %r246;
	mov.u32 	%r918, %r244;
	mov.u32 	%r920, %r242;
	mov.u32 	%r922, %r240;
	mov.u32 	%r924, %r238;
	mov.u32 	%r925, %r237;
	mov.u32 	%r927, %r235;
	mov.u32 	%r929, %r233;
	mov.u32 	%r930, %r232;
	mov.u32 	%r932, %r230;
	mov.u32 	%r934, %r228;
	mov.u32 	%r935, %r227;
	mov.u32 	%r937, %r225;
	mov.u32 	%r939, %r223;
	mov.u32 	%r940, %r222;
	mov.u32 	%r942, %r220;
	mov.u32 	%r944, %r218;
	mov.u32 	%r945, %r217;
	mov.u32 	%r947, %r215;
	mov.u32 	%r949, %r213;
	mov.u32 	%r950, %r212;
	mov.u32 	%r952, %r210;
	mov.u32 	%r954, %r208;
	mov.u32 	%r955, %r207;
	mov.u32 	%r957, %r205;
	mov.u32 	%r959, %r203;
	mov.u32 	%r961, %r201;
	mov.u32 	%r963, %r199;
	mov.u32 	%r964, %r198;
	mov.u32 	%r966, %r196;
	mov.u32 	%r968, %r194;
	mov.u32 	%r969, %r193;
	mov.u32 	%r971, %r191;
	mov.u32 	%r973, %r189;
	mov.u32 	%r974, %r188;
	mov.u32 	%r976, %r186;
	mov.u32 	%r978, %r184;
	mov.u32 	%r979, %r183;
	mov.u32 	%r981, %r181;
	mov.u32 	%r983, %r179;
	mov.u32 	%r984, %r178;
	mov.u32 	%r986, %r176;
	mov.u32 	%r988, %r174;
	mov.u32 	%r989, %r173;
	mov.u32 	%r991, %r171;
	mov.u32 	%r993, %r169;
	mov.u32 	%r994, %r168;
	mov.u32 	%r996, %r166;
	mov.u32 	%r998, %r164;
	mov.u32 	%r1000, %r162;
	@%p123 bra 	$L__BB0_154;
	bra.uni 	$L__BB0_297;
$L__BB0_154:
	mov.u32 	%r845, %r317;
	mov.u32 	%r846, %r316;
	mov.u32 	%r848, %r314;
	mov.u32 	%r850, %r312;
	mov.u32 	%r851, %r311;
	mov.u32 	%r853, %r309;
	mov.u32 	%r855, %r307;
	mov.u32 	%r856, %r306;
	mov.u32 	%r858, %r304;
	mov.u32 	%r860, %r302;
	mov.u32 	%r861, %r301;
	mov.u32 	%r863, %r299;
	mov.u32 	%r865, %r297;
	mov.u32 	%r866, %r296;
	mov.u32 	%r868, %r294;
	mov.u32 	%r870, %r292;
	mov.u32 	%r871, %r291;
	mov.u32 	%r873, %r289;
	mov.u32 	%r875, %r287;
	mov.u32 	%r876, %r286;
	mov.u32 	%r878, %r284;
	mov.u32 	%r880, %r282;
	mov.u32 	%r881, %r281;
	mov.u32 	%r883, %r279;
	mov.u32 	%r885, %r277;
	mov.u32 	%r886, %r276;
	mov.u32 	%r888, %r274;
	mov.u32 	%r890, %r272;
	mov.u32 	%r891, %r271;
	mov.u32 	%r893, %r269;
	mov.u32 	%r895, %r267;
	mov.u32 	%r896, %r266;
	mov.u32 	%r898, %r264;
	mov.u32 	%r900, %r262;
	mov.u32 	%r901, %r261;
	mov.u32 	%r903, %r259;
	mov.u32 	%r905, %r257;
	mov.u32 	%r906, %r256;
	mov.u32 	%r908, %r254;
	mov.u32 	%r910, %r252;
	mov.u32 	%r911, %r251;
	mov.u32 	%r913, %r249;
	mov.u32 	%r915, %r247;
	mov.u32 	%r916, %r246;
	mov.u32 	%r918, %r244;
	mov.u32 	%r920, %r242;
	mov.u32 	%r922, %r240;
	mov.u32 	%r923, %r320;
	mov.u32 	%r924, %r238;
	mov.u32 	%r925, %r237;
	mov.u32 	%r927, %r235;
	mov.u32 	%r929, %r233;
	mov.u32 	%r930, %r232;
	mov.u32 	%r932, %r230;
	mov.u32 	%r934, %r228;
	mov.u32 	%r935, %r227;
	mov.u32 	%r937, %r225;
	mov.u32 	%r939, %r223;
	mov.u32 	%r940, %r222;
	mov.u32 	%r942, %r220;
	mov.u32 	%r944, %r218;
	mov.u32 	%r945, %r217;
	mov.u32 	%r947, %r215;
	mov.u32 	%r949, %r213;
	mov.u32 	%r950, %r212;
	mov.u32 	%r952, %r210;
	mov.u32 	%r954, %r208;
	mov.u32 	%r955, %r207;
	mov.u32 	%r957, %r205;
	mov.u32 	%r959, %r203;
	mov.u32 	%r961, %r201;
	mov.u32 	%r963, %r199;
	mov.u32 	%r964, %r198;
	mov.u32 	%r966, %r196;
	mov.u32 	%r968, %r194;
	mov.u32 	%r969, %r193;
	mov.u32 	%r971, %r191;
	mov.u32 	%r973, %r189;
	mov.u32 	%r974, %r188;
	mov.u32 	%r976, %r186;
	mov.u32 	%r978, %r184;
	mov.u32 	%r979, %r183;
	mov.u32 	%r981, %r181;
	mov.u32 	%r983, %r179;
	mov.u32 	%r984, %r178;
	mov.u32 	%r986, %r176;
	mov.u32 	%r988, %r174;
	mov.u32 	%r989, %r173;
	mov.u32 	%r991, %r171;
	mov.u32 	%r993, %r169;
	mov.u32 	%r994, %r168;
	mov.u32 	%r996, %r166;
	mov.u32 	%r998, %r164;
	mov.u32 	%r1000, %r162;
	bra.uni 	$L__BB0_297;
$L__BB0_155:
	setp.gt.s32 	%p6, %r500, 116;
	@%p6 bra 	$L__BB0_226;
	setp.gt.s32 	%p62, %r500, 96;
	@%p62 bra 	$L__BB0_191;
	setp.gt.s32 	%p90, %r500, 86;
	@%p90 bra 	$L__BB0_174;
	setp.gt.s32 	%p104, %r500, 81;
	@%p104 bra 	$L__BB0_166;
	setp.gt.s32 	%p111, %r500, 79;
	@%p111 bra 	$L__BB0_163;
	setp.eq.s32 	%p114, %r500, 78;
	mov.u32 	%r845, %r317;
	mov.u32 	%r846, %r316;
	mov.u32 	%r848, %r314;
	mov.u32 	%r850, %r312;
	mov.u32 	%r851, %r311;
	mov.u32 	%r853, %r309;
	mov.u32 	%r855, %r307;
	mov.u32 	%r856, %r306;
	mov.u32 	%r858, %r304;
	mov.u32 	%r860, %r302;
	mov.u32 	%r861, %r301;
	mov.u32 	%r863, %r299;
	mov.u32 	%r865, %r297;
	mov.u32 	%r866, %r296;
	mov.u32 	%r868, %r294;
	mov.u32 	%r870, %r292;
	mov.u32 	%r871, %r291;
	mov.u32 	%r873, %r289;
	mov.u32 	%r875, %r287;
	mov.u32 	%r876, %r286;
	mov.u32 	%r878, %r284;
	mov.u32 	%r880, %r282;
	mov.u32 	%r881, %r281;
	mov.u32 	%r883, %r279;
	mov.u32 	%r885, %r277;
	mov.u32 	%r886, %r276;
	mov.u32 	%r888, %r274;
	mov.u32 	%r890, %r272;
	mov.u32 	%r891, %r271;
	mov.u32 	%r893, %r269;
	mov.u32 	%r895, %r267;
	mov.u32 	%r896, %r266;
	mov.u32 	%r898, %r264;
	mov.u32 	%r900, %r262;
	mov.u32 	%r901, %r261;
	mov.u32 	%r903, %r259;
	mov.u32 	%r905, %r257;
	mov.u32 	%r906, %r256;
	mov.u32 	%r908, %r254;
	mov.u32 	%r910, %r252;
	mov.u32 	%r911, %r251;
	mov.u32 	%r913, %r249;
	mov.u32 	%r915, %r247;
	mov.u32 	%r916, %r246;
	mov.u32 	%r918, %r244;
	mov.u32 	%r920, %r242;
	mov.u32 	%r922, %r320;
	mov.u32 	%r924, %r238;
	mov.u32 	%r925, %r237;
	mov.u32 	%r927, %r235;
	mov.u32 	%r929, %r233;
	mov.u32 	%r930, %r232;
	mov.u32 	%r932, %r230;
	mov.u32 	%r934, %r228;
	mov.u32 	%r935, %r227;
	mov.u32 	%r937, %r225;
	mov.u32 	%r939, %r223;
	mov.u32 	%r940, %r222;
	mov.u32 	%r942, %r220;
	mov.u32 	%r944, %r218;
	mov.u32 	%r945, %r217;
	mov.u32 	%r947, %r215;
	mov.u32 	%r949, %r213;
	mov.u32 	%r950, %r212;
	mov.u32 	%r952, %r210;
	mov.u32 	%r954, %r208;
	mov.u32 	%r955, %r207;
	mov.u32 	%r957, %r205;
	mov.u32 	%r959, %r203;
	mov.u32 	%r961, %r201;
	mov.u32 	%r963, %r199;
	mov.u32 	%r964, %r198;
	mov.u32 	%r966, %r196;
	mov.u32 	%r968, %r194;
	mov.u32 	%r969, %r193;
	mov.u32 	%r971, %r191;
	mov.u32 	%r973, %r189;
	mov.u32 	%r974, %r188;
	mov.u32 	%r976, %r186;
	mov.u32 	%r978, %r184;
	mov.u32 	%r979, %r183;
	mov.u32 	%r981, %r181;
	mov.u32 	%r983, %r179;
	mov.u32 	%r984, %r178;
	mov.u32 	%r986, %r176;
	mov.u32 	%r988, %r174;
	mov.u32 	%r989, %r173;
	mov.u32 	%r991, %r171;
	mov.u32 	%r993, %r169;
	mov.u32 	%r994, %r168;
	mov.u32 	%r996, %r166;
	mov.u32 	%r998, %r164;
	mov.u32 	%r1000, %r162;
	@%p114 bra 	$L__BB0_297;
	setp.eq.s32 	%p115, %r500, 79;
	mov.u32 	%r845, %r317;
	mov.u32 	%r846, %r316;
	mov.u32 	%r848, %r314;
	mov.u32 	%r850, %r312;
	mov.u32 	%r851, %r311;
	mov.u32 	%r853, %r309;
	mov.u32 	%r855, %r307;
	mov.u32 	%r856, %r306;
	mov.u32 	%r858, %r304;
	mov.u32 	%r860, %r302;
	mov.u32 	%r861, %r301;
	mov.u32 	%r863, %r299;
	mov.u32 	%r865, %r297;
	mov.u32 	%r866, %r296;
	mov.u32 	%r868, %r294;
	mov.u32 	%r870, %r292;
	mov.u32 	%r871, %r291;
	mov.u32 	%r873, %r289;
	mov.u32 	%r875, %r287;
	mov.u32 	%r876, %r286;
	mov.u32 	%r878, %r284;
	mov.u32 	%r880, %r282;
	mov.u32 	%r881, %r281;
	mov.u32 	%r883, %r279;
	mov.u32 	%r885, %r277;
	mov.u32 	%r886, %r276;
	mov.u32 	%r888, %r274;
	mov.u32 	%r890, %r272;
	mov.u32 	%r891, %r271;
	mov.u32 	%r893, %r269;
	mov.u32 	%r895, %r267;
	mov.u32 	%r896, %r266;
	mov.u32 	%r898, %r264;
	mov.u32 	%r900, %r262;
	mov.u32 	%r901, %r261;
	mov.u32 	%r903, %r259;
	mov.u32 	%r905, %r257;
	mov.u32 	%r906, %r256;
	mov.u32 	%r908, %r254;
	mov.u32 	%r910, %r252;
	mov.u32 	%r911, %r251;
	mov.u32 	%r913, %r249;
	mov.u32 	%r915, %r247;
	mov.u32 	%r916, %r246;
	mov.u32 	%r918, %r244;
	mov.u32 	%r920, %r242;
	mov.u32 	%r922, %r240;
	mov.u32 	%r924, %r238;
	mov.u32 	%r925, %r237;
	mov.u32 	%r927, %r235;
	mov.u32 	%r929, %r233;
	mov.u32 	%r930, %r232;
	mov.u32 	%r932, %r230;
	mov.u32 	%r934, %r228;
	mov.u32 	%r935, %r227;
	mov.u32 	%r937, %r225;
	mov.u32 	%r939, %r223;
	mov.u32 	%r940, %r222;
	mov.u32 	%r942, %r220;
	mov.u32 	%r944, %r218;
	mov.u32 	%r945, %r217;
	mov.u32 	%r947, %r215;
	mov.u32 	%r949, %r213;
	mov.u32 	%r950, %r212;
	mov.u32 	%r952, %r210;
	mov.u32 	%r954, %r208;
	mov.u32 	%r955, %r207;
	mov.u32 	%r957, %r205;
	mov.u32 	%r959, %r203;
	mov.u32 	%r961, %r201;
	mov.u32 	%r963, %r199;
	mov.u32 	%r964, %r198;
	mov.u32 	%r966, %r196;
	mov.u32 	%r968, %r194;
	mov.u32 	%r969, %r193;
	mov.u32 	%r971, %r191;
	mov.u32 	%r973, %r189;
	mov.u32 	%r974, %r188;
	mov.u32 	%r976, %r186;
	mov.u32 	%r978, %r184;
	mov.u32 	%r979, %r183;
	mov.u32 	%r981, %r181;
	mov.u32 	%r983, %r179;
	mov.u32 	%r984, %r178;
	mov.u32 	%r986, %r176;
	mov.u32 	%r988, %r174;
	mov.u32 	%r989, %r173;
	mov.u32 	%r991, %r171;
	mov.u32 	%r993, %r169;
	mov.u32 	%r994, %r168;
	mov.u32 	%r996, %r166;
	mov.u32 	%r998, %r164;
	mov.u32 	%r1000, %r162;
	@%p115 bra 	$L__BB0_162;
	bra.uni 	$L__BB0_297;
$L__BB0_162:
	mov.u32 	%r845, %r317;
	mov.u32 	%r846, %r316;
	mov.u32 	%r848, %r314;
	mov.u32 	%r850, %r312;
	mov.u32 	%r851, %r311;
	mov.u32 	%r853, %r309;
	mov.u32 	%r855, %r307;
	mov.u32 	%r856, %r306;
	mov.u32 	%r858, %r304;
	mov.u32 	%r860, %r302;
	mov.u32 	%r861, %r301;
	mov.u32 	%r863, %r299;
	mov.u32 	%r865, %r297;
	mov.u32 	%r866, %r296;
	mov.u32 	%r868, %r294;
	mov.u32 	%r870, %r292;
	mov.u32 	%r871, %r291;
	mov.u32 	%r873, %r289;
	mov.u32 	%r875, %r287;
	mov.u32 	%r876, %r286;
	mov.u32 	%r878, %r284;
	mov.u32 	%r880, %r282;
	mov.u32 	%r881, %r281;
	mov.u32 	%r883, %r279;
	mov.u32 	%r885, %r277;
	mov.u32 	%r886, %r276;
	mov.u32 	%r888, %r274;
	mov.u32 	%r890, %r272;
	mov.u32 	%r891, %r271;
	mov.u32 	%r893, %r269;
	mov.u32 	%r895, %r267;
	mov.u32 	%r896, %r266;
	mov.u32 	%r898, %r264;
	mov.u32 	%r900, %r262;
	mov.u32 	%r901, %r261;
	mov.u32 	%r903, %r259;
	mov.u32 	%r905, %r257;
	mov.u32 	%r906, %r256;
	mov.u32 	%r908, %r254;
	mov.u32 	%r910, %r252;
	mov.u32 	%r911, %r251;
	mov.u32 	%r913, %r249;
	mov.u32 	%r915, %r247;
	mov.u32 	%r916, %r246;
	mov.u32 	%r918, %r244;
	mov.u32 	%r920, %r242;
	mov.u32 	%r921, %r320;
	mov.u32 	%r922, %r240;
	mov.u32 	%r924, %r238;
	mov.u32 	%r925, %r237;
	mov.u32 	%r927, %r235;
	mov.u32 	%r929, %r233;
	mov.u32 	%r930, %r232;
	mov.u32 	%r932, %r230;
	mov.u32 	%r934, %r228;
	mov.u32 	%r935, %r227;
	mov.u32 	%r937, %r225;
	mov.u32 	%r939, %r223;
	mov.u32 	%r940, %r222;
	mov.u32 	%r942, %r220;
	mov.u32 	%r944, %r218;
	mov.u32 	%r945, %r217;
	mov.u32 	%r947, %r215;
	mov.u32 	%r949, %r213;
	mov.u32 	%r950, %r212;
	mov.u32 	%r952, %r210;
	mov.u32 	%r954, %r208;
	mov.u32 	%r955, %r207;
	mov.u32 	%r957, %r205;
	mov.u32 	%r959, %r203;
	mov.u32 	%r961, %r201;
	mov.u32 	%r963, %r199;
	mov.u32 	%r964, %r198;
	mov.u32 	%r966, %r196;
	mov.u32 	%r968, %r194;
	mov.u32 	%r969, %r193;
	mov.u32 	%r971, %r191;
	mov.u32 	%r973, %r189;
	mov.u32 	%r974, %r188;
	mov.u32 	%r976, %r186;
	mov.u32 	%r978, %r184;
	mov.u32 	%r979, %r183;
	mov.u32 	%r981, %r181;
	mov.u32 	%r983, %r179;
	mov.u32 	%r984, %r178;
	mov.u32 	%r986, %r176;
	mov.u32 	%r988, %r174;
	mov.u32 	%r989, %r173;
	mov.u32 	%r991, %r171;
	mov.u32 	%r993, %r169;
	mov.u32 	%r994, %r168;
	mov.u32 	%r996, %r166;
	mov.u32 	%r998, %r164;
	mov.u32 	%r1000, %r162;
	bra.uni 	$L__BB0_297;
$L__BB0_163:
	setp.eq.s32 	%p112, %r500, 80;
	mov.u32 	%r845, %r317;
	mov.u32 	%r846, %r316;
	mov.u32 	%r848, %r314;
	mov.u32 	%r850, %r312;
	mov.u32 	%r851, %r311;
	mov.u32 	%r853, %r309;
	mov.u32 	%r855, %r307;
	mov.u32 	%r856, %r306;
	mov.u32 	%r858, %r304;
	mov.u32 	%r860, %r302;
	mov.u32 	%r861, %r301;
	mov.u32 	%r863, %r299;
	mov.u32 	%r865, %r297;
	mov.u32 	%r866, %r296;
	mov.u32 	%r868, %r294;
	mov.u32 	%r870, %r292;
	mov.u32 	%r871, %r291;
	mov.u32 	%r873, %r289;
	mov.u32 	%r875, %r287;
	mov.u32 	%r876, %r286;
	mov.u32 	%r878, %r284;
	mov.u32 	%r880, %r282;
	mov.u32 	%r881, %r281;
	mov.u32 	%r883, %r279;
	mov.u32 	%r885, %r277;
	mov.u32 	%r886, %r276;
	mov.u32 	%r888, %r274;
	mov.u32 	%r890, %r272;
	mov.u32 	%r891, %r271;
	mov.u32 	%r893, %r269;
	mov.u32 	%r895, %r267;
	mov.u32 	%r896, %r266;
	mov.u32 	%r898, %r264;
	mov.u32 	%r900, %r262;
	mov.u32 	%r901, %r261;
	mov.u32 	%r903, %r259;
	mov.u32 	%r905, %r257;
	mov.u32 	%r906, %r256;
	mov.u32 	%r908, %r254;
	mov.u32 	%r910, %r252;
	mov.u32 	%r911, %r251;
	mov.u32 	%r913, %r249;
	mov.u32 	%r915, %r247;
	mov.u32 	%r916, %r246;
	mov.u32 	%r918, %r244;
	mov.u32 	%r920, %r320;
	mov.u32 	%r922, %r240;
	mov.u32 	%r924, %r238;
	mov.u32 	%r925, %r237;
	mov.u32 	%r927, %r235;
	mov.u32 	%r929, %r233;
	mov.u32 	%r930, %r232;
	mov.u32 	%r932, %r230;
	mov.u32 	%r934, %r228;
	mov.u32 	%r935, %r227;
	mov.u32 	%r937, %r225;
	mov.u32 	%r939, %r223;
	mov.u32 	%r940, %r222;
	mov.u32 	%r942, %r220;
	mov.u32 	%r944, %r218;
	mov.u32 	%r945, %r217;
	mov.u32 	%r947, %r215;
	mov.u32 	%r949, %r213;
	mov.u32 	%r950, %r212;
	mov.u32 	%r952, %r210;
	mov.u32 	%r954, %r208;
	mov.u32 	%r955, %r207;
	mov.u32 	%r957, %r205;
	mov.u32 	%r959, %r203;
	mov.u32 	%r961, %r201;
	mov.u32 	%r963, %r199;
	mov.u32 	%r964, %r198;
	mov.u32 	%r966, %r196;
	mov.u32 	%r968, %r194;
	mov.u32 	%r969, %r193;
	mov.u32 	%r971, %r191;
	mov.u32 	%r973, %r189;
	mov.u32 	%r974, %r188;
	mov.u32 	%r976, %r186;
	mov.u32 	%r978, %r184;
	mov.u32 	%r979, %r183;
	mov.u32 	%r981, %r181;
	mov.u32 	%r983, %r179;
	mov.u32 	%r984, %r178;
	mov.u32 	%r986, %r176;
	mov.u32 	%r988, %r174;
	mov.u32 	%r989, %r173;
	mov.u32 	%r991, %r171;
	mov.u32 	%r993, %r169;
	mov.u32 	%r994, %r168;
	mov.u32 	%r996, %r166;
	mov.u32 	%r998, %r164;
	mov.u32 	%r1000, %r162;
	@%p112 bra 	$L__BB0_297;
	setp.eq.s32 	%p113, %r500, 81;
	mov.u32 	%r845, %r317;
	mov.u32 	%r846, %r316;
	mov.u32 	%r848, %r314;
	mov.u32 	%r850, %r312;
	mov.u32 	%r851, %r311;
	mov.u32 	%r853, %r309;
	mov.u32 	%r855, %r307;
	mov.u32 	%r856, %r306;
	mov.u32 	%r858, %r304;
	mov.u32 	%r860, %r302;
	mov.u32 	%r861, %r301;
	mov.u32 	%r863, %r299;
	mov.u32 	%r865, %r297;
	mov.u32 	%r866, %r296;
	mov.u32 	%r868, %r294;
	mov.u32 	%r870, %r292;
	mov.u32 	%r871, %r291;
	mov.u32 	%r873, %r289;
	mov.u32 	%r875, %r287;
	mov.u32 	%r876, %r286;
	mov.u32 	%r878, %r284;
	mov.u32 	%r880, %r282;
	mov.u32 	%r881, %r281;
	mov.u32 	%r883, %r279;
	mov.u32 	%r885, %r277;
	mov.u32 	%r886, %r276;
	mov.u32 	%r888, %r274;
	mov.u32 	%r890, %r272;
	mov.u32 	%r891, %r271;
	mov.u32 	%r893, %r269;
	mov.u32 	%r895, %r267;
	mov.u32 	%r896, %r266;
	mov.u32 	%r898, %r264;
	mov.u32 	%r900, %r262;
	mov.u32 	%r901, %r261;
	mov.u32 	%r903, %r259;
	mov.u32 	%r905, %r257;
	mov.u32 	%r906, %r256;
	mov.u32 	%r908, %r254;
	mov.u32 	%r910, %r252;
	mov.u32 	%r911, %r251;
	mov.u32 	%r913, %r249;
	mov.u32 	%r915, %r247;
	mov.u32 	%r916, %r246;
	mov.u32 	%r918, %r244;
	mov.u32 	%r920, %r242;
	mov.u32 	%r922, %r240;
	mov.u32 	%r924, %r238;
	mov.u32 	%r925, %r237;
	mov.u32 	%r927, %r235;
	mov.u32 	%r929, %r233;
	mov.u32 	%r930, %r232;
	mov.u32 	%r932, %r230;
	mov.u32 	%r934, %r228;
	mov.u32 	%r935, %r227;
	mov.u32 	%r937, %r225;
	mov.u32 	%r939, %r223;
	mov.u32 	%r940, %r222;
	mov.u32 	%r942, %r220;
	mov.u32 	%r944, %r218;
	mov.u32 	%r945, %r217;
	mov.u32 	%r947, %r215;
	mov.u32 	%r949, %r213;
	mov.u32 	%r950, %r212;
	mov.u32 	%r952, %r210;
	mov.u32 	%r954, %r208;
	mov.u32 	%r955, %r207;
	mov.u32 	%r957, %r205;
	mov.u32 	%r959, %r203;
	mov.u32 	%r961, %r201;
	mov.u32 	%r963, %r199;
	mov.u32 	%r964, %r198;
	mov.u32 	%r966, %r196;
	mov.u32 	%r968, %r194;
	mov.u32 	%r969, %r193;
	mov.u32 	%r971, %r191;
	mov.u32 	%r973, %r189;
	mov.u32 	%r974, %r188;
	mov.u32 	%r976, %r186;
	mov.u32 	%r978, %r184;
	mov.u32 	%r979, %r183;
	mov.u32 	%r981, %r181;
	mov.u32 	%r983, %r179;
	mov.u32 	%r984, %r178;
	mov.u32 	%r986, %r176;
	mov.u32 	%r988, %r174;
	mov.u32 	%r989, %r173;
	mov.u32 	%r991, %r171;
	mov.u32 	%r993, %r169;
	mov.u32 	%r994, %r168;
	mov.u32 	%r996, %r166;
	mov.u32 	%r998, %r164;
	mov.u32 	%r1000, %r162;
	@%p113 bra 	$L__BB0_165;
	bra.uni 	$L__BB0_297;
$L__BB0_165:
	mov.u32 	%r845, %r317;
	mov.u32 	%r846, %r316;
	mov.u32 	%r848, %r314;
	mov.u32 	%r850, %r312;
	mov.u32 	%r851, %r311;
	mov.u32 	%r853, %r309;
	mov.u32 	%r855, %r307;
	mov.u32 	%r856, %r306;
	mov.u32 	%r858, %r304;
	mov.u32 	%r860, %r302;
	mov.u32 	%r861, %r301;
	mov.u32 	%r863, %r299;
	mov.u32 	%r865, %r297;
	mov.u32 	%r866, %r296;
	mov.u32 	%r868, %r294;
	mov.u32 	%r870, %r292;
	mov.u32 	%r871, %r291;
	mov.u32 	%r873, %r289;
	mov.u32 	%r875, %r287;
	mov.u32 	%r876, %r286;
	mov.u32 	%r878, %r284;
	mov.u32 	%r880, %r282;
	mov.u32 	%r881, %r281;
	mov.u32 	%r883, %r279;
	mov.u32 	%r885, %r277;
	mov.u32 	%r886, %r276;
	mov.u32 	%r888, %r274;
	mov.u32 	%r890, %r272;
	mov.u32 	%r891, %r271;
	mov.u32 	%r893, %r269;
	mov.u32 	%r895, %r267;
	mov.u32 	%r896, %r266;
	mov.u32 	%r898, %r264;
	mov.u32 	%r900, %r262;
	mov.u32 	%r901, %r261;
	mov.u32 	%r903, %r259;
	mov.u32 	%r905, %r257;
	mov.u32 	%r906, %r256;
	mov.u32 	%r908, %r254;
	mov.u32 	%r910, %r252;
	mov.u32 	%r911, %r251;
	mov.u32 	%r913, %r249;
	mov.u32 	%r915, %r247;
	mov.u32 	%r916, %r246;
	mov.u32 	%r918, %r244;
	mov.u32 	%r919, %r320;
	mov.u32 	%r920, %r242;
	mov.u32 	%r922, %r240;
	mov.u32 	%r924, %r238;
	mov.u32 	%r925, %r237;
	mov.u32 	%r927, %r235;
	mov.u32 	%r929, %r233;
	mov.u32 	%r930, %r232;
	mov.u32 	%r932, %r230;
	mov.u32 	%r934, %r228;
	mov.u32 	%r935, %r227;
	mov.u32 	%r937, %r225;
	mov.u32 	%r939, %r223;
	mov.u32 	%r940, %r222;
	mov.u32 	%r942, %r220;
	mov.u32 	%r944, %r218;
	mov.u32 	%r945, %r217;
	mov.u32 	%r947, %r215;
	mov.u32 	%r949, %r213;
	mov.u32 	%r950, %r212;
	mov.u32 	%r952, %r210;
	mov.u32 	%r954, %r208;
	mov.u32 	%r955, %r207;
	mov.u32 	%r957, %r205;
	mov.u32 	%r959, %r203;
	mov.u32 	%r961, %r201;
	mov.u32 	%r963, %r199;
	mov.u32 	%r964, %r198;
	mov.u32 	%r966, %r196;
	mov.u32 	%r968, %r194;
	mov.u32 	%r969, %r193;
	mov.u32 	%r971, %r191;
	mov.u32 	%r973, %r189;
	mov.u32 	%r974, %r188;
	mov.u32 	%r976, %r186;
	mov.u32 	%r978, %r184;
	mov.u32 	%r979, %r183;
	mov.u32 	%r981, %r181;
	mov.u32 	%r983, %r179;
	mov.u32 	%r984, %r178;
	mov.u32 	%r986, %r176;
	mov.u32 	%r988, %r174;
	mov.u32 	%r989, %r173;
	mov.u32 	%r991, %r171;
	mov.u32 	%r993, %r169;
	mov.u32 	%r994, %r168;
	mov.u32 	%r996, %r166;
	mov.u32 	%r998, %r164;
	mov.u32 	%r1000, %r162;
	bra.uni 	$L__BB0_297;
$L__BB0_166:
	setp.gt.s32 	%p105, %r500, 83;
	@%p105 bra 	$L__BB0_170;
	setp.eq.s32 	%p109, %r500, 82;
	mov.u32 	%r845, %r317;
	mov.u32 	%r846, %r316;
	mov.u32 	%r848, %r314;
	mov.u32 	%r850, %r312;
	mov.u32 	%r851, %r311;
	mov.u32 	%r853, %r309;
	mov.u32 	%r855, %r307;
	mov.u32 	%r856, %r306;
	mov.u32 	%r858, %r304;
	mov.u32 	%r860, %r302;
	mov.u32 	%r861, %r301;
	mov.u32 	%r863, %r299;
	mov.u32 	%r865, %r297;
	mov.u32 	%r866, %r296;
	mov.u32 	%r868, %r294;
	mov.u32 	%r870, %r292;
	mov.u32 	%r871, %r291;
	mov.u32 	%r873, %r289;
	mov.u32 	%r875, %r287;
	mov.u32 	%r876, %r286;
	mov.u32 	%r878, %r284;
	mov.u32 	%r880, %r282;
	mov.u32 	%r881, %r281;
	mov.u32 	%r883, %r279;
	mov.u32 	%r885, %r277;
	mov.u32 	%r886, %r276;
	mov.u32 	%r888, %r274;
	mov.u32 	%r890, %r272;
	mov.u32 	%r891, %r271;
	mov.u32 	%r893, %r269;
	mov.u32 	%r895, %r267;
	mov.u32 	%r896, %r266;
	mov.u32 	%r898, %r264;
	mov.u32 	%r900, %r262;
	mov.u32 	%r901, %r261;
	mov.u32 	%r903, %r259;
	mov.u32 	%r905, %r257;
	mov.u32 	%r906, %r256;
	mov.u32 	%r908, %r254;
	mov.u32 	%r910, %r252;
	mov.u32 	%r911, %r251;
	mov.u32 	%r913, %r249;
	mov.u32 	%r915, %r247;
	mov.u32 	%r916, %r246;
	mov.u32 	%r918, %r320;
	mov.u32 	%r920, %r242;
	mov.u32 	%r922, %r240;
	mov.u32 	%r924, %r238;
	mov.u32 	%r925, %r237;
	mov.u32 	%r927, %r235;
	mov.u32 	%r929, %r233;
	mov.u32 	%r930, %r232;
	mov.u32 	%r932, %r230;
	mov.u32 	%r934, %r228;
	mov.u32 	%r935, %r227;
	mov.u32 	%r937, %r225;
	mov.u32 	%r939, %r223;
	mov.u32 	%r940, %r222;
	mov.u32 	%r942, %r220;
	mov.u32 	%r944, %r218;
	mov.u32 	%r945, %r217;
	mov.u32 	%r947, %r215;
	mov.u32 	%r949, %r213;
	mov.u32 	%r950, %r212;
	mov.u32 	%r952, %r210;
	mov.u32 	%r954, %r208;
	mov.u32 	%r955, %r207;
	mov.u32 	%r957, %r205;
	mov.u32 	%r959, %r203;
	mov.u32 	%r961, %r201;
	mov.u32 	%r963, %r199;
	mov.u32 	%r964, %r198;
	mov.u32 	%r966, %r196;
	mov.u32 	%r968, %r194;
	mov.u32 	%r969, %r193;
	mov.u32 	%r971, %r191;
	mov.u32 	%r973, %r189;
	mov.u32 	%r974, %r188;
	mov.u32 	%r976, %r186;
	mov.u32 	%r978, %r184;
	mov.u32 	%r979, %r183;
	mov.u32 	%r981, %r181;
	mov.u32 	%r983, %r179;
	mov.u32 	%r984, %r178;
	mov.u32 	%r986, %r176;
	mov.u32 	%r988, %r174;
	mov.u32 	%r989, %r173;
	mov.u32 	%r991, %r171;
	mov.u32 	%r993, %r169;
	mov.u32 	%r994, %r168;
	mov.u32 	%r996, %r166;
	mov.u32 	%r998, %r164;
	mov.u32 	%r1000, %r162;
	@%p109 bra 	$L__BB0_297;
	setp.eq.s32 	%p110, %r500, 83;
	mov.u32 	%r845, %r317;
	mov.u32 	%r846, %r316;
	mov.u32 	%r848, %r314;
	mov.u32 	%r850, %r312;
	mov.u32 	%r851, %r311;
	mov.u32 	%r853, %r309;
	mov.u32 	%r855, %r307;
	mov.u32 	%r856, %r306;
	mov.u32 	%r858, %r304;
	mov.u32 	%r860, %r302;
	mov.u32 	%r861, %r301;
	mov.u32 	%r863, %r299;
	mov.u32 	%r865, %r297;
	mov.u32 	%r866, %r296;
	mov.u32 	%r868, %r294;
	mov.u32 	%r870, %r292;
	mov.u32 	%r871, %r291;
	mov.u32 	%r873, %r289;
	mov.u32 	%r875, %r287;
	mov.u32 	%r876, %r286;
	mov.u32 	%r878, %r284;
	mov.u32 	%r880, %r282;
	mov.u32 	%r881, %r281;
	mov.u32 	%r883, %r279;
	mov.u32 	%r885, %r277;
	mov.u32 	%r886, %r276;
	mov.u32 	%r888, %r274;
	mov.u32 	%r890, %r272;
	mov.u32 	%r891, %r271;
	mov.u32 	%r893, %r269;
	mov.u32 	%r895, %r267;
	mov.u32 	%r896, %r266;
	mov.u32 	%r898, %r264;
	mov.u32 	%r900, %r262;
	mov.u32 	%r901, %r261;
	mov.u32 	%r903, %r259;
	mov.u32 	%r905, %r257;
	mov.u32 	%r906, %r256;
	mov.u32 	%r908, %r254;
	mov.u32 	%r910, %r252;
	mov.u32 	%r911, %r251;
	mov.u32 	%r913, %r249;
	mov.u32 	%r915, %r247;
	mov.u32 	%r916, %r246;
	mov.u32 	%r918, %r244;
	mov.u32 	%r920, %r242;
	mov.u32 	%r922, %r240;
	mov.u32 	%r924, %r238;
	mov.u32 	%r925, %r237;
	mov.u32 	%r927, %r235;
	mov.u32 	%r929, %r233;
	mov.u32 	%r930, %r232;
	mov.u32 	%r932, %r230;
	mov.u32 	%r934, %r228;
	mov.u32 	%r935, %r227;
	mov.u32 	%r937, %r225;
	mov.u32 	%r939, %r223;
	mov.u32 	%r940, %r222;
	mov.u32 	%r942, %r220;
	mov.u32 	%r944, %r218;
	mov.u32 	%r945, %r217;
	mov.u32 	%r947, %r215;
	mov.u32 	%r949, %r213;
	mov.u32 	%r950, %r212;
	mov.u32 	%r952, %r210;
	mov.u32 	%r954, %r208;
	mov.u32 	%r955, %r207;
	mov.u32 	%r957, %r205;
	mov.u32 	%r959, %r203;
	mov.u32 	%r961, %r201;
	mov.u32 	%r963, %r199;
	mov.u32 	%r964, %r198;
	mov.u32 	%r966, %r196;
	mov.u32 	%r968, %r194;
	mov.u32 	%r969, %r193;
	mov.u32 	%r971, %r191;
	mov.u32 	%r973, %r189;
	mov.u32 	%r974, %r188;
	mov.u32 	%r976, %r186;
	mov.u32 	%r978, %r184;
	mov.u32 	%r979, %r183;
	mov.u32 	%r981, %r181;
	mov.u32 	%r983, %r179;
	mov.u32 	%r984, %r178;
	mov.u32 	%r986, %r176;
	mov.u32 	%r988, %r174;
	mov.u32 	%r989, %r173;
	mov.u32 	%r991, %r171;
	mov.u32 	%r993, %r169;
	mov.u32 	%r994, %r168;
	mov.u32 	%r996, %r166;
	mov.u32 	%r998, %r164;
	mov.u32 	%r1000, %r162;
	@%p110 bra 	$L__BB0_169;
	bra.uni 	$L__BB0_297;
$L__BB0_169:
	mov.u32 	%r845, %r317;
	mov.u32 	%r846, %r316;
	mov.u32 	%r848, %r314;
	mov.u32 	%r850, %r312;
	mov.u32 	%r851, %r311;
	mov.u32 	%r853, %r309;
	mov.u32 	%r855, %r307;
	mov.u32 	%r856, %r306;
	mov.u32 	%r858, %r304;
	mov.u32 	%r860, %r302;
	mov.u32 	%r861, %r301;
	mov.u32 	%r863, %r299;
	mov.u32 	%r865, %r297;
	mov.u32 	%r866, %r296;
	mov.u32 	%r868, %r294;
	mov.u32 	%r870, %r292;
	mov.u32 	%r871, %r291;
	mov.u32 	%r873, %r289;
	mov.u32 	%r875, %r287;
	mov.u32 	%r876, %r286;
	mov.u32 	%r878, %r284;
	mov.u32 	%r880, %r282;
	mov.u32 	%r881, %r281;
	mov.u32 	%r883, %r279;
	mov.u32 	%r885, %r277;
	mov.u32 	%r886, %r276;
	mov.u32 	%r888, %r274;
	mov.u32 	%r890, %r272;
	mov.u32 	%r891, %r271;
	mov.u32 	%r893, %r269;
	mov.u32 	%r895, %r267;
	mov.u32 	%r896, %r266;
	mov.u32 	%r898, %r264;
	mov.u32 	%r900, %r262;
	mov.u32 	%r901, %r261;
	mov.u32 	%r903, %r259;
	mov.u32 	%r905, %r257;
	mov.u32 	%r906, %r256;
	mov.u32 	%r908, %r254;
	mov.u32 	%r910, %r252;
	mov.u32 	%r911, %r251;
	mov.u32 	%r913, %r249;
	mov.u32 	%r915, %r247;
	mov.u32 	%r916, %r246;
	mov.u32 	%r917, %r320;
	mov.u32 	%r918, %r244;
	mov.u32 	%r920, %r242;
	mov.u32 	%r922, %r240;
	mov.u32 	%r924, %r238;
	mov.u32 	%r925, %r237;
	mov.u32 	%r927, %r235;
	mov.u32 	%r929, %r233;
	mov.u32 	%r930, %r232;
	mov.u32 	%r932, %r230;
	mov.u32 	%r934, %r228;
	mov.u32 	%r935, %r227;
	mov.u32 	%r937, %r225;
	mov.u32 	%r939, %r223;
	mov.u32 	%r940, %r222;
	mov.u32 	%r942, %r220;
	mov.u32 	%r944, %r218;
	mov.u32 	%r945, %r217;
	mov.u32 	%r947, %r215;
	mov.u32 	%r949, %r213;
	mov.u32 	%r950, %r212;
	mov.u32 	%r952, %r210;
	mov.u32 	%r954, %r208;
	mov.u32 	%r955, %r207;
	mov.u32 	%r957, %r205;
	mov.u32 	%r959, %r203;
	mov.u32 	%r961, %r201;
	mov.u32 	%r963, %r199;
	mov.u32 	%r964, %r198;
	mov.u32 	%r966, %r196;
	mov.u32 	%r968, %r194;
	mov.u32 	%r969, %r193;
	mov.u32 	%r971, %r191;
	mov.u32 	%r973, %r189;
	mov.u32 	%r974, %r188;
	mov.u32 	%r976, %r186;
	mov.u32 	%r978, %r184;
	mov.u32 	%r979, %r183;
	mov.u32 	%r981, %r181;
	mov.u32 	%r983, %r179;
	mov.u32 	%r984, %r178;
	mov.u32 	%r986, %r176;
	mov.u32 	%r988, %r174;
	mov.u32 	%r989, %r173;
	mov.u32 	%r991, %r171;
	mov.u32 	%r993, %r169;
	mov.u32 	%r994, %r168;
	mov.u32 	%r996, %r166;
	mov.u32 	%r998, %r164;
	mov.u32 	%r1000, %r162;
	bra.uni 	$L__BB0_297;
$L__BB0_170:
	setp.eq.s32 	%p106, %r500, 84;
	mov.u32 	%r845, %r317;
	mov.u32 	%r846, %r316;
	mov.u32 	%r848, %r314;
	mov.u32 	%r850, %r312;
	mov.u32 	%r851, %r311;
	mov.u32 	%r853, %r309;
	mov.u32 	%r855, %r307;
	mov.u32 	%r856, %r306;
	mov.u32 	%r858, %r304;
	mov.u32 	%r860, %r302;
	mov.u32 	%r861, %r301;
	mov.u32 	%r863, %r299;
	mov.u32 	%r865, %r297;
	mov.u32 	%r866, %r296;
	mov.u32 	%r868, %r294;
	mov.u32 	%r870, %r292;
	mov.u32 	%r871, %r291;
	mov.u32 	%r873, %r289;
	mov.u32 	%r875, %r287;
	mov.u32 	%r876, %r286;
	mov.u32 	%r878, %r284;
	mov.u32 	%r880, %r282;
	mov.u32 	%r881, %r281;
	mov.u32 	%r883, %r279;
	mov.u32 	%r885, %r277;
	mov.u32 	%r886, %r276;
	mov.u32 	%r888, %r274;
	mov.u32 	%r890, %r272;
	mov.u32 	%r891, %r271;
	mov.u32 	%r893, %r269;
	mov.u32 	%r895, %r267;
	mov.u32 	%r896, %r266;
	mov.u32 	%r898, %r264;
	mov.u32 	%r900, %r262;
	mov.u32 	%r901, %r261;
	mov.u32 	%r903, %r259;
	mov.u32 	%r905, %r257;
	mov.u32 	%r906, %r256;
	mov.u32 	%r908, %r254;
	mov.u32 	%r910, %r252;
	mov.u32 	%r911, %r251;
	mov.u32 	%r913, %r249;
	mov.u32 	%r915, %r247;
	mov.u32 	%r916, %r320;
	mov.u32 	%r918, %r244;
	mov.u32 	%r920, %r242;
	mov.u32 	%r922, %r240;
	mov.u32 	%r924, %r238;
	mov.u32 	%r925, %r237;
	mov.u32 	%r927, %r235;
	mov.u32 	%r929, %r233;
	mov.u32 	%r930, %r232;
	mov.u32 	%r932, %r230;
	mov.u32 	%r934, %r228;
	mov.u32 	%r935, %r227;
	mov.u32 	%r937, %r225;
	mov.u32 	%r939, %r223;
	mov.u32 	%r940, %r222;
	mov.u32 	%r942, %r220;
	mov.u32 	%r944, %r218;
	mov.u32 	%r945, %r217;
	mov.u32 	%r947, %r215;
	mov.u32 	%r949, %r213;
	mov.u32 	%r950, %r212;
	mov.u32 	%r952, %r210;
	mov.u32 	%r954, %r208;
	mov.u32 	%r955, %r207;
	mov.u32 	%r957, %r205;
	mov.u32 	%r959, %r203;
	mov.u32 	%r961, %r201;
	mov.u32 	%r963, %r199;
	mov.u32 	%r964, %r198;
	mov.u32 	%r966, %r196;
	mov.u32 	%r968, %r194;
	mov.u32 	%r969, %r193;
	mov.u32 	%r971, %r191;
	mov.u32 	%r973, %r189;
	mov.u32 	%r974, %r188;
	mov.u32 	%r976, %r186;
	mov.u32 	%r978, %r184;
	mov.u32 	%r979, %r183;
	mov.u32 	%r981, %r181;
	mov.u32 	%r983, %r179;
	mov.u32 	%r984, %r178;
	mov.u32 	%r986, %r176;
	mov.u32 	%r988, %r174;
	mov.u32 	%r989, %r173;
	mov.u32 	%r991, %r171;
	mov.u32 	%r993, %r169;
	mov.u32 	%r994, %r168;
	mov.u32 	%r996, %r166;
	mov.u32 	%r998, %r164;
	mov.u32 	%r1000, %r162;
	@%p106 bra 	$L__BB0_297;
	setp.eq.s32 	%p107, %r500, 85;
	mov.u32 	%r845, %r317;
	mov.u32 	%r846, %r316;
	mov.u32 	%r848, %r314;
	mov.u32 	%r850, %r312;
	mov.u32 	%r851, %r311;
	mov.u32 	%r853, %r309;
	mov.u32 	%r855, %r307;
	mov.u32 	%r856, %r306;
	mov.u32 	%r858, %r304;
	mov.u32 	%r860, %r302;
	mov.u32 	%r861, %r301;
	mov.u32 	%r863, %r299;
	mov.u32 	%r865, %r297;
	mov.u32 	%r866, %r296;
	mov.u32 	%r868, %r294;
	mov.u32 	%r870, %r292;
	mov.u32 	%r871, %r291;
	mov.u32 	%r873, %r289;
	mov.u32 	%r875, %r287;
	mov.u32 	%r876, %r286;
	mov.u32 	%r878, %r284;
	mov.u32 	%r880, %r282;
	mov.u32 	%r881, %r281;
	mov.u32 	%r883, %r279;
	mov.u32 	%r885, %r277;
	mov.u32 	%r886, %r276;
	mov.u32 	%r888, %r274;
	mov.u32 	%r890, %r272;
	mov.u32 	%r891, %r271;
	mov.u32 	%r893, %r269;
	mov.u32 	%r895, %r267;
	mov.u32 	%r896, %r266;
	mov.u32 	%r898, %r264;
	mov.u32 	%r900, %r262;
	mov.u32 	%r901, %r261;
	mov.u32 	%r903, %r259;
	mov.u32 	%r905, %r257;
	mov.u32 	%r906, %r256;
	mov.u32 	%r908, %r254;
	mov.u32 	%r910, %r252;
	mov.u32 	%r911, %r251;
	mov.u32 	%r913, %r249;
	mov.u32 	%r915, %r320;
	mov.u32 	%r916, %r246;
	mov.u32 	%r918, %r244;
	mov.u32 	%r920, %r242;
	mov.u32 	%r922, %r240;
	mov.u32 	%r924, %r238;
	mov.u32 	%r925, %r237;
	mov.u32 	%r927, %r235;
	mov.u32 	%r929, %r233;
	mov.u32 	%r930, %r232;
	mov.u32 	%r932, %r230;
	mov.u32 	%r934, %r228;
	mov.u32 	%r935, %r227;
	mov.u32 	%r937, %r225;
	mov.u32 	%r939, %r223;
	mov.u32 	%r940, %r222;
	mov.u32 	%r942, %r220;
	mov.u32 	%r944, %r218;
	mov.u32 	%r945, %r217;
	mov.u32 	%r947, %r215;
	mov.u32 	%r949, %r213;
	mov.u32 	%r950, %r212;
	mov.u32 	%r952, %r210;
	mov.u32 	%r954, %r208;
	mov.u32 	%r955, %r207;
	mov.u32 	%r957, %r205;
	mov.u32 	%r959, %r203;
	mov.u32 	%r961, %r201;
	mov.u32 	%r963, %r199;
	mov.u32 	%r964, %r198;
	mov.u32 	%r966, %r196;
	mov.u32 	%r968, %r194;
	mov.u32 	%r969, %r193;
	mov.u32 	%r971, %r191;
	mov.u32 	%r973, %r189;
	mov.u32 	%r974, %r188;
	mov.u32 	%r976, %r186;
	mov.u32 	%r978, %r184;
	mov.u32 	%r979, %r183;
	mov.u32 	%r981, %r181;
	mov.u32 	%r983, %r179;
	mov.u32 	%r984, %r178;
	mov.u32 	%r986, %r176;
	mov.u32 	%r988, %r174;
	mov.u32 	%r989, %r173;
	mov.u32 	%r991, %r171;
	mov.u32 	%r993, %r169;
	mov.u32 	%r994, %r168;
	mov.u32 	%r996, %r166;
	mov.u32 	%r998, %r164;
	mov.u32 	%r1000, %r162;
	@%p107 bra 	$L__BB0_297;
	setp.eq.s32 	%p108, %r500, 86;
	mov.u32 	%r845, %r317;
	mov.u32 	%r846, %r316;
	mov.u32 	%r848, %r314;
	mov.u32 	%r850, %r312;
	mov.u32 	%r851, %r311;
	mov.u32 	%r853, %r309;
	mov.u32 	%r855, %r307;
	mov.u32 	%r856, %r306;
	mov.u32 	%r858, %r304;
	mov.u32 	%r860, %r302;
	mov.u32 	%r861, %r301;
	mov.u32 	%r863, %r299;
	mov.u32 	%r865, %r297;
	mov.u32 	%r866, %r296;
	mov.u32 	%r868, %r294;
	mov.u32 	%r870, %r292;
	mov.u32 	%r871, %r291;
	mov.u32 	%r873, %r289;
	mov.u32 	%r875, %r287;
	mov.u32 	%r876, %r286;
	mov.u32 	%r878, %r284;
	mov.u32 	%r880, %r282;
	mov.u32 	%r881, %r281;
	mov.u32 	%r883, %r279;
	mov.u32 	%r885, %r277;
	mov.u32 	%r886, %r276;
	mov.u32 	%r888, %r274;
	mov.u32 	%r890, %r272;
	mov.u32 	%r891, %r271;
	mov.u32 	%r893, %r269;
	mov.u32 	%r895, %r267;
	mov.u32 	%r896, %r266;
	mov.u32 	%r898, %r264;
	mov.u32 	%r900, %r262;
	mov.u32 	%r901, %r261;
	mov.u32 	%r903, %r259;
	mov.u32 	%r905, %r257;
	mov.u32 	%r906, %r256;
	mov.u32 	%r908, %r254;
	mov.u32 	%r910, %r252;
	mov.u32 	%r911, %r251;
	mov.u32 	%r913, %r249;
	mov.u32 	%r915, %r247;
	mov.u32 	%r916, %r246;
	mov.u32 	%r918, %r244;
	mov.u32 	%r920, %r242;
	mov.u32 	%r922, %r240;
	mov.u32 	%r924, %r238;
	mov.u32 	%r925, %r237;
	mov.u32 	%r927, %r235;
	mov.u32 	%r929, %r233;
	mov.u32 	%r930, %r232;
	mov.u32 	%r932, %r230;
	mov.u32 	%r934, %r228;
	mov.u32 	%r935, %r227;
	mov.u32 	%r937, %r225;
	mov.u32 	%r939, %r223;
	mov.u32 	%r940, %r222;
	mov.u32 	%r942, %r220;
	mov.u32 	%r944, %r218;
	mov.u32 	%r945, %r217;
	mov.u32 	%r947, %r215;
	mov.u32 	%r949, %r213;
	mov.u32 	%r950, %r212;
	mov.u32 	%r952, %r210;
	mov.u32 	%r954, %r208;
	mov.u32 	%r955, %r207;
	mov.u32 	%r957, %r205;
	mov.u32 	%r959, %r203;
	mov.u32 	%r961, %r201;
	mov.u32 	%r963, %r199;
	mov.u32 	%r964, %r198;
	mov.u32 	%r966, %r196;
	mov.u32 	%r968, %r194;
	mov.u32 	%r969, %r193;
	mov.u32 	%r971, %r191;
	mov.u32 	%r973, %r189;
	mov.u32 	%r974, %r188;
	mov.u32 	%r976, %r186;
	mov.u32 	%r978, %r184;
	mov.u32 	%r979, %r183;
	mov.u32 	%r981, %r181;
	mov.u32 	%r983, %r179;
	mov.u32 	%r984, %r178;
	mov.u32 	%r986, %r176;
	mov.u32 	%r988, %r174;
	mov.u32 	%r989, %r173;
	mov.u32 	%r991, %r171;
	mov.u32 	%r993, %r169;
	mov.u32 	%r994, %r168;
	mov.u32 	%r996, %r166;
	mov.u32 	%r998, %r164;
	mov.u32 	%r1000, %r162;
	@%p108 bra 	$L__BB0_173;
	bra.uni 	$L__BB0_297;
$L__BB0_173:
	mov.u32 	%r845, %r317;
	mov.u32 	%r846, %r316;
	mov.u32 	%r848, %r314;
	mov.u32 	%r850, %r312;
	mov.u32 	%r851, %r311;
	mov.u32 	%r853, %r309;
	mov.u32 	%r855, %r307;
	mov.u32 	%r856, %r306;
	mov.u32 	%r858, %r304;
	mov.u32 	%r860, %r302;
	mov.u32 	%r861, %r301;
	mov.u32 	%r863, %r299;
	mov.u32 	%r865, %r297;
	mov.u32 	%r866, %r296;
	mov.u32 	%r868, %r294;
	mov.u32 	%r870, %r292;
	mov.u32 	%r871, %r291;
	mov.u32 	%r873, %r289;
	mov.u32 	%r875, %r287;
	mov.u32 	%r876, %r286;
	mov.u32 	%r878, %r284;
	mov.u32 	%r880, %r282;
	mov.u32 	%r881, %r281;
	mov.u32 	%r883, %r279;
	mov.u32 	%r885, %r277;
	mov.u32 	%r886, %r276;
	mov.u32 	%r888, %r274;
	mov.u32 	%r890, %r272;
	mov.u32 	%r891, %r271;
	mov.u32 	%r893, %r269;
	mov.u32 	%r895, %r267;
	mov.u32 	%r896, %r266;
	mov.u32 	%r898, %r264;
	mov.u32 	%r900, %r262;
	mov.u32 	%r901, %r261;
	mov.u32 	%r903, %r259;
	mov.u32 	%r905, %r257;
	mov.u32 	%r906, %r256;
	mov.u32 	%r908, %r254;
	mov.u32 	%r910, %r252;
	mov.u32 	%r911, %r251;
	mov.u32 	%r913, %r249;
	mov.u32 	%r914, %r320;
	mov.u32 	%r915, %r247;
	mov.u32 	%r916, %r246;
	mov.u32 	%r918, %r244;
	mov.u32 	%r920, %r242;
	mov.u32 	%r922, %r240;
	mov.u32 	%r924, %r238;
	mov.u32 	%r925, %r237;
	mov.u32 	%r927, %r235;
	mov.u32 	%r929, %r233;
	mov.u32 	%r930, %r232;
	mov.u32 	%r932, %r230;
	mov.u32 	%r934, %r228;
	mov.u32 	%r935, %r227;
	mov.u32 	%r937, %r225;
	mov.u32 	%r939, %r223;
	mov.u32 	%r940, %r222;
	mov.u32 	%r942, %r220;
	mov.u32 	%r944, %r218;
	mov.u32 	%r945, %r217;
	mov.u32 	%r947, %r215;
	mov.u32 	%r949, %r213;
	mov.u32 	%r950, %r212;
	mov.u32 	%r952, %r210;
	mov.u32 	%r954, %r208;
	mov.u32 	%r955, %r207;
	mov.u32 	%r957, %r205;
	mov.u32 	%r959, %r203;
	mov.u32 	%r961, %r201;
	mov.u32 	%r963, %r199;
	mov.u32 	%r964, %r198;
	mov.u32 	%r966, %r196;
	mov.u32 	%r968, %r194;
	mov.u32 	%r969, %r193;
	mov.u32 	%r971, %r191;
	mov.u32 	%r973, %r189;
	mov.u32 	%r974, %r188;
	mov.u32 	%r976, %r186;
	mov.u32 	%r978, %r184;
	mov.u32 	%r979, %r183;
	mov.u32 	%r981, %r181;
	mov.u32 	%r983, %r179;
	mov.u32 	%r984, %r178;
	mov.u32 	%r986, %r176;
	mov.u32 	%r988, %r174;
	mov.u32 	%r989, %r173;
	mov.u32 	%r991, %r171;
	mov.u32 	%r993, %r169;
	mov.u32 	%r994, %r168;
	mov.u32 	%r996, %r166;
	mov.u32 	%r998, %r164;
	mov.u32 	%r1000, %r162;
	bra.uni 	$L__BB0_297;
$L__BB0_174:
	setp.gt.s32 	%p91, %r500, 91;
	@%p91 bra 	$L__BB0_183;
	setp.gt.s32 	%p98, %r500, 88;
	@%p98 bra 	$L__BB0_179;
	setp.eq.s32 	%p102, %r500, 87;
	mov.u32 	%r845, %r317;
	mov.u32 	%r846, %r316;
	mov.u32 	%r848, %r314;
	mov.u32 	%r850, %r312;
	mov.u32 	%r851, %r311;
	mov.u32 	%r853, %r309;
	mov.u32 	%r855, %r307;
	mov.u32 	%r856, %r306;
	mov.u32 	%r858, %r304;
	mov.u32 	%r860, %r302;
	mov.u32 	%r861, %r301;
	mov.u32 	%r863, %r299;
	mov.u32 	%r865, %r297;
	mov.u32 	%r866, %r296;
	mov.u32 	%r868, %r294;
	mov.u32 	%r870, %r292;
	mov.u32 	%r871, %r291;
	mov.u32 	%r873, %r289;
	mov.u32 	%r875, %r287;
	mov.u32 	%r876, %r286;
	mov.u32 	%r878, %r284;
	mov.u32 	%r880, %r282;
	mov.u32 	%r881, %r281;
	mov.u32 	%r883, %r279;
	mov.u32 	%r885, %r277;
	mov.u32 	%r886, %r276;
	mov.u32 	%r888, %r274;
	mov.u32 	%r890, %r272;
	mov.u32 	%r891, %r271;
	mov.u32 	%r893, %r269;
	mov.u32 	%r895, %r267;
	mov.u32 	%r896, %r266;
	mov.u32 	%r898, %r264;
	mov.u32 	%r900, %r262;
	mov.u32 	%r901, %r261;
	mov.u32 	%r903, %r259;
	mov.u32 	%r905, %r257;
	mov.u32 	%r906, %r256;
	mov.u32 	%r908, %r254;
	mov.u32 	%r910, %r252;
	mov.u32 	%r911, %r251;
	mov.u32 	%r913, %r320;
	mov.u32 	%r915, %r247;
	mov.u32 	%r916, %r246;
	mov.u32 	%r918, %r244;
	mov.u32 	%r920, %r242;
	mov.u32 	%r922, %r240;
	mov.u32 	%r924, %r238;
	mov.u32 	%r925, %r237;
	mov.u32 	%r927, %r235;
	mov.u32 	%r929, %r233;
	mov.u32 	%r930, %r232;
	mov.u32 	%r932, %r230;
	mov.u32 	%r934, %r228;
	mov.u32 	%r935, %r227;
	mov.u32 	%r937, %r225;
	mov.u32 	%r939, %r223;
	mov.u32 	%r940, %r222;
	mov.u32 	%r942, %r220;
	mov.u32 	%r944, %r218;
	mov.u32 	%r945, %r217;
	mov.u32 	%r947, %r215;
	mov.u32 	%r949, %r213;
	mov.u32 	%r950, %r212;
	mov.u32 	%r952, %r210;
	mov.u32 	%r954, %r208;
	mov.u32 	%r955, %r207;
	mov.u32 	%r957, %r205;
	mov.u32 	%r959, %r203;
	mov.u32 	%r961, %r201;
	mov.u32 	%r963, %r199;
	mov.u32 	%r964, %r198;
	mov.u32 	%r966, %r196;
	mov.u32 	%r968, %r194;
	mov.u32 	%r969, %r193;
	mov.u32 	%r971, %r191;
	mov.u32 	%r973, %r189;
	mov.u32 	%r974, %r188;
	mov.u32 	%r976, %r186;
	mov.u32 	%r978, %r184;
	mov.u32 	%r979, %r183;
	mov.u32 	%r981, %r181;
	mov.u32 	%r983, %r179;
	mov.u32 	%r984, %r178;
	mov.u32 	%r986, %r176;
	mov.u32 	%r988, %r174;
	mov.u32 	%r989, %r173;
	mov.u32 	%r991, %r171;
	mov.u32 	%r993, %r169;
	mov.u32 	%r994, %r168;
	mov.u32 	%r996, %r166;
	mov.u32 	%r998, %r164;
	mov.u32 	%r1000, %r162;
	@%p102 bra 	$L__BB0_297;
	setp.eq.s32 	%p103, %r500, 88;
	mov.u32 	%r845, %r317;
	mov.u32 	%r846, %r316;
	mov.u32 	%r848, %r314;
	mov.u32 	%r850, %r312;
	mov.u32 	%r851, %r311;
	mov.u32 	%r853, %r309;
	mov.u32 	%r855, %r307;
	mov.u32 	%r856, %r306;
	mov.u32 	%r858, %r304;
	mov.u32 	%r860, %r302;
	mov.u32 	%r861, %r301;
	mov.u32 	%r863, %r299;
	mov.u32 	%r865, %r297;
	mov.u32 	%r866, %r296;
	mov.u32 	%r868, %r294;
	mov.u32 	%r870, %r292;
	mov.u32 	%r871, %r291;
	mov.u32 	%r873, %r289;
	mov.u32 	%r875, %r287;
	mov.u32 	%r876, %r286;
	mov.u32 	%r878, %r284;
	mov.u32 	%r880, %r282;
	mov.u32 	%r881, %r281;
	mov.u32 	%r883, %r279;
	mov.u32 	%r885, %r277;
	mov.u32 	%r886, %r276;
	mov.u32 	%r888, %r274;
	mov.u32 	%r890, %r272;
	mov.u32 	%r891, %r271;
	mov.u32 	%r893, %r269;
	mov.u32 	%r895, %r267;
	mov.u32 	%r896, %r266;
	mov.u32 	%r898, %r264;
	mov.u32 	%r900, %r262;
	mov.u32 	%r901, %r261;
	mov.u32 	%r903, %r259;
	mov.u32 	%r905, %r257;
	mov.u32 	%r906, %r256;
	mov.u32 	%r908, %r254;
	mov.u32 	%r910, %r252;
	mov.u32 	%r911, %r251;
	mov.u32 	%r913, %r249;
	mov.u32 	%r915, %r247;
	mov.u32 	%r916, %r246;
	mov.u32 	%r918, %r244;
	mov.u32 	%r920, %r242;
	mov.u32 	%r922, %r240;
	mov.u32 	%r924, %r238;
	mov.u32 	%r925, %r237;
	mov.u32 	%r927, %r235;
	mov.u32 	%r929, %r233;
	mov.u32 	%r930, %r232;
	mov.u32 	%r932, %r230;
	mov.u32 	%r934, %r228;
	mov.u32 	%r935, %r227;
	mov.u32 	%r937, %r225;
	mov.u32 	%r939, %r223;
	mov.u32 	%r940, %r222;
	mov.u32 	%r942, %r220;
	mov.u32 	%r944, %r218;
	mov.u32 	%r945, %r217;
	mov.u32 	%r947, %r215;
	mov.u32 	%r949, %r213;
	mov.u32 	%r950, %r212;
	mov.u32 	%r952, %r210;
	mov.u32 	%r954, %r208;
	mov.u32 	%r955, %r207;
	mov.u32 	%r957, %r205;
	mov.u32 	%r959, %r203;
	mov.u32 	%r961, %r201;
	mov.u32 	%r963, %r199;
	mov.u32 	%r964, %r198;
	mov.u32 	%r966, %r196;
	mov.u32 	%r968, %r194;
	mov.u32 	%r969, %r193;
	mov.u32 	%r971, %r191;
	mov.u32 	%r973, %r189;
	mov.u32 	%r974, %r188;
	mov.u32 	%r976, %r186;
	mov.u32 	%r978, %r184;
	mov.u32 	%r979, %r183;
	mov.u32 	%r981, %r181;
	mov.u32 	%r983, %r179;
	mov.u32 	%r984, %r178;
	mov.u32 	%r986, %r176;
	mov.u32 	%r988, %r174;
	mov.u32 	%r989, %r173;
	mov.u32 	%r991, %r171;
	mov.u32 	%r993, %r169;
	mov.u32 	%r994, %r168;
	mov.u32 	%r996, %r166;
	mov.u32 	%r998, %r164;
	mov.u32 	%r1000, %r162;
	@%p103 bra 	$L__BB0_178;
	bra.uni 	$L__BB0_297;
$L__BB0_178:
	mov.u32 	%r845, %r317;
	mov.u32 	%r846, %r316;
	mov.u32 	%r848, %r314;
	mov.u32 	%r850, %r312;
	mov.u32 	%r851, %r311;
	mov.u32 	%r853, %r309;
	mov.u32 	%r855, %r307;
	mov.u32 	%r856, %r306;
	mov.u32 	%r858, %r304;
	mov.u32 	%r860, %r302;
	mov.u32 	%r861, %r301;
	mov.u32 	%r863, %r299;
	mov.u32 	%r865, %r297;
	mov.u32 	%r866, %r296;
	mov.u32 	%r868, %r294;
	mov.u32 	%r870, %r292;
	mov.u32 	%r871, %r291;
	mov.u32 	%r873, %r289;
	mov.u32 	%r875, %r287;
	mov.u32 	%r876, %r286;
	mov.u32 	%r878, %r284;
	mov.u32 	%r880, %r282;
	mov.u32 	%r881, %r281;
	mov.u32 	%r883, %r279;
	mov.u32 	%r885, %r277;
	mov.u32 	%r886, %r276;
	mov.u32 	%r888, %r274;
	mov.u32 	%r890, %r272;
	mov.u32 	%r891, %r271;
	mov.u32 	%r893, %r269;
	mov.u32 	%r895, %r267;
	mov.u32 	%r896, %r266;
	mov.u32 	%r898, %r264;
	mov.u32 	%r900, %r262;
	mov.u32 	%r901, %r261;
	mov.u32 	%r903, %r259;
	mov.u32 	%r905, %r257;
	mov.u32 	%r906, %r256;
	mov.u32 	%r908, %r254;
	mov.u32 	%r910, %r252;
	mov.u32 	%r911, %r251;
	mov.u32 	%r912, %r320;
	mov.u32 	%r913, %r249;
	mov.u32 	%r915, %r247;
	mov.u32 	%r916, %r246;
	mov.u32 	%r918, %r244;
	mov.u32 	%r920, %r242;
	mov.u32 	%r922, %r240;
	mov.u32 	%r924, %r238;
	mov.u32 	%r925, %r237;
	mov.u32 	%r927, %r235;
	mov.u32 	%r929, %r233;
	mov.u32 	%r930, %r232;
	mov.u32 	%r932, %r230;
	mov.u32 	%r934, %r228;
	mov.u32 	%r935, %r227;
	mov.u32 	%r937, %r225;
	mov.u32 	%r939, %r223;
	mov.u32 	%r940, %r222;
	mov.u32 	%r942, %r220;
	mov.u32 	%r944, %r218;
	mov.u32 	%r945, %r217;
	mov.u32 	%r947, %r215;
	mov.u32 	%r949, %r213;
	mov.u32 	%r950, %r212;
	mov.u32 	%r952, %r210;
	mov.u32 	%r954, %r208;
	mov.u32 	%r955, %r207;
	mov.u32 	%r957, %r205;
	mov.u32 	%r959, %r203;
	mov.u32 	%r961, %r201;
	mov.u32 	%r963, %r199;
	mov.u32 	%r964, %r198;
	mov.u32 	%r966, %r196;
	mov.u32 	%r968, %r194;
	mov.u32 	%r969, %r193;
	mov.u32 	%r971, %r191;
	mov.u32 	%r973, %r189;
	mov.u32 	%r974, %r188;
	mov.u32 	%r976, %r186;
	mov.u32 	%r978, %r184;
	mov.u32 	%r979, %r183;
	mov.u32 	%r981, %r181;
	mov.u32 	%r983, %r179;
	mov.u32 	%r984, %r178;
	mov.u32 	%r986, %r176;
	mov.u32 	%r988, %r174;
	mov.u32 	%r989, %r173;
	mov.u32 	%r991, %r171;
	mov.u32 	%r993, %r169;
	mov.u32 	%r994, %r168;
	mov.u32 	%r996, %r166;
	mov.u32 	%r998, %r164;
	mov.u32 	%r1000, %r162;
	bra.uni 	$L__BB0_297;
$L__BB0_179:
	setp.eq.s32 	%p99, %r500, 89;
	mov.u32 	%r845, %r317;
	mov.u32 	%r846, %r316;
	mov.u32 	%r848, %r314;
	mov.u32 	%r850, %r312;
	mov.u32 	%r851, %r311;
	mov.u32 	%r853, %r309;
	mov.u32 	%r855, %r307;
	mov.u32 	%r856, %r306;
	mov.u32 	%r858, %r304;
	mov.u32 	%r860, %r302;
	mov.u32 	%r861, %r301;
	mov.u32 	%r863, %r299;
	mov.u32 	%r865, %r297;
	mov.u32 	%r866, %r296;
	mov.u32 	%r868, %r294;
	mov.u32 	%r870, %r292;
	mov.u32 	%r871, %r291;
	mov.u32 	%r873, %r289;
	mov.u32 	%r875, %r287;
	mov.u32 	%r876, %r286;
	mov.u32 	%r878, %r284;
	mov.u32 	%r880, %r282;
	mov.u32 	%r881, %r281;
	mov.u32 	%r883, %r279;
	mov.u32 	%r885, %r277;
	mov.u32 	%r886, %r276;
	mov.u32 	%r888, %r274;
	mov.u32 	%r890, %r272;
	mov.u32 	%r891, %r271;
	mov.u32 	%r893, %r269;
	mov.u32 	%r895, %r267;
	mov.u32 	%r896, %r266;
	mov.u32 	%r898, %r264;
	mov.u32 	%r900, %r262;
	mov.u32 	%r901, %r261;
	mov.u32 	%r903, %r259;
	mov.u32 	%r905, %r257;
	mov.u32 	%r906, %r256;
	mov.u32 	%r908, %r254;
	mov.u32 	%r910, %r252;
	mov.u32 	%r911, %r320;
	mov.u32 	%r913, %r249;
	mov.u32 	%r915, %r247;
	mov.u32 	%r916, %r246;
	mov.u32 	%r918, %r244;
	mov.u32 	%r920, %r242;
	mov.u32 	%r922, %r240;
	mov.u32 	%r924, %r238;
	mov.u32 	%r925, %r237;
	mov.u32 	%r927, %r235;
	mov.u32 	%r929, %r233;
	mov.u32 	%r930, %r232;
	mov.u32 	%r932, %r230;
	mov.u32 	%r934, %r228;
	mov.u32 	%r935, %r227;
	mov.u32 	%r937, %r225;
	mov.u32 	%r939, %r223;
	mov.u32 	%r940, %r222;
	mov.u32 	%r942, %r220;
	mov.u32 	%r944, %r218;
	mov.u32 	%r945, %r217;
	mov.u32 	%r947, %r215;
	mov.u32 	%r949, %r213;
	mov.u32 	%r950, %r212;
	mov.u32 	%r952, %r210;
	mov.u32 	%r954, %r208;
	mov.u32 	%r955, %r207;
	mov.u32 	%r957, %r205;
	mov.u32 	%r959, %r203;
	mov.u32 	%r961, %r201;
	mov.u32 	%r963, %r199;
	mov.u32 	%r964, %r198;
	mov.u32 	%r966, %r196;
	mov.u32 	%r968, %r194;
	mov.u32 	%r969, %r193;
	mov.u32 	%r971, %r191;
	mov.u32 	%r973, %r189;
	mov.u32 	%r974, %r188;
	mov.u32 	%r976, %r186;
	mov.u32 	%r978, %r184;
	mov.u32 	%r979, %r183;
	mov.u32 	%r981, %r181;
	mov.u32 	%r983, %r179;
	mov.u32 	%r984, %r178;
	mov.u32 	%r986, %r176;
	mov.u32 	%r988, %r174;
	mov.u32 	%r989, %r173;
	mov.u32 	%r991, %r171;
	mov.u32 	%r993, %r169;
	mov.u32 	%r994, %r168;
	mov.u32 	%r996, %r166;
	mov.u32 	%r998, %r164;
	mov.u32 	%r1000, %r162;
	@%p99 bra 	$L__BB0_297;
	setp.eq.s32 	%p100, %r500, 90;
	mov.u32 	%r845, %r317;
	mov.u32 	%r846, %r316;
	mov.u32 	%r848, %r314;
	mov.u32 	%r850, %r312;
	mov.u32 	%r851, %r311;
	mov.u32 	%r853, %r309;
	mov.u32 	%r855, %r307;
	mov.u32 	%r856, %r306;
	mov.u32 	%r858, %r304;
	mov.u32 	%r860, %r302;
	mov.u32 	%r861, %r301;
	mov.u32 	%r863, %r299;
	mov.u32 	%r865, %r297;
	mov.u32 	%r866, %r296;
	mov.u32 	%r868, %r294;
	mov.u32 	%r870, %r292;
	mov.u32 	%r871, %r291;
	mov.u32 	%r873, %r289;
	mov.u32 	%r875, %r287;
	mov.u32 	%r876, %r286;
	mov.u32 	%r878, %r284;
	mov.u32 	%r880, %r282;
	mov.u32 	%r881, %r281;
	mov.u32 	%r883, %r279;
	mov.u32 	%r885, %r277;
	mov.u32 	%r886, %r276;
	mov.u32 	%r888, %r274;
	mov.u32 	%r890, %r272;
	mov.u32 	%r891, %r271;
	mov.u32 	%r893, %r269;
	mov.u32 	%r895, %r267;
	mov.u32 	%r896, %r266;
	mov.u32 	%r898, %r264;
	mov.u32 	%r900, %r262;
	mov.u32 	%r901, %r261;
	mov.u32 	%r903, %r259;
	mov.u32 	%r905, %r257;
	mov.u32 	%r906, %r256;
	mov.u32 	%r908, %r254;
	mov.u32 	%r910, %r320;
	mov.u32 	%r911, %r251;
	mov.u32 	%r913, %r249;
	mov.u32 	%r915, %r247;
	mov.u32 	%r916, %r246;
	mov.u32 	%r918, %r244;
	mov.u32 	%r920, %r242;
	mov.u32 	%r922, %r240;
	mov.u32 	%r924, %r238;
	mov.u32 	%r925, %r237;
	mov.u32 	%r927, %r235;
	mov.u32 	%r929, %r233;
	mov.u32 	%r930, %r232;
	mov.u32 	%r932, %r230;
	mov.u32 	%r934, %r228;
	mov.u32 	%r935, %r227;
	mov.u32 	%r937, %r225;
	mov.u32 	%r939, %r223;
	mov.u32 	%r940, %r222;
	mov.u32 	%r942, %r220;
	mov.u32 	%r944, %r218;
	mov.u32 	%r945, %r217;
	mov.u32 	%r947, %r215;
	mov.u32 	%r949, %r213;
	mov.u32 	%r950, %r212;
	mov.u32 	%r952, %r210;
	mov.u32 	%r954, %r208;
	mov.u32 	%r955, %r207;
	mov.u32 	%r957, %r205;
	mov.u32 	%r959, %r203;
	mov.u32 	%r961, %r201;
	mov.u32 	%r963, %r199;
	mov.u32 	%r964, %r198;
	mov.u32 	%r966, %r196;
	mov.u32 	%r968, %r194;
	mov.u32 	%r969, %r193;
	mov.u32 	%r971, %r191;
	mov.u32 	%r973, %r189;
	mov.u32 	%r974, %r188;
	mov.u32 	%r976, %r186;
	mov.u32 	%r978, %r184;
	mov.u32 	%r979, %r183;
	mov.u32 	%r981, %r181;
	mov.u32 	%r983, %r179;
	mov.u32 	%r984, %r178;
	mov.u32 	%r986, %r176;
	mov.u32 	%r988, %r174;
	mov.u32 	%r989, %r173;
	mov.u32 	%r991, %r171;
	mov.u32 	%r993, %r169;
	mov.u32 	%r994, %r168;
	mov.u32 	%r996, %r166;
	mov.u32 	%r998, %r164;
	mov.u32 	%r1000, %r162;
	@%p100 bra 	$L__BB0_297;
	setp.eq.s32 	%p101, %r500, 91;
	mov.u32 	%r845, %r317;
	mov.u32 	%r846, %r316;
	mov.u32 	%r848, %r314;
	mov.u32 	%r850, %r312;
	mov.u32 	%r851, %r311;
	mov.u32 	%r853, %r309;
	mov.u32 	%r855, %r307;
	mov.u32 	%r856, %r306;
	mov.u32 	%r858, %r304;
	mov.u32 	%r860, %r302;
	mov.u32 	%r861, %r301;
	mov.u32 	%r863, %r299;
	mov.u32 	%r865, %r297;
	mov.u32 	%r866, %r296;
	mov.u32 	%r868, %r294;
	mov.u32 	%r870, %r292;
	mov.u32 	%r871, %r291;
	mov.u32 	%r873, %r289;
	mov.u32 	%r875, %r287;
	mov.u32 	%r876, %r286;
	mov.u32 	%r878, %r284;
	mov.u32 	%r880, %r282;
	mov.u32 	%r881, %r281;
	mov.u32 	%r883, %r279;
	mov.u32 	%r885, %r277;
	mov.u32 	%r886, %r276;
	mov.u32 	%r888, %r274;
	mov.u32 	%r890, %r272;
	mov.u32 	%r891, %r271;
	mov.u32 	%r893, %r269;
	mov.u32 	%r895, %r267;
	mov.u32 	%r896, %r266;
	mov.u32 	%r898, %r264;
	mov.u32 	%r900, %r262;
	mov.u32 	%r901, %r261;
	mov.u32 	%r903, %r259;
	mov.u32 	%r905, %r257;
	mov.u32 	%r906, %r256;
	mov.u32 	%r908, %r254;
	mov.u32 	%r910, %r252;
	mov.u32 	%r911, %r251;
	mov.u32 	%r913, %r249;
	mov.u32 	%r915, %r247;
	mov.u32 	%r916, %r246;
	mov.u32 	%r918, %r244;
	mov.u32 	%r920, %r242;
	mov.u32 	%r922, %r240;
	mov.u32 	%r924, %r238;
	mov.u32 	%r925, %r237;
	mov.u32 	%r927, %r235;
	mov.u32 	%r929, %r233;
	mov.u32 	%r930, %r232;
	mov.u32 	%r932, %r230;
	mov.u32 	%r934, %r228;
	mov.u32 	%r935, %r227;
	mov.u32 	%r937, %r225;
	mov.u32 	%r939, %r223;
	mov.u32 	%r940, %r222;
	mov.u32 	%r942, %r220;
	mov.u32 	%r944, %r218;
	mov.u32 	%r945, %r217;
	mov.u32 	%r947, %r215;
	mov.u32 	%r949, %r213;
	mov.u32 	%r950, %r212;
	mov.u32 	%r952, %r210;
	mov.u32 	%r954, %r208;
	mov.u32 	%r955, %r207;
	mov.u32 	%r957, %r205;
	mov.u32 	%r959, %r203;
	mov.u32 	%r961, %r201;
	mov.u32 	%r963, %r199;
	mov.u32 	%r964, %r198;
	mov.u32 	%r966, %r196;
	mov.u32 	%r968, %r194;
	mov.u32 	%r969, %r193;
	mov.u32 	%r971, %r191;
	mov.u32 	%r973, %r189;
	mov.u32 	%r974, %r188;
	mov.u32 	%r976, %r186;
	mov.u32 	%r978, %r184;
	mov.u32 	%r979, %r183;
	mov.u32 	%r981, %r181;
	mov.u32 	%r983, %r179;
	mov.u32 	%r984, %r178;
	mov.u32 	%r986, %r176;
	mov.u32 	%r988, %r174;
	mov.u32 	%r989, %r173;
	mov.u32 	%r991, %r171;
	mov.u32 	%r993, %r169;
	mov.u32 	%r994, %r168;
	mov.u32 	%r996, %r166;
	mov.u32 	%r998, %r164;
	mov.u32 	%r1000, %r162;
	@%p101 bra 	$L__BB0_182;
	bra.uni 	$L__BB0_297;
$L__BB0_182:
	mov.u32 	%r845, %r317;
	mov.u32 	%r846, %r316;
	mov.u32 	%r848, %r314;
	mov.u32 	%r850, %r312;
	mov.u32 	%r851, %r311;
	mov.u32 	%r853, %r309;
	mov.u32 	%r855, %r307;
	mov.u32 	%r856, %r306;
	mov.u32 	%r858, %r304;
	mov.u32 	%r860, %r302;
	mov.u32 	%r861, %r301;
	mov.u32 	%r863, %r299;
	mov.u32 	%r865, %r297;
	mov.u32 	%r866, %r296;
	mov.u32 	%r868, %r294;
	mov.u32 	%r870, %r292;
	mov.u32 	%r871, %r291;
	mov.u32 	%r873, %r289;
	mov.u32 	%r875, %r287;
	mov.u32 	%r876, %r286;
	mov.u32 	%r878, %r284;
	mov.u32 	%r880, %r282;
	mov.u32 	%r881, %r281;
	mov.u32 	%r883, %r279;
	mov.u32 	%r885, %r277;
	mov.u32 	%r886, %r276;
	mov.u32 	%r888, %r274;
	mov.u32 	%r890, %r272;
	mov.u32 	%r891, %r271;
	mov.u32 	%r893, %r269;
	mov.u32 	%r895, %r267;
	mov.u32 	%r896, %r266;
	mov.u32 	%r898, %r264;
	mov.u32 	%r900, %r262;
	mov.u32 	%r901, %r261;
	mov.u32 	%r903, %r259;
	mov.u32 	%r905, %r257;
	mov.u32 	%r906, %r256;
	mov.u32 	%r908, %r254;
	mov.u32 	%r909, %r320;
	mov.u32 	%r910, %r252;
	mov.u32 	%r911, %r251;
	mov.u32 	%r913, %r249;
	mov.u32 	%r915, %r247;
	mov.u32 	%r916, %r246;
	mov.u32 	%r918, %r244;
	mov.u32 	%r920, %r242;
	mov.u32 	%r922, %r240;
	mov.u32 	%r924, %r238;
	mov.u32 	%r925, %r237;
	mov.u32 	%r927, %r235;
	mov.u32 	%r929, %r233;
	mov.u32 	%r930, %r232;
	mov.u32 	%r932, %r230;
	mov.u32 	%r934, %r228;
	mov.u32 	%r935, %r227;
	mov.u32 	%r937, %r225;
	mov.u32 	%r939, %r223;
	mov.u32 	%r940, %r222;
	mov.u32 	%r942, %r220;
	mov.u32 	%r944, %r218;
	mov.u32 	%r945, %r217;
	mov.u32 	%r947, %r215;
	mov.u32 	%r949, %r213;
	mov.u32 	%r950, %r212;
	mov.u32 	%r952, %r210;
	mov.u32 	%r954, %r208;
	mov.u32 	%r955, %r207;
	mov.u32 	%r957, %r205;
	mov.u32 	%r959, %r203;
	mov.u32 	%r961, %r201;
	mov.u32 	%r963, %r199;
	mov.u32 	%r964, %r198;
	mov.u32 	%r966, %r196;
	mov.u32 	%r968, %r194;
	mov.u32 	%r969, %r193;
	mov.u32 	%r971, %r191;
	mov.u32 	%r973, %r189;
	mov.u32 	%r974, %r188;
	mov.u32 	%r976, %r186;
	mov.u32 	%r978, %r184;
	mov.u32 	%r979, %r183;
	mov.u32 	%r981, %r181;
	mov.u32 	%r983, %r179;
	mov.u32 	%r984, %r178;
	mov.u32 	%r986, %r176;
	mov.u32 	%r988, %r174;
	mov.u32 	%r989, %r173;
	mov.u32 	%r991, %r171;
	mov.u32 	%r993, %r169;
	mov.u32 	%r994, %r168;
	mov.u32 	%r996, %r166;
	mov.u32 	%r998, %r164;
	mov.u32 	%r1000, %r162;
	bra.uni 	$L__BB0_297;
$L__BB0_183:
	setp.gt.s32 	%p92, %r500, 93;
	@%p92 bra 	$L__BB0_187;
	setp.eq.s32 	%p96, %r500, 92;
	mov.u32 	%r845, %r317;
	mov.u32 	%r846, %r316;
	mov.u32 	%r848, %r314;
	mov.u32 	%r850, %r312;
	mov.u32 	%r851, %r311;
	mov.u32 	%r853, %r309;
	mov.u32 	%r855, %r307;
	mov.u32 	%r856, %r306;
	mov.u32 	%r858, %r304;
	mov.u32 	%r860, %r302;
	mov.u32 	%r861, %r301;
	mov.u32 	%r863, %r299;
	mov.u32 	%r865, %r297;
	mov.u32 	%r866, %r296;
	mov.u32 	%r868, %r294;
	mov.u32 	%r870, %r292;
	mov.u32 	%r871, %r291;
	mov.u32 	%r873, %r289;
	mov.u32 	%r875, %r287;
	mov.u32 	%r876, %r286;
	mov.u32 	%r878, %r284;
	mov.u32 	%r880, %r282;
	mov.u32 	%r881, %r281;
	mov.u32 	%r883, %r279;
	mov.u32 	%r885, %r277;
	mov.u32 	%r886, %r276;
	mov.u32 	%r888, %r274;
	mov.u32 	%r890, %r272;
	mov.u32 	%r891, %r271;
	mov.u32 	%r893, %r269;
	mov.u32 	%r895, %r267;
	mov.u32 	%r896, %r266;
	mov.u32 	%r898, %r264;
	mov.u32 	%r900, %r262;
	mov.u32 	%r901, %r261;
	mov.u32 	%r903, %r259;
	mov.u32 	%r905, %r257;
	mov.u32 	%r906, %r256;
	mov.u32 	%r908, %r320;
	mov.u32 	%r910, %r252;
	mov.u32 	%r911, %r251;
	mov.u32 	%r913, %r249;
	mov.u32 	%r915, %r247;
	mov.u32 	%r916, %r246;
	mov.u32 	%r918, %r244;
	mov.u32 	%r920, %r242;
	mov.u32 	%r922, %r240;
	mov.u32 	%r924, %r238;
	mov.u32 	%r925, %r237;
	mov.u32 	%r927, %r235;
	mov.u32 	%r929, %r233;
	mov.u32 	%r930, %r232;
	mov.u32 	%r932, %r230;
	mov.u32 	%r934, %r228;
	mov.u32 	%r935, %r227;
	mov.u32 	%r937, %r225;
	mov.u32 	%r939, %r223;
	mov.u32 	%r940, %r222;
	mov.u32 	%r942, %r220;
	mov.u32 	%r944, %r218;
	mov.u32 	%r945, %r217;
	mov.u32 	%r947, %r215;
	mov.u32 	%r949, %r213;
	mov.u32 	%r950, %r212;
	mov.u32 	%r952, %r210;
	mov.u32 	%r954, %r208;
	mov.u32 	%r955, %r207;
	mov.u32 	%r957, %r205;
	mov.u32 	%r959, %r203;
	mov.u32 	%r961, %r201;
	mov.u32 	%r963, %r199;
	mov.u32 	%r964, %r198;
	mov.u32 	%r966, %r196;
	mov.u32 	%r968, %r194;
	mov.u32 	%r969, %r193;
	mov.u32 	%r971, %r191;
	mov.u32 	%r973, %r189;
	mov.u32 	%r974, %r188;
	mov.u32 	%r976, %r186;
	mov.u32 	%r978, %r184;
	mov.u32 	%r979, %r183;
	mov.u32 	%r981, %r181;
	mov.u32 	%r983, %r179;
	mov.u32 	%r984, %r178;
	mov.u32 	%r986, %r176;
	mov.u32 	%r988, %r174;
	mov.u32 	%r989, %r173;
	mov.u32 	%r991, %r171;
	mov.u32 	%r993, %r169;
	mov.u32 	%r994, %r168;
	mov.u32 	%r996, %r166;
	mov.u32 	%r998, %r164;
	mov.u32 	%r1000, %r162;
	@%p96 bra 	$L__BB0_297;
	setp.eq.s32 	%p97, %r500, 93;
	mov.u32 	%r845, %r317;
	mov.u32 	%r846, %r316;
	mov.u32 	%r848, %r314;
	mov.u32 	%r850, %r312;
	mov.u32 	%r851, %r311;
	mov.u32 	%r853, %r309;
	mov.u32 	%r855, %r307;
	mov.u32 	%r856, %r306;
	mov.u32 	%r858, %r304;
	mov.u32 	%r860, %r302;
	mov.u32 	%r861, %r301;
	mov.u32 	%r863, %r299;
	mov.u32 	%r865, %r297;
	mov.u32 	%r866, %r296;
	mov.u32 	%r868, %r294;
	mov.u32 	%r870, %r292;
	mov.u32 	%r871, %r291;
	mov.u32 	%r873, %r289;
	mov.u32 	%r875, %r287;
	mov.u32 	%r876, %r286;
	mov.u32 	%r878, %r284;
	mov.u32 	%r880, %r282;
	mov.u32 	%r881, %r281;
	mov.u32 	%r883, %r279;
	mov.u32 	%r885, %r277;
	mov.u32 	%r886, %r276;
	mov.u32 	%r888, %r274;
	mov.u32 	%r890, %r272;
	mov.u32 	%r891, %r271;
	mov.u32 	%r893, %r269;
	mov.u32 	%r895, %r267;
	mov.u32 	%r896, %r266;
	mov.u32 	%r898, %r264;
	mov.u32 	%r900, %r262;
	mov.u32 	%r901, %r261;
	mov.u32 	%r903, %r259;
	mov.u32 	%r905, %r257;
	mov.u32 	%r906, %r256;
	mov.u32 	%r908, %r254;
	mov.u32 	%r910, %r252;
	mov.u32 	%r911, %r251;
	mov.u32 	%r913, %r249;
	mov.u32 	%r915, %r247;
	mov.u32 	%r916, %r246;
	mov.u32 	%r918, %r244;
	mov.u32 	%r920, %r242;
	mov.u32 	%r922, %r240;
	mov.u32 	%r924, %r238;
	mov.u32 	%r925, %r237;
	mov.u32 	%r927, %r235;
	mov.u32 	%r929, %r233;
	mov.u32 	%r930, %r232;
	mov.u32 	%r932, %r230;
	mov.u32 	%r934, %r228;
	mov.u32 	%r935, %r227;
	mov.u32 	%r937, %r225;
	mov.u32 	%r939, %r223;
	mov.u32 	%r940, %r222;
	mov.u32 	%r942, %r220;
	mov.u32 	%r944, %r218;
	mov.u32 	%r945, %r217;
	mov.u32 	%r947, %r215;
	mov.u32 	%r949, %r213;
	mov.u32 	%r950, %r212;
	mov.u32 	%r952, %r210;
	mov.u32 	%r954, %r208;
	mov.u32 	%r955, %r207;
	mov.u32 	%r957, %r205;
	mov.u32 	%r959, %r203;
	mov.u32 	%r961, %r201;
	mov.u32 	%r963, %r199;
	mov.u32 	%r964, %r198;
	mov.u32 	%r966, %r196;
	mov.u32 	%r968, %r194;
	mov.u32 	%r969, %r193;
	mov.u32 	%r971, %r191;
	mov.u32 	%r973, %r189;
	mov.u32 	%r974, %r188;
	mov.u32 	%r976, %r186;
	mov.u32 	%r978, %r184;
	mov.u32 	%r979, %r183;
	mov.u32 	%r981, %r181;
	mov.u32 	%r983, %r179;
	mov.u32 	%r984, %r178;
	mov.u32 	%r986, %r176;
	mov.u32 	%r988, %r174;
	mov.u32 	%r989, %r173;
	mov.u32 	%r991, %r171;
	mov.u32 	%r993, %r169;
	mov.u32 	%r994, %r168;
	mov.u32 	%r996, %r166;
	mov.u32 	%r998, %r164;
	mov.u32 	%r1000, %r162;
	@%p97 bra 	$L__BB0_186;
	bra.uni 	$L__BB0_297;
$L__BB0_186:
	mov.u32 	%r845, %r317;
	mov.u32 	%r846, %r316;
	mov.u32 	%r848, %r314;
	mov.u32 	%r850, %r312;
	mov.u32 	%r851, %r311;
	mov.u32 	%r853, %r309;
	mov.u32 	%r855, %r307;
	mov.u32 	%r856, %r306;
	mov.u32 	%r858, %r304;
	mov.u32 	%r860, %r302;
	mov.u32 	%r861, %r301;
	mov.u32 	%r863, %r299;
	mov.u32 	%r865, %r297;
	mov.u32 	%r866, %r296;
	mov.u32 	%r868, %r294;
	mov.u32 	%r870, %r292;
	mov.u32 	%r871, %r291;
	mov.u32 	%r873, %r289;
	mov.u32 	%r875, %r287;
	mov.u32 	%r876, %r286;
	mov.u32 	%r878, %r284;
	mov.u32 	%r880, %r282;
	mov.u32 	%r881, %r281;
	mov.u32 	%r883, %r279;
	mov.u32 	%r885, %r277;
	mov.u32 	%r886, %r276;
	mov.u32 	%r888, %r274;
	mov.u32 	%r890, %r272;
	mov.u32 	%r891, %r271;
	mov.u32 	%r893, %r269;
	mov.u32 	%r895, %r267;
	mov.u32 	%r896, %r266;
	mov.u32 	%r898, %r264;
	mov.u32 	%r900, %r262;
	mov.u32 	%r901, %r261;
	mov.u32 	%r903, %r259;
	mov.u32 	%r905, %r257;
	mov.u32 	%r906, %r256;
	mov.u32 	%r907, %r320;
	mov.u32 	%r908, %r254;
	mov.u32 	%r910, %r252;
	mov.u32 	%r911, %r251;
	mov.u32 	%r913, %r249;
	mov.u32 	%r915, %r247;
	mov.u32 	%r916, %r246;
	mov.u32 	%r918, %r244;
	mov.u32 	%r920, %r242;
	mov.u32 	%r922, %r240;
	mov.u32 	%r924, %r238;
	mov.u32 	%r925, %r237;
	mov.u32 	%r927, %r235;
	mov.u32 	%r929, %r233;
	mov.u32 	%r930, %r232;
	mov.u32 	%r932, %r230;
	mov.u32 	%r934, %r228;
	mov.u32 	%r935, %r227;
	mov.u32 	%r937, %r225;
	mov.u32 	%r939, %r223;
	mov.u32 	%r940, %r222;
	mov.u32 	%r942, %r220;
	mov.u32 	%r944, %r218;
	mov.u32 	%r945, %r217;
	mov.u32 	%r947, %r215;
	mov.u32 	%r949, %r213;
	mov.u32 	%r950, %r212;
	mov.u32 	%r952, %r210;
	mov.u32 	%r954, %r208;
	mov.u32 	%r955, %r207;
	mov.u32 	%r957, %r205;
	mov.u32 	%r959, %r203;
	mov.u32 	%r961, %r201;
	mov.u32 	%r963, %r199;
	mov.u32 	%r964, %r198;
	mov.u32 	%r966, %r196;
	mov.u32 	%r968, %r194;
	mov.u32 	%r969, %r193;
	mov.u32 	%r971, %r191;
	mov.u32 	%r973, %r189;
	mov.u32 	%r974, %r188;
	mov.u32 	%r976, %r186;
	mov.u32 	%r978, %r184;
	mov.u32 	%r979, %r183;
	mov.u32 	%r981, %r181;
	mov.u32 	%r983, %r179;
	mov.u32 	%r984, %r178;
	mov.u32 	%r986, %r176;
	mov.u32 	%r988, %r174;
	mov.u32 	%r989, %r173;
	mov.u32 	%r991, %r171;
	mov.u32 	%r993, %r169;
	mov.u32 	%r994, %r168;
	mov.u32 	%r996, %r166;
	mov.u32 	%r998, %r164;
	mov.u32 	%r1000, %r162;
	bra.uni 	$L__BB0_297;
$L__BB0_187:
	setp.eq.s32 	%p93, %r500, 94;
	mov.u32 	%r845, %r317;
	mov.u32 	%r846, %r316;
	mov.u32 	%r848, %r314;
	mov.u32 	%r850, %r312;
	mov.u32 	%r851, %r311;
	mov.u32 	%r853, %r309;
	mov.u32 	%r855, %r307;
	mov.u32 	%r856, %r306;
	mov.u32 	%r858, %r304;
	mov.u32 	%r860, %r302;
	mov.u32 	%r861, %r301;
	mov.u32 	%r863, %r299;
	mov.u32 	%r865, %r297;
	mov.u32 	%r866, %r296;
	mov.u32 	%r868, %r294;
	mov.u32 	%r870, %r292;
	mov.u32 	%r871, %r291;
	mov.u32 	%r873, %r289;
	mov.u32 	%r875, %r287;
	mov.u32 	%r876, %r286;
	mov.u32 	%r878, %r284;
	mov.u32 	%r880, %r282;
	mov.u32 	%r881, %r281;
	mov.u32 	%r883, %r279;
	mov.u32 	%r885, %r277;
	mov.u32 	%r886, %r276;
	mov.u32 	%r888, %r274;
	mov.u32 	%r890, %r272;
	mov.u32 	%r891, %r271;
	mov.u32 	%r893, %r269;
	mov.u32 	%r895, %r267;
	mov.u32 	%r896, %r266;
	mov.u32 	%r898, %r264;
	mov.u32 	%r900, %r262;
	mov.u32 	%r901, %r261;
	mov.u32 	%r903, %r259;
	mov.u32 	%r905, %r257;
	mov.u32 	%r906, %r320;
	mov.u32 	%r908, %r254;
	mov.u32 	%r910, %r252;
	mov.u32 	%r911, %r251;
	mov.u32 	%r913, %r249;
	mov.u32 	%r915, %r247;
	mov.u32 	%r916, %r246;
	mov.u32 	%r918, %r244;
	mov.u32 	%r920, %r242;
	mov.u32 	%r922, %r240;
	mov.u32 	%r924, %r238;
	mov.u32 	%r925, %r237;
	mov.u32 	%r927, %r235;
	mov.u32 	%r929, %r233;
	mov.u32 	%r930, %r232;
	mov.u32 	%r932, %r230;
	mov.u32 	%r934, %r228;
	mov.u32 	%r935, %r227;
	mov.u32 	%r937, %r225;
	mov.u32 	%r939, %r223;
	mov.u32 	%r940, %r222;
	mov.u32 	%r942, %r220;
	mov.u32 	%r944, %r218;
	mov.u32 	%r945, %r217;
	mov.u32 	%r947, %r215;
	mov.u32 	%r949, %r213;
	mov.u32 	%r950, %r212;
	mov.u32 	%r952, %r210;
	mov.u32 	%r954, %r208;
	mov.u32 	%r955, %r207;
	mov.u32 	%r957, %r205;
	mov.u32 	%r959, %r203;
	mov.u32 	%r961, %r201;
	mov.u32 	%r963, %r199;
	mov.u32 	%r964, %r198;
	mov.u32 	%r966, %r196;
	mov.u32 	%r968, %r194;
	mov.u32 	%r969, %r193;
	mov.u32 	%r971, %r191;
	mov.u32 	%r973, %r189;
	mov.u32 	%r974, %r188;
	mov.u32 	%r976, %r186;
	mov.u32 	%r978, %r184;
	mov.u32 	%r979, %r183;
	mov.u32 	%r981, %r181;
	mov.u32 	%r983, %r179;
	mov.u32 	%r984, %r178;
	mov.u32 	%r986, %r176;
	mov.u32 	%r988, %r174;
	mov.u32 	%r989, %r173;
	mov.u32 	%r991, %r171;
	mov.u32 	%r993, %r169;
	mov.u32 	%r994, %r168;
	mov.u32 	%r996, %r166;
	mov.u32 	%r998, %r164;
	mov.u32 	%r1000, %r162;
	@%p93 bra 	$L__BB0_297;
	setp.eq.s32 	%p94, %r500, 95;
	mov.u32 	%r845, %r317;
	mov.u32 	%r846, %r316;
	mov.u32 	%r848, %r314;
	mov.u32 	%r850, %r312;
	mov.u32 	%r851, %r311;
	mov.u32 	%r853, %r309;
	mov.u32 	%r855, %r307;
	mov.u32 	%r856, %r306;
	mov.u32 	%r858, %r304;
	mov.u32 	%r860, %r302;
	mov.u32 	%r861, %r301;
	mov.u32 	%r863, %r299;
	mov.u32 	%r865, %r297;
	mov.u32 	%r866, %r296;
	mov.u32 	%r868, %r294;
	mov.u32 	%r870, %r292;
	mov.u32 	%r871, %r291;
	mov.u32 	%r873, %r289;
	mov.u32 	%r875, %r287;
	mov.u32 	%r876, %r286;
	mov.u32 	%r878, %r284;
	mov.u32 	%r880, %r282;
	mov.u32 	%r881, %r281;
	mov.u32 	%r883, %r279;
	mov.u32 	%r885, %r277;
	mov.u32 	%r886, %r276;
	mov.u32 	%r888, %r274;
	mov.u32 	%r890, %r272;
	mov.u32 	%r891, %r271;
	mov.u32 	%r893, %r269;
	mov.u32 	%r895, %r267;
	mov.u32 	%r896, %r266;
	mov.u32 	%r898, %r264;
	mov.u32 	%r900, %r262;
	mov.u32 	%r901, %r261;
	mov.u32 	%r903, %r259;
	mov.u32 	%r905, %r320;
	mov.u32 	%r906, %r256;
	mov.u32 	%r908, %r254;
	mov.u32 	%r910, %r252;
	mov.u32 	%r911, %r251;
	mov.u32 	%r913, %r249;
	mov.u32 	%r915, %r247;
	mov.u32 	%r916, %r246;
	mov.u32 	%r918, %r244;
	mov.u32 	%r920, %r242;
	mov.u32 	%r922, %r240;
	mov.u32 	%r924, %r238;
	mov.u32 	%r925, %r237;
	mov.u32 	%r927, %r235;
	mov.u32 	%r929, %r233;
	mov.u32 	%r930, %r232;
	mov.u32 	%r932, %r230;
	mov.u32 	%r934, %r228;
	mov.u32 	%r935, %r227;
	mov.u32 	%r937, %r225;
	mov.u32 	%r939, %r223;
	mov.u32 	%r940, %r222;
	mov.u32 	%r942, %r220;
	mov.u32 	%r944, %r218;
	mov.u32 	%r945, %r217;
	mov.u32 	%r947, %r215;
	mov.u32 	%r949, %r213;
	mov.u32 	%r950, %r212;
	mov.u32 	%r952, %r210;
	mov.u32 	%r954, %r208;
	mov.u32 	%r955, %r207;
	mov.u32 	%r957, %r205;
	mov.u32 	%r959, %r203;
	mov.u32 	%r961, %r201;
	mov.u32 	%r963, %r199;
	mov.u32 	%r964, %r198;
	mov.u32 	%r966, %r196;
	mov.u32 	%r968, %r194;
	mov.u32 	%r969, %r193;
	mov.u32 	%r971, %r191;
	mov.u32 	%r973, %r189;
	mov.u32 	%r974, %r188;
	mov.u32 	%r976, %r186;
	mov.u32 	%r978, %r184;
	mov.u32 	%r979, %r183;
	mov.u32 	%r981, %r181;
	mov.u32 	%r983, %r179;
	mov.u32 	%r984, %r178;
	mov.u32 	%r986, %r176;
	mov.u32 	%r988, %r174;
	mov.u32 	%r989, %r173;
	mov.u32 	%r991, %r171;
	mov.u32 	%r993, %r169;
	mov.u32 	%r994, %r168;
	mov.u32 	%r996, %r166;
	mov.u32 	%r998, %r164;
	mov.u32 	%r1000, %r162;
	@%p94 bra 	$L__BB0_297;
	setp.eq.s32 	%p95, %r500, 96;
	mov.u32 	%r845, %r317;
	mov.u32 	%r846, %r316;
	mov.u32 	%r848, %r314;
	mov.u32 	%r850, %r312;
	mov.u32 	%r851, %r311;
	mov.u32 	%r853, %r309;
	mov.u32 	%r855, %r307;
	mov.u32 	%r856, %r306;
	mov.u32 	%r858, %r304;
	mov.u32 	%r860, %r302;
	mov.u32 	%r861, %r301;
	mov.u32 	%r863, %r299;
	mov.u32 	%r865, %r297;
	mov.u32 	%r866, %r296;
	mov.u32 	%r868, %r294;
	mov.u32 	%r870, %r292;
	mov.u32 	%r871, %r291;
	mov.u32 	%r873, %r289;
	mov.u32 	%r875, %r287;
	mov.u32 	%r876, %r286;
	mov.u32 	%r878, %r284;
	mov.u32 	%r880, %r282;
	mov.u32 	%r881, %r281;
	mov.u32 	%r883, %r279;
	mov.u32 	%r885, %r277;
	mov.u32 	%r886, %r276;
	mov.u32 	%r888, %r274;
	mov.u32 	%r890, %r272;
	mov.u32 	%r891, %r271;
	mov.u32 	%r893, %r269;
	mov.u32 	%r895, %r267;
	mov.u32 	%r896, %r266;
	mov.u32 	%r898, %r264;
	mov.u32 	%r900, %r262;
	mov.u32 	%r901, %r261;
	mov.u32 	%r903, %r259;
	mov.u32 	%r905, %r257;
	mov.u32 	%r906, %r256;
	mov.u32 	%r908, %r254;
	mov.u32 	%r910, %r252;
	mov.u32 	%r911, %r251;
	mov.u32 	%r913, %r249;
	mov.u32 	%r915, %r247;
	mov.u32 	%r916, %r246;
	mov.u32 	%r918, %r244;
	mov.u32 	%r920, %r242;
	mov.u32 	%r922, %r240;
	mov.u32 	%r924, %r238;
	mov.u32 	%r925, %r237;
	mov.u32 	%r927, %r235;
	mov.u32 	%r929, %r233;
	mov.u32 	%r930, %r232;
	mov.u32 	%r932, %r230;
	mov.u32 	%r934, %r228;
	mov.u32 	%r935, %r227;
	mov.u32 	%r937, %r225;
	mov.u32 	%r939, %r223;
	mov.u32 	%r940, %r222;
	mov.u32 	%r942, %r220;
	mov.u32 	%r944, %r218;
	mov.u32 	%r945, %r217;
	mov.u32 	%r947, %r215;
	mov.u32 	%r949, %r213;
	mov.u32 	%r950, %r212;
	mov.u32 	%r952, %r210;
	mov.u32 	%r954, %r208;
	mov.u32 	%r955, %r207;
	mov.u32 	%r957, %r205;
	mov.u32 	%r959, %r203;
	mov.u32 	%r961, %r201;
	mov.u32 	%r963, %r199;
	mov.u32 	%r964, %r198;
	mov.u32 	%r966, %r196;
	mov.u32 	%r968, %r194;
	mov.u32 	%r969, %r193;
	mov.u32 	%r971, %r191;
	mov.u32 	%r973, %r189;
	mov.u32 	%r974, %r188;
	mov.u32 	%r976, %r186;
	mov.u32 	%r978, %r184;
	mov.u32 	%r979, %r183;
	mov.u32 	%r981, %r181;
	mov.u32 	%r983, %r179;
	mov.u32 	%r984, %r178;
	mov.u32 	%r986, %r176;
	mov.u32 	%r988, %r174;
	mov.u32 	%r989, %r173;
	mov.u32 	%r991, %r171;
	mov.u32 	%r993, %r169;
	mov.u32 	%r994, %r168;
	mov.u32 	%r996, %r166;
	mov.u32 	%r998, %r164;
	mov.u32 	%r1000, %r162;
	@%p95 bra 	$L__BB0_190;
	bra.uni 	$L__BB0_297;
$L__BB0_190:
	mov.u32 	%r845, %r317;
	mov.u32 	%r846, %r316;
	mov.u32 	%r848, %r314;
	mov.u32 	%r850, %r312;
	mov.u32 	%r851, %r311;
	mov.u32 	%r853, %r309;
	mov.u32 	%r855, %r307;
	mov.u32 	%r856, %r306;
	mov.u32 	%r858, %r304;
	mov.u32 	%r860, %r302;
	mov.u32 	%r861, %r301;
	mov.u32 	%r863, %r299;
	mov.u32 	%r865, %r297;
	mov.u32 	%r866, %r296;
	mov.u32 	%r868, %r294;
	mov.u32 	%r870, %r292;
	mov.u32 	%r871, %r291;
	mov.u32 	%r873, %r289;
	mov.u32 	%r875, %r287;
	mov.u32 	%r876, %r286;
	mov.u32 	%r878, %r284;
	mov.u32 	%r880, %r282;
	mov.u32 	%r881, %r281;
	mov.u32 	%r883, %r279;
	mov.u32 	%r885, %r277;
	mov.u32 	%r886, %r276;
	mov.u32 	%r888, %r274;
	mov.u32 	%r890, %r272;
	mov.u32 	%r891, %r271;
	mov.u32 	%r893, %r269;
	mov.u32 	%r895, %r267;
	mov.u32 	%r896, %r266;
	mov.u32 	%r898, %r264;
	mov.u32 	%r900, %r262;
	mov.u32 	%r901, %r261;
	mov.u32 	%r903, %r259;
	mov.u32 	%r904, %r320;
	mov.u32 	%r905, %r257;
	mov.u32 	%r906, %r256;
	mov.u32 	%r908, %r254;
	mov.u32 	%r910, %r252;
	mov.u32 	%r911, %r251;
	mov.u32 	%r913, %r249;
	mov.u32 	%r915, %r247;
	mov.u32 	%r916, %r246;
	mov.u32 	%r918, %r244;
	mov.u32 	%r920, %r242;
	mov.u32 	%r922, %r240;
	mov.u32 	%r924, %r238;
	mov.u32 	%r925, %r237;
	mov.u32 	%r927, %r235;
	mov.u32 	%r929, %r233;
	mov.u32 	%r930, %r232;
	mov.u32 	%r932, %r230;
	mov.u32 	%r934, %r228;
	mov.u32 	%r935, %r227;
	mov.u32 	%r937, %r225;
	mov.u32 	%r939, %r223;
	mov.u32 	%r940, %r222;
	mov.u32 	%r942, %r220;
	mov.u32 	%r944, %r218;
	mov.u32 	%r945, %r217;
	mov.u32 	%r947, %r215;
	mov.u32 	%r949, %r213;
	mov.u32 	%r950, %r212;
	mov.u32 	%r952, %r210;
	mov.u32 	%r954, %r208;
	mov.u32 	%r955, %r207;
	mov.u32 	%r957, %r205;
	mov.u32 	%r959, %r203;
	mov.u32 	%r961, %r201;
	mov.u32 	%r963, %r199;
	mov.u32 	%r964, %r198;
	mov.u32 	%r966, %r196;
	mov.u32 	%r968, %r194;
	mov.u32 	%r969, %r193;
	mov.u32 	%r971, %r191;
	mov.u32 	%r973, %r189;
	mov.u32 	%r974, %r188;
	mov.u32 	%r976, %r186;
	mov.u32 	%r978, %r184;
	mov.u32 	%r979, %r183;
	mov.u32 	%r981, %r181;
	mov.u32 	%r983, %r179;
	mov.u32 	%r984, %r178;
	mov.u32 	%r986, %r176;
	mov.u32 	%r988, %r174;
	mov.u32 	%r989, %r173;
	mov.u32 	%r991, %r171;
	mov.u32 	%r993, %r169;
	mov.u32 	%r994, %r168;
	mov.u32 	%r996, %r166;
	mov.u32 	%r998, %r164;
	mov.u32 	%r1000, %r162;
	bra.uni 	$L__BB0_297;
$L__BB0_191:
	setp.gt.s32 	%p63, %r500, 106;
	@%p63 bra 	$L__BB0_209;
	setp.gt.s32 	%p77, %r500, 101;
	@%p77 bra 	$L__BB0_201;
	setp.gt.s32 	%p84, %r500, 98;
	@%p84 bra 	$L__BB0_197;
	setp.eq.s32 	%p88, %r500, 97;
	mov.u32 	%r845, %r317;
	mov.u32 	%r846, %r316;
	mov.u32 	%r848, %r314;
	mov.u32 	%r850, %r312;
	mov.u32 	%r851, %r311;
	mov.u32 	%r853, %r309;
	mov.u32 	%r855, %r307;
	mov.u32 	%r856, %r306;
	mov.u32 	%r858, %r304;
	mov.u32 	%r860, %r302;
	mov.u32 	%r861, %r301;
	mov.u32 	%r863, %r299;
	mov.u32 	%r865, %r297;
	mov.u32 	%r866, %r296;
	mov.u32 	%r868, %r294;
	mov.u32 	%r870, %r292;
	mov.u32 	%r871, %r291;
	mov.u32 	%r873, %r289;
	mov.u32 	%r875, %r287;
	mov.u32 	%r876, %r286;
	mov.u32 	%r878, %r284;
	mov.u32 	%r880, %r282;
	mov.u32 	%r881, %r281;
	mov.u32 	%r883, %r279;
	mov.u32 	%r885, %r277;
	mov.u32 	%r886, %r276;
	mov.u32 	%r888, %r274;
	mov.u32 	%r890, %r272;
	mov.u32 	%r891, %r271;
	mov.u32 	%r893, %r269;
	mov.u32 	%r895, %r267;
	mov.u32 	%r896, %r266;
	mov.u32 	%r898, %r264;
	mov.u32 	%r900, %r262;
	mov.u32 	%r901, %r261;
	mov.u32 	%r903, %r320;
	mov.u32 	%r905, %r257;
	mov.u32 	%r906, %r256;
	mov.u32 	%r908, %r254;
	mov.u32 	%r910, %r252;
	mov.u32 	%r911, %r251;
	mov.u32 	%r913, %r249;
	mov.u32 	%r915, %r247;
	mov.u32 	%r916, %r246;
	mov.u32 	%r918, %r244;
	mov.u32 	%r920, %r242;
	mov.u32 	%r922, %r240;
	mov.u32 	%r924, %r238;
	mov.u32 	%r925, %r237;
	mov.u32 	%r927, %r235;
	mov.u32 	%r929, %r233;
	mov.u32 	%r930, %r232;
	mov.u32 	%r932, %r230;
	mov.u32 	%r934, %r228;
	mov.u32 	%r935, %r227;
	mov.u32 	%r937, %r225;
	mov.u32 	%r939, %r223;
	mov.u32 	%r940, %r222;
	mov.u32 	%r942, %r220;
	mov.u32 	%r944, %r218;
	mov.u32 	%r945, %r217;
	mov.u32 	%r947, %r215;
	mov.u32 	%r949, %r213;
	mov.u32 	%r950, %r212;
	mov.u32 	%r952, %r210;
	mov.u32 	%r954, %r208;
	mov.u32 	%r955, %r207;
	mov.u32 	%r957, %r205;
	mov.u32 	%r959, %r203;
	mov.u32 	%r961, %r201;
	mov.u32 	%r963, %r199;
	mov.u32 	%r964, %r198;
	mov.u32 	%r966, %r196;
	mov.u32 	%r968, %r194;
	mov.u32 	%r969, %r193;
	mov.u32 	%r971, %r191;
	mov.u32 	%r973, %r189;
	mov.u32 	%r974, %r188;
	mov.u32 	%r976, %r186;
	mov.u32 	%r978, %r184;
	mov.u32 	%r979, %r183;
	mov.u32 	%r981, %r181;
	mov.u32 	%r983, %r179;
	mov.u32 	%r984, %r178;
	mov.u32 	%r986, %r176;
	mov.u32 	%r988, %r174;
	mov.u32 	%r989, %r173;
	mov.u32 	%r991, %r171;
	mov.u32 	%r993, %r169;
	mov.u32 	%r994, %r168;
	mov.u32 	%r996, %r166;
	mov.u32 	%r998, %r164;
	mov.u32 	%r1000, %r162;
	@%p88 bra 	$L__BB0_297;
	setp.eq.s32 	%p89, %r500, 98;
	mov.u32 	%r845, %r317;
	mov.u32 	%r846, %r316;
	mov.u32 	%r848, %r314;
	mov.u32 	%r850, %r312;
	mov.u32 	%r851, %r311;
	mov.u32 	%r853, %r309;
	mov.u32 	%r855, %r307;
	mov.u32 	%r856, %r306;
	mov.u32 	%r858, %r304;
	mov.u32 	%r860, %r302;
	mov.u32 	%r861, %r301;
	mov.u32 	%r863, %r299;
	mov.u32 	%r865, %r297;
	mov.u32 	%r866, %r296;
	mov.u32 	%r868, %r294;
	mov.u32 	%r870, %r292;
	mov.u32 	%r871, %r291;
	mov.u32 	%r873, %r289;
	mov.u32 	%r875, %r287;
	mov.u32 	%r876, %r286;
	mov.u32 	%r878, %r284;
	mov.u32 	%r880, %r282;
	mov.u32 	%r881, %r281;
	mov.u32 	%r883, %r279;
	mov.u32 	%r885, %r277;
	mov.u32 	%r886, %r276;
	mov.u32 	%r888, %r274;
	mov.u32 	%r890, %r272;
	mov.u32 	%r891, %r271;
	mov.u32 	%r893, %r269;
	mov.u32 	%r895, %r267;
	mov.u32 	%r896, %r266;
	mov.u32 	%r898, %r264;
	mov.u32 	%r900, %r262;
	mov.u32 	%r901, %r261;
	mov.u32 	%r903, %r259;
	mov.u32 	%r905, %r257;
	mov.u32 	%r906, %r256;
	mov.u32 	%r908, %r254;
	mov.u32 	%r910, %r252;
	mov.u32 	%r911, %r251;
	mov.u32 	%r913, %r249;
	mov.u32 	%r915, %r247;
	mov.u32 	%r916, %r246;
	mov.u32 	%r918, %r244;
	mov.u32 	%r920, %r242;
	mov.u32 	%r922, %r240;
	mov.u32 	%r924, %r238;
	mov.u32 	%r925, %r237;
	mov.u32 	%r927, %r235;
	mov.u32 	%r929, %r233;
	mov.u32 	%r930, %r232;
	mov.u32 	%r932, %r230;
	mov.u32 	%r934, %r228;
	mov.u32 	%r935, %r227;
	mov.u32 	%r937, %r225;
	mov.u32 	%r939, %r223;
	mov.u32 	%r940, %r222;
	mov.u32 	%r942, %r220;
	mov.u32 	%r944, %r218;
	mov.u32 	%r945, %r217;
	mov.u32 	%r947, %r215;
	mov.u32 	%r949, %r213;
	mov.u32 	%r950, %r212;
	mov.u32 	%r952, %r210;
	mov.u32 	%r954, %r208;
	mov.u32 	%r955, %r207;
	mov.u32 	%r957, %r205;
	mov.u32 	%r959, %r203;
	mov.u32 	%r961, %r201;
	mov.u32 	%r963, %r199;
	mov.u32 	%r964, %r198;
	mov.u32 	%r966, %r196;
	mov.u32 	%r968, %r194;
	mov.u32 	%r969, %r193;
	mov.u32 	%r971, %r191;
	mov.u32 	%r973, %r189;
	mov.u32 	%r974, %r188;
	mov.u32 	%r976, %r186;
	mov.u32 	%r978, %r184;
	mov.u32 	%r979, %r183;
	mov.u32 	%r981, %r181;
	mov.u32 	%r983, %r179;
	mov.u32 	%r984, %r178;
	mov.u32 	%r986, %r176;
	mov.u32 	%r988, %r174;
	mov.u32 	%r989, %r173;
	mov.u32 	%r991, %r171;
	mov.u32 	%r993, %r169;
	mov.u32 	%r994, %r168;
	mov.u32 	%r996, %r166;
	mov.u32 	%r998, %r164;
	mov.u32 	%r1000, %r162;
	@%p89 bra 	$L__BB0_196;
	bra.uni 	$L__BB0_297;
$L__BB0_196:
	mov.u32 	%r845, %r317;
	mov.u32 	%r846, %r316;
	mov.u32 	%r848, %r314;
	mov.u32 	%r850, %r312;
	mov.u32 	%r851, %r311;
	mov.u32 	%r853, %r309;
	mov.u32 	%r855, %r307;
	mov.u32 	%r856, %r306;
	mov.u32 	%r858, %r304;
	mov.u32 	%r860, %r302;
	mov.u32 	%r861, %r301;
	mov.u32 	%r863, %r299;
	mov.u32 	%r865, %r297;
	mov.u32 	%r866, %r296;
	mov.u32 	%r868, %r294;
	mov.u32 	%r870, %r292;
	mov.u32 	%r871, %r291;
	mov.u32 	%r873, %r289;
	mov.u32 	%r875, %r287;
	mov.u32 	%r876, %r286;
	mov.u32 	%r878, %r284;
	mov.u32 	%r880, %r282;
	mov.u32 	%r881, %r281;
	mov.u32 	%r883, %r279;
	mov.u32 	%r885, %r277;
	mov.u32 	%r886, %r276;
	mov.u32 	%r888, %r274;
	mov.u32 	%r890, %r272;
	mov.u32 	%r891, %r271;
	mov.u32 	%r893, %r269;
	mov.u32 	%r895, %r267;
	mov.u32 	%r896, %r266;
	mov.u32 	%r898, %r264;
	mov.u32 	%r900, %r262;
	mov.u32 	%r901, %r261;
	mov.u32 	%r902, %r320;
	mov.u32 	%r903, %r259;
	mov.u32 	%r905, %r257;
	mov.u32 	%r906, %r256;
	mov.u32 	%r908, %r254;
	mov.u32 	%r910, %r252;
	mov.u32 	%r911, %r251;
	mov.u32 	%r913, %r249;
	mov.u32 	%r915, %r247;
	mov.u32 	%r916, %r246;
	mov.u32 	%r918, %r244;
	mov.u32 	%r920, %r242;
	mov.u32 	%r922, %r240;
	mov.u32 	%r924, %r238;
	mov.u32 	%r925, %r237;
	mov.u32 	%r927, %r235;
	mov.u32 	%r929, %r233;
	mov.u32 	%r930, %r232;
	mov.u32 	%r932, %r230;
	mov.u32 	%r934, %r228;
	mov.u32 	%r935, %r227;
	mov.u32 	%r937, %r225;
	mov.u32 	%r939, %r223;
	mov.u32 	%r940, %r222;
	mov.u32 	%r942, %r220;
	mov.u32 	%r944, %r218;
	mov.u32 	%r945, %r217;
	mov.u32 	%r947, %r215;
	mov.u32 	%r949, %r213;
	mov.u32 	%r950, %r212;
	mov.u32 	%r952, %r210;
	mov.u32 	%r954, %r208;
	mov.u32 	%r955, %r207;
	mov.u32 	%r957, %r205;
	mov.u32 	%r959, %r203;
	mov.u32 	%r961, %r201;
	mov.u32 	%r963, %r199;
	mov.u32 	%r964, %r198;
	mov.u32 	%r966, %r196;
	mov.u32 	%r968, %r194;
	mov.u32 	%r969, %r193;
	mov.u32 	%r971, %r191;
	mov.u32 	%r973, %r189;
	mov.u32 	%r974, %r188;
	mov.u32 	%r976, %r186;
	mov.u32 	%r978, %r184;
	mov.u32 	%r979, %r183;
	mov.u32 	%r981, %r181;
	mov.u32 	%r983, %r179;
	mov.u32 	%r984, %r178;
	mov.u32 	%r986, %r176;
	mov.u32 	%r988, %r174;
	mov.u32 	%r989, %r173;
	mov.u32 	%r991, %r171;
	mov.u32 	%r993, %r169;
	mov.u32 	%r994, %r168;
	mov.u32 	%r996, %r166;
	mov.u32 	%r998, %r164;
	mov.u32 	%r1000, %r162;
	bra.uni 	$L__BB0_297;
$L__BB0_197:
	setp.eq.s32 	%p85, %r500, 99;
	mov.u32 	%r845, %r317;
	mov.u32 	%r846, %r316;
	mov.u32 	%r848, %r314;
	mov.u32 	%r850, %r312;
	mov.u32 	%r851, %r311;
	mov.u32 	%r853, %r309;
	mov.u32 	%r855, %r307;
	mov.u32 	%r856, %r306;
	mov.u32 	%r858, %r304;
	mov.u32 	%r860, %r302;
	mov.u32 	%r861, %r301;
	mov.u32 	%r863, %r299;
	mov.u32 	%r865, %r297;
	mov.u32 	%r866, %r296;
	mov.u32 	%r868, %r294;
	mov.u32 	%r870, %r292;
	mov.u32 	%r871, %r291;
	mov.u32 	%r873, %r289;
	mov.u32 	%r875, %r287;
	mov.u32 	%r876, %r286;
	mov.u32 	%r878, %r284;
	mov.u32 	%r880, %r282;
	mov.u32 	%r881, %r281;
	mov.u32 	%r883, %r279;
	mov.u32 	%r885, %r277;
	mov.u32 	%r886, %r276;
	mov.u32 	%r888, %r274;
	mov.u32 	%r890, %r272;
	mov.u32 	%r891, %r271;
	mov.u32 	%r893, %r269;
	mov.u32 	%r895, %r267;
	mov.u32 	%r896, %r266;
	mov.u32 	%r898, %r264;
	mov.u32 	%r900, %r262;
	mov.u32 	%r901, %r320;
	mov.u32 	%r903, %r259;
	mov.u32 	%r905, %r257;
	mov.u32 	%r906, %r256;
	mov.u32 	%r908, %r254;
	mov.u32 	%r910, %r252;
	mov.u32 	%r911, %r251;
	mov.u32 	%r913, %r249;
	mov.u32 	%r915, %r247;
	mov.u32 	%r916, %r246;
	mov.u32 	%r918, %r244;
	mov.u32 	%r920, %r242;
	mov.u32 	%r922, %r240;
	mov.u32 	%r924, %r238;
	mov.u32 	%r925, %r237;
	mov.u32 	%r927, %r235;
	mov.u32 	%r929, %r233;
	mov.u32 	%r930, %r232;
	mov.u32 	%r932, %r230;
	mov.u32 	%r934, %r228;
	mov.u32 	%r935, %r227;
	mov.u32 	%r937, %r225;
	mov.u32 	%r939, %r223;
	mov.u32 	%r940, %r222;
	mov.u32 	%r942, %r220;
	mov.u32 	%r944, %r218;
	mov.u32 	%r945, %r217;
	mov.u32 	%r947, %r215;
	mov.u32 	%r949, %r213;
	mov.u32 	%r950, %r212;
	mov.u32 	%r952, %r210;
	mov.u32 	%r954, %r208;
	mov.u32 	%r955, %r207;
	mov.u32 	%r957, %r205;
	mov.u32 	%r959, %r203;
	mov.u32 	%r961, %r201;
	mov.u32 	%r963, %r199;
	mov.u32 	%r964, %r198;
	mov.u32 	%r966, %r196;
	mov.u32 	%r968, %r194;
	mov.u32 	%r969, %r193;
	mov.u32 	%r971, %r191;
	mov.u32 	%r973, %r189;
	mov.u32 	%r974, %r188;
	mov.u32 	%r976, %r186;
	mov.u32 	%r978, %r184;
	mov.u32 	%r979, %r183;
	mov.u32 	%r981, %r181;
	mov.u32 	%r983, %r179;
	mov.u32 	%r984, %r178;
	mov.u32 	%r986, %r176;
	mov.u32 	%r988, %r174;
	mov.u32 	%r989, %r173;
	mov.u32 	%r991, %r171;
	mov.u32 	%r993, %r169;
	mov.u32 	%r994, %r168;
	mov.u32 	%r996, %r166;
	mov.u32 	%r998, %r164;
	mov.u32 	%r1000, %r162;
	@%p85 bra 	$L__BB0_297;
	setp.eq.s32 	%p86, %r500, 100;
	mov.u32 	%r845, %r317;
	mov.u32 	%r846, %r316;
	mov.u32 	%r848, %r314;
	mov.u32 	%r850, %r312;
	mov.u32 	%r851, %r311;
	mov.u32 	%r853, %r309;
	mov.u32 	%r855, %r307;
	mov.u32 	%r856, %r306;
	mov.u32 	%r858, %r304;
	mov.u32 	%r860, %r302;
	mov.u32 	%r861, %r301;
	mov.u32 	%r863, %r299;
	mov.u32 	%r865, %r297;
	mov.u32 	%r866, %r296;
	mov.u32 	%r868, %r294;
	mov.u32 	%r870, %r292;
	mov.u32 	%r871, %r291;
	mov.u32 	%r873, %r289;
	mov.u32 	%r875, %r287;
	mov.u32 	%r876, %r286;
	mov.u32 	%r878, %r284;
	mov.u32 	%r880, %r282;
	mov.u32 	%r881, %r281;
	mov.u32 	%r883, %r279;
	mov.u32 	%r885, %r277;
	mov.u32 	%r886, %r276;
	mov.u32 	%r888, %r274;
	mov.u32 	%r890, %r272;
	mov.u32 	%r891, %r271;
	mov.u32 	%r893, %r269;
	mov.u32 	%r895, %r267;
	mov.u32 	%r896, %r266;
	mov.u32 	%r898, %r264;
	mov.u32 	%r900, %r320;
	mov.u32 	%r901, %r261;
	mov.u32 	%r903, %r259;
	mov.u32 	%r905, %r257;
	mov.u32 	%r906, %r256;
	mov.u32 	%r908, %r254;
	mov.u32 	%r910, %r252;
	mov.u32 	%r911, %r251;
	mov.u32 	%r913, %r249;
	mov.u32 	%r915, %r247;
	mov.u32 	%r916, %r246;
	mov.u32 	%r918, %r244;
	mov.u32 	%r920, %r242;
	mov.u32 	%r922, %r240;
	mov.u32 	%r924, %r238;
	mov.u32 	%r925, %r237;
	mov.u32 	%r927, %r235;
	mov.u32 	%r929, %r233;
	mov.u32 	%r930, %r232;
	mov.u32 	%r932, %r230;
	mov.u32 	%r934, %r228;
	mov.u32 	%r935, %r227;
	mov.u32 	%r937, %r225;
	mov.u32 	%r939, %r223;
	mov.u32 	%r940, %r222;
	mov.u32 	%r942, %r220;
	mov.u32 	%r944, %r218;
	mov.u32 	%r945, %r217;
	mov.u32 	%r947, %r215;
	mov.u32 	%r949, %r213;
	mov.u32 	%r950, %r212;
	mov.u32 	%r952, %r210;
	mov.u32 	%r954, %r208;
	mov.u32 	%r955, %r207;
	mov.u32 	%r957, %r205;
	mov.u32 	%r959, %r203;
	mov.u32 	%r961, %r201;
	mov.u32 	%r963, %r199;
	mov.u32 	%r964, %r198;
	mov.u32 	%r966, %r196;
	mov.u32 	%r968, %r194;
	mov.u32 	%r969, %r193;
	mov.u32 	%r971, %r191;
	mov.u32 	%r973, %r189;
	mov.u32 	%r974, %r188;
	mov.u32 	%r976, %r186;
	mov.u32 	%r978, %r184;
	mov.u32 	%r979, %r183;
	mov.u32 	%r981, %r181;
	mov.u32 	%r983, %r179;
	mov.u32 	%r984, %r178;
	mov.u32 	%r986, %r176;
	mov.u32 	%r988, %r174;
	mov.u32 	%r989, %r173;
	mov.u32 	%r991, %r171;
	mov.u32 	%r993, %r169;
	mov.u32 	%r994, %r168;
	mov.u32 	%r996, %r166;
	mov.u32 	%r998, %r164;
	mov.u32 	%r1000, %r162;
	@%p86 bra 	$L__BB0_297;
	setp.eq.s32 	%p87, %r500, 101;
	mov.u32 	%r845, %r317;
	mov.u32 	%r846, %r316;
	mov.u32 	%r848, %r314;
	mov.u32 	%r850, %r312;
	mov.u32 	%r851, %r311;
	mov.u32 	%r853, %r309;
	mov.u32 	%r855, %r307;
	mov.u32 	%r856, %r306;
	mov.u32 	%r858, %r304;
	mov.u32 	%r860, %r302;
	mov.u32 	%r861, %r301;
	mov.u32 	%r863, %r299;
	mov.u32 	%r865, %r297;
	mov.u32 	%r866, %r296;
	mov.u32 	%r868, %r294;
	mov.u32 	%r870, %r292;
	mov.u32 	%r871, %r291;
	mov.u32 	%r873, %r289;
	mov.u32 	%r875, %r287;
	mov.u32 	%r876, %r286;
	mov.u32 	%r878, %r284;
	mov.u32 	%r880, %r282;
	mov.u32 	%r881, %r281;
	mov.u32 	%r883, %r279;
	mov.u32 	%r885, %r277;
	mov.u32 	%r886, %r276;
	mov.u32 	%r888, %r274;
	mov.u32 	%r890, %r272;
	mov.u32 	%r891, %r271;
	mov.u32 	%r893, %r269;
	mov.u32 	%r895, %r267;
	mov.u32 	%r896, %r266;
	mov.u32 	%r898, %r264;
	mov.u32 	%r900, %r262;
	mov.u32 	%r901, %r261;
	mov.u32 	%r903, %r259;
	mov.u32 	%r905, %r257;
	mov.u32 	%r906, %r256;
	mov.u32 	%r908, %r254;
	mov.u32 	%r910, %r252;
	mov.u32 	%r911, %r251;
	mov.u32 	%r913, %r249;
	mov.u32 	%r915, %r247;
	mov.u32 	%r916, %r246;
	mov.u32 	%r918, %r244;
	mov.u32 	%r920, %r242;
	mov.u32 	%r922, %r240;
	mov.u32 	%r924, %r238;
	mov.u32 	%r925, %r237;
	mov.u32 	%r927, %r235;
	mov.u32 	%r929, %r233;
	mov.u32 	%r930, %r232;
	mov.u32 	%r932, %r230;
	mov.u32 	%r934, %r228;
	mov.u32 	%r935, %r227;
	mov.u32 	%r937, %r225;
	mov.u32 	%r939, %r223;
	mov.u32 	%r940, %r222;
	mov.u32 	%r942, %r220;
	mov.u32 	%r944, %r218;
	mov.u32 	%r945, %r217;
	mov.u32 	%r947, %r215;
	mov.u32 	%r949, %r213;
	mov.u32 	%r950, %r212;
	mov.u32 	%r952, %r210;
	mov.u32 	%r954, %r208;
	mov.u32 	%r955, %r207;
	mov.u32 	%r957, %r205;
	mov.u32 	%r959, %r203;
	mov.u32 	%r961, %r201;
	mov.u32 	%r963, %r199;
	mov.u32 	%r964, %r198;
	mov.u32 	%r966, %r196;
	mov.u32 	%r968, %r194;
	mov.u32 	%r969, %r193;
	mov.u32 	%r971, %r191;
	mov.u32 	%r973, %r189;
	mov.u32 	%r974, %r188;
	mov.u32 	%r976, %r186;
	mov.u32 	%r978, %r184;
	mov.u32 	%r979, %r183;
	mov.u32 	%r981, %r181;
	mov.u32 	%r983, %r179;
	mov.u32 	%r984, %r178;
	mov.u32 	%r986, %r176;
	mov.u32 	%r988, %r174;
	mov.u32 	%r989, %r173;
	mov.u32 	%r991, %r171;
	mov.u32 	%r993, %r169;
	mov.u32 	%r994, %r168;
	mov.u32 	%r996, %r166;
	mov.u32 	%r998, %r164;
	mov.u32 	%r1000, %r162;
	@%p87 bra 	$L__BB0_200;
	bra.uni 	$L__BB0_297;
$L__BB0_200:
	mov.u32 	%r845, %r317;
	mov.u32 	%r846, %r316;
	mov.u32 	%r848, %r314;
	mov.u32 	%r850, %r312;
	mov.u32 	%r851, %r311;
	mov.u32 	%r853, %r309;
	mov.u32 	%r855, %r307;
	mov.u32 	%r856, %r306;
	mov.u32 	%r858, %r304;
	mov.u32 	%r860, %r302;
	mov.u32 	%r861, %r301;
	mov.u32 	%r863, %r299;
	mov.u32 	%r865, %r297;
	mov.u32 	%r866, %r296;
	mov.u32 	%r868, %r294;
	mov.u32 	%r870, %r292;
	mov.u32 	%r871, %r291;
	mov.u32 	%r873, %r289;
	mov.u32 	%r875, %r287;
	mov.u32 	%r876, %r286;
	mov.u32 	%r878, %r284;
	mov.u32 	%r880, %r282;
	mov.u32 	%r881, %r281;
	mov.u32 	%r883, %r279;
	mov.u32 	%r885, %r277;
	mov.u32 	%r886, %r276;
	mov.u32 	%r888, %r274;
	mov.u32 	%r890, %r272;
	mov.u32 	%r891, %r271;
	mov.u32 	%r893, %r269;
	mov.u32 	%r895, %r267;
	mov.u32 	%r896, %r266;
	mov.u32 	%r898, %r264;
	mov.u32 	%r899, %r320;
	mov.u32 	%r900, %r262;
	mov.u32 	%r901, %r261;
	mov.u32 	%r903, %r259;
	mov.u32 	%r905, %r257;
	mov.u32 	%r906, %r256;
	mov.u32 	%r908, %r254;
	mov.u32 	%r910, %r252;
	mov.u32 	%r911, %r251;
	mov.u32 	%r913, %r249;
	mov.u32 	%r915, %r247;
	mov.u32 	%r916, %r246;
	mov.u32 	%r918, %r244;
	mov.u32 	%r920, %r242;
	mov.u32 	%r922, %r240;
	mov.u32 	%r924, %r238;
	mov.u32 	%r925, %r237;
	mov.u32 	%r927, %r235;
	mov.u32 	%r929, %r233;
	mov.u32 	%r930, %r232;
	mov.u32 	%r932, %r230;
	mov.u32 	%r934, %r228;
	mov.u32 	%r935, %r227;
	mov.u32 	%r937, %r225;
	mov.u32 	%r939, %r223;
	mov.u32 	%r940, %r222;
	mov.u32 	%r942, %r220;
	mov.u32 	%r944, %r218;
	mov.u32 	%r945, %r217;
	mov.u32 	%r947, %r215;
	mov.u32 	%r949, %r213;
	mov.u32 	%r950, %r212;
	mov.u32 	%r952, %r210;
	mov.u32 	%r954, %r208;
	mov.u32 	%r955, %r207;
	mov.u32 	%r957, %r205;
	mov.u32 	%r959, %r203;
	mov.u32 	%r961, %r201;
	mov.u32 	%r963, %r199;
	mov.u32 	%r964, %r198;
	mov.u32 	%r966, %r196;
	mov.u32 	%r968, %r194;
	mov.u32 	%r969, %r193;
	mov.u32 	%r971, %r191;
	mov.u32 	%r973, %r189;
	mov.u32 	%r974, %r188;
	mov.u32 	%r976, %r186;
	mov.u32 	%r978, %r184;
	mov.u32 	%r979, %r183;
	mov.u32 	%r981, %r181;
	mov.u32 	%r983, %r179;
	mov.u32 	%r984, %r178;
	mov.u32 	%r986, %r176;
	mov.u32 	%r988, %r174;
	mov.u32 	%r989, %r173;
	mov.u32 	%r991, %r171;
	mov.u32 	%r993, %r169;
	mov.u32 	%r994, %r168;
	mov.u32 	%r996, %r166;
	mov.u32 	%r998, %r164;
	mov.u32 	%r1000, %r162;
	bra.uni 	$L__BB0_297;
$L__BB0_201:
	setp.gt.s32 	%p78, %r500, 103;
	@%p78 bra 	$L__BB0_205;
	setp.eq.s32 	%p82, %r500, 102;
	mov.u32 	%r845, %r317;
	mov.u32 	%r846, %r316;
	mov.u32 	%r848, %r314;
	mov.u32 	%r850, %r312;
	mov.u32 	%r851, %r311;
	mov.u32 	%r853, %r309;
	mov.u32 	%r855, %r307;
	mov.u32 	%r856, %r306;
	mov.u32 	%r858, %r304;
	mov.u32 	%r860, %r302;
	mov.u32 	%r861, %r301;
	mov.u32 	%r863, %r299;
	mov.u32 	%r865, %r297;
	mov.u32 	%r866, %r296;
	mov.u32 	%r868, %r294;
	mov.u32 	%r870, %r292;
	mov.u32 	%r871, %r291;
	mov.u32 	%r873, %r289;
	mov.u32 	%r875, %r287;
	mov.u32 	%r876, %r286;
	mov.u32 	%r878, %r284;
	mov.u32 	%r880, %r282;
	mov.u32 	%r881, %r281;
	mov.u32 	%r883, %r279;
	mov.u32 	%r885, %r277;
	mov.u32 	%r886, %r276;
	mov.u32 	%r888, %r274;
	mov.u32 	%r890, %r272;
	mov.u32 	%r891, %r271;
	mov.u32 	%r893, %r269;
	mov.u32 	%r895, %r267;
	mov.u32 	%r896, %r266;
	mov.u32 	%r898, %r320;
	mov.u32 	%r900, %r262;
	mov.u32 	%r901, %r261;
	mov.u32 	%r903, %r259;
	mov.u32 	%r905, %r257;
	mov.u32 	%r906, %r256;
	mov.u32 	%r908, %r254;
	mov.u32 	%r910, %r252;
	mov.u32 	%r911, %r251;
	mov.u32 	%r913, %r249;
	mov.u32 	%r915, %r247;
	mov.u32 	%r916, %r246;
	mov.u32 	%r918, %r244;
	mov.u32 	%r920, %r242;
	mov.u32 	%r922, %r240;
	mov.u32 	%r924, %r238;
	mov.u32 	%r925, %r237;
	mov.u32 	%r927, %r235;
	mov.u32 	%r929, %r233;
	mov.u32 	%r930, %r232;
	mov.u32 	%r932, %r230;
	mov.u32 	%r934, %r228;
	mov.u32 	%r935, %r227;
	mov.u32 	%r937, %r225;
	mov.u32 	%r939, %r223;
	mov.u32 	%r940, %r222;
	mov.u32 	%r942, %r220;
	mov.u32 	%r944, %r218;
	mov.u32 	%r945, %r217;
	mov.u32 	%r947, %r215;
	mov.u32 	%r949, %r213;
	mov.u32 	%r950, %r212;
	mov.u32 	%r952, %r210;
	mov.u32 	%r954, %r208;
	mov.u32 	%r955, %r207;
	mov.u32 	%r957, %r205;
	mov.u32 	%r959, %r203;
	mov.u32 	%r961, %r201;
	mov.u32 	%r963, %r199;
	mov.u32 	%r964, %r198;
	mov.u32 	%r966, %r196;
	mov.u32 	%r968, %r194;
	mov.u32 	%r969, %r193;
	mov.u32 	%r971, %r191;
	mov.u32 	%r973, %r189;
	mov.u32 	%r974, %r188;
	mov.u32 	%r976, %r186;
	mov.u32 	%r978, %r184;
	mov.u32 	%r979, %r183;
	mov.u32 	%r981, %r181;
	mov.u32 	%r983, %r179;
	mov.u32 	%r984, %r178;
	mov.u32 	%r986, %r176;
	mov.u32 	%r988, %r174;
	mov.u32 	%r989, %r173;
	mov.u32 	%r991, %r171;
	mov.u32 	%r993, %r169;
	mov.u32 	%r994, %r168;
	mov.u32 	%r996, %r166;
	mov.u32 	%r998, %r164;
	mov.u32 	%r1000, %r162;
	@%p82 bra 	$L__BB0_297;
	setp.eq.s32 	%p83, %r500, 103;
	mov.u32 	%r845, %r317;
	mov.u32 	%r846, %r316;
	mov.u32 	%r848, %r314;
	mov.u32 	%r850, %r312;
	mov.u32 	%r851, %r311;
	mov.u32 	%r853, %r309;
	mov.u32 	%r855, %r307;
	mov.u32 	%r856, %r306;
	mov.u32 	%r858, %r304;
	mov.u32 	%r860, %r302;
	mov.u32 	%r861, %r301;
	mov.u32 	%r863, %r299;
	mov.u32 	%r865, %r297;
	mov.u32 	%r866, %r296;
	mov.u32 	%r868, %r294;
	mov.u32 	%r870, %r292;
	mov.u32 	%r871, %r291;
	mov.u32 	%r873, %r289;
	mov.u32 	%r875, %r287;
	mov.u32 	%r876, %r286;
	mov.u32 	%r878, %r284;
	mov.u32 	%r880, %r282;
	mov.u32 	%r881, %r281;
	mov.u32 	%r883, %r279;
	mov.u32 	%r885, %r277;
	mov.u32 	%r886, %r276;
	mov.u32 	%r888, %r274;
	mov.u32 	%r890, %r272;
	mov.u32 	%r891, %r271;
	mov.u32 	%r893, %r269;
	mov.u32 	%r895, %r267;
	mov.u32 	%r896, %r266;
	mov.u32 	%r898, %r264;
	mov.u32 	%r900, %r262;
	mov.u32 	%r901, %r261;
	mov.u32 	%r903, %r259;
	mov.u32 	%r905, %r257;
	mov.u32 	%r906, %r256;
	mov.u32 	%r908, %r254;
	mov.u32 	%r910, %r252;
	mov.u32 	%r911, %r251;
	mov.u32 	%r913, %r249;
	mov.u32 	%r915, %r247;
	mov.u32 	%r916, %r246;
	mov.u32 	%r918, %r244;
	mov.u32 	%r920, %r242;
	mov.u32 	%r922, %r240;
	mov.u32 	%r924, %r238;
	mov.u32 	%r925, %r237;
	mov.u32 	%r927, %r235;
	mov.u32 	%r929, %r233;
	mov.u32 	%r930, %r232;
	mov.u32 	%r932, %r230;
	mov.u32 	%r934, %r228;
	mov.u32 	%r935, %r227;
	mov.u32 	%r937, %r225;
	mov.u32 	%r939, %r223;
	mov.u32 	%r940, %r222;
	mov.u32 	%r942, %r220;
	mov.u32 	%r944, %r218;
	mov.u32 	%r945, %r217;
	mov.u32 	%r947, %r215;
	mov.u32 	%r949, %r213;
	mov.u32 	%r950, %r212;
	mov.u32 	%r952, %r210;
	mov.u32 	%r954, %r208;
	mov.u32 	%r955, %r207;
	mov.u32 	%r957, %r205;
	mov.u32 	%r959, %r203;
	mov.u32 	%r961, %r201;
	mov.u32 	%r963, %r199;
	mov.u32 	%r964, %r198;
	mov.u32 	%r966, %r196;
	mov.u32 	%r968, %r194;
	mov.u32 	%r969, %r193;
	mov.u32 	%r971, %r191;
	mov.u32 	%r973, %r189;
	mov.u32 	%r974, %r188;
	mov.u32 	%r976, %r186;
	mov.u32 	%r978, %r184;
	mov.u32 	%r979, %r183;
	mov.u32 	%r981, %r181;
	mov.u32 	%r983, %r179;
	mov.u32 	%r984, %r178;
	mov.u32 	%r986, %r176;
	mov.u32 	%r988, %r174;
	mov.u32 	%r989, %r173;
	mov.u32 	%r991, %r171;
	mov.u32 	%r993, %r169;
	mov.u32 	%r994, %r168;
	mov.u32 	%r996, %r166;
	mov.u32 	%r998, %r164;
	mov.u32 	%r1000, %r162;
	@%p83 bra 	$L__BB0_204;
	bra.uni 	$L__BB0_297;
$L__BB0_204:
	mov.u32 	%r845, %r317;
	mov.u32 	%r846, %r316;
	mov.u32 	%r848, %r314;
	mov.u32 	%r850, %r312;
	mov.u32 	%r851, %r311;
	mov.u32 	%r853, %r309;
	mov.u32 	%r855, %r307;
	mov.u32 	%r856, %r306;
	mov.u32 	%r858, %r304;
	mov.u32 	%r860, %r302;
	mov.u32 	%r861, %r301;
	mov.u32 	%r863, %r299;
	mov.u32 	%r865, %r297;
	mov.u32 	%r866, %r296;
	mov.u32 	%r868, %r294;
	mov.u32 	%r870, %r292;
	mov.u32 	%r871, %r291;
	mov.u32 	%r873, %r289;
	mov.u32 	%r875, %r287;
	mov.u32 	%r876, %r286;
	mov.u32 	%r878, %r284;
	mov.u32 	%r880, %r282;
	mov.u32 	%r881, %r281;
	mov.u32 	%r883, %r279;
	mov.u32 	%r885, %r277;
	mov.u32 	%r886, %r276;
	mov.u32 	%r888, %r274;
	mov.u32 	%r890, %r272;
	mov.u32 	%r891, %r271;
	mov.u32 	%r893, %r269;
	mov.u32 	%r895, %r267;
	mov.u32 	%r896, %r266;
	mov.u32 	%r897, %r320;
	mov.u32 	%r898, %r264;
	mov.u32 	%r900, %r262;
	mov.u32 	%r901, %r261;
	mov.u32 	%r903, %r259;
	mov.u32 	%r905, %r257;
	mov.u32 	%r906, %r256;
	mov.u32 	%r908, %r254;
	mov.u32 	%r910, %r252;
	mov.u32 	%r911, %r251;
	mov.u32 	%r913, %r249;
	mov.u32 	%r915, %r247;
	mov.u32 	%r916, %r246;
	mov.u32 	%r918, %r244;
	mov.u32 	%r920, %r242;
	mov.u32 	%r922, %r240;
	mov.u32 	%r924, %r238;
	mov.u32 	%r925, %r237;
	mov.u32 	%r927, %r235;
	mov.u32 	%r929, %r233;
	mov.u32 	%r930, %r232;
	mov.u32 	%r932, %r230;
	mov.u32 	%r934, %r228;
	mov.u32 	%r935, %r227;
	mov.u32 	%r937, %r225;
	mov.u32 	%r939, %r223;
	mov.u32 	%r940, %r222;
	mov.u32 	%r942, %r220;
	mov.u32 	%r944, %r218;
	mov.u32 	%r945, %r217;
	mov.u32 	%r947, %r215;
	mov.u32 	%r949, %r213;
	mov.u32 	%r950, %r212;
	mov.u32 	%r952, %r210;
	mov.u32 	%r954, %r208;
	mov.u32 	%r955, %r207;
	mov.u32 	%r957, %r205;
	mov.u32 	%r959, %r203;
	mov.u32 	%r961, %r201;
	mov.u32 	%r963, %r199;
	mov.u32 	%r964, %r198;
	mov.u32 	%r966, %r196;
	mov.u32 	%r968, %r194;
	mov.u32 	%r969, %r193;
	mov.u32 	%r971, %r191;
	mov.u32 	%r973, %r189;
	mov.u32 	%r974, %r188;
	mov.u32 	%r976, %r186;
	mov.u32 	%r978, %r184;
	mov.u32 	%r979, %r183;
	mov.u32 	%r981, %r181;
	mov.u32 	%r983, %r179;
	mov.u32 	%r984, %r178;
	mov.u32 	%r986, %r176;
	mov.u32 	%r988, %r174;
	mov.u32 	%r989, %r173;
	mov.u32 	%r991, %r171;
	mov.u32 	%r993, %r169;
	mov.u32 	%r994, %r168;
	mov.u32 	%r996, %r166;
	mov.u32 	%r998, %r164;
	mov.u32 	%r1000, %r162;
	bra.uni 	$L__BB0_297;
$L__BB0_205:
	setp.eq.s32 	%p79, %r500, 104;
	mov.u32 	%r845, %r317;
	mov.u32 	%r846, %r316;
	mov.u32 	%r848, %r314;
	mov.u32 	%r850, %r312;
	mov.u32 	%r851, %r311;
	mov.u32 	%r853, %r309;
	mov.u32 	%r855, %r307;
	mov.u32 	%r856, %r306;
	mov.u32 	%r858, %r304;
	mov.u32 	%r860, %r302;
	mov.u32 	%r861, %r301;
	mov.u32 	%r863, %r299;
	mov.u32 	%r865, %r297;
	mov.u32 	%r866, %r296;
	mov.u32 	%r868, %r294;
	mov.u32 	%r870, %r292;
	mov.u32 	%r871, %r291;
	mov.u32 	%r873, %r289;
	mov.u32 	%r875, %r287;
	mov.u32 	%r876, %r286;
	mov.u32 	%r878, %r284;
	mov.u32 	%r880, %r282;
	mov.u32 	%r881, %r281;
	mov.u32 	%r883, %r279;
	mov.u32 	%r885, %r277;
	mov.u32 	%r886, %r276;
	mov.u32 	%r888, %r274;
	mov.u32 	%r890, %r272;
	mov.u32 	%r891, %r271;
	mov.u32 	%r893, %r269;
	mov.u32 	%r895, %r267;
	mov.u32 	%r896, %r320;
	mov.u32 	%r898, %r264;
	mov.u32 	%r900, %r262;
	mov.u32 	%r901, %r261;
	mov.u32 	%r903, %r259;
	mov.u32 	%r905, %r257;
	mov.u32 	%r906, %r256;
	mov.u32 	%r908, %r254;
	mov.u32 	%r910, %r252;
	mov.u32 	%r911, %r251;
	mov.u32 	%r913, %r249;
	mov.u32 	%r915, %r247;
	mov.u32 	%r916, %r246;
	mov.u32 	%r918, %r244;
	mov.u32 	%r920, %r242;
	mov.u32 	%r922, %r240;
	mov.u32 	%r924, %r238;
	mov.u32 	%r925, %r237;
	mov.u32 	%r927, %r235;
	mov.u32 	%r929, %r233;
	mov.u32 	%r930, %r232;
	mov.u32 	%r932, %r230;
	mov.u32 	%r934, %r228;
	mov.u32 	%r935, %r227;
	mov.u32 	%r937, %r225;
	mov.u32 	%r939, %r223;
	mov.u32 	%r940, %r222;
	mov.u32 	%r942, %r220;
	mov.u32 	%r944, %r218;
	mov.u32 	%r945, %r217;
	mov.u32 	%r947, %r215;
	mov.u32 	%r949, %r213;
	mov.u32 	%r950, %r212;
	mov.u32 	%r952, %r210;
	mov.u32 	%r954, %r208;
	mov.u32 	%r955, %r207;
	mov.u32 	%r957, %r205;
	mov.u32 	%r959, %r203;
	mov.u32 	%r961, %r201;
	mov.u32 	%r963, %r199;
	mov.u32 	%r964, %r198;
	mov.u32 	%r966, %r196;
	mov.u32 	%r968, %r194;
	mov.u32 	%r969, %r193;
	mov.u32 	%r971, %r191;
	mov.u32 	%r973, %r189;
	mov.u32 	%r974, %r188;
	mov.u32 	%r976, %r186;
	mov.u32 	%r978, %r184;
	mov.u32 	%r979, %r183;
	mov.u32 	%r981, %r181;
	mov.u32 	%r983, %r179;
	mov.u32 	%r984, %r178;
	mov.u32 	%r986, %r176;
	mov.u32 	%r988, %r174;
	mov.u32 	%r989, %r173;
	mov.u32 	%r991, %r171;
	mov.u32 	%r993, %r169;
	mov.u32 	%r994, %r168;
	mov.u32 	%r996, %r166;
	mov.u32 	%r998, %r164;
	mov.u32 	%r1000, %r162;
	@%p79 bra 	$L__BB0_297;
	setp.eq.s32 	%p80, %r500, 105;
	mov.u32 	%r845, %r317;
	mov.u32 	%r846, %r316;
	mov.u32 	%r848, %r314;
	mov.u32 	%r850, %r312;
	mov.u32 	%r851, %r311;
	mov.u32 	%r853, %r309;
	mov.u32 	%r855, %r307;
	mov.u32 	%r856, %r306;
	mov.u32 	%r858, %r304;
	mov.u32 	%r860, %r302;
	mov.u32 	%r861, %r301;
	mov.u32 	%r863, %r299;
	mov.u32 	%r865, %r297;
	mov.u32 	%r866, %r296;
	mov.u32 	%r868, %r294;
	mov.u32 	%r870, %r292;
	mov.u32 	%r871, %r291;
	mov.u32 	%r873, %r289;
	mov.u32 	%r875, %r287;
	mov.u32 	%r876, %r286;
	mov.u32 	%r878, %r284;
	mov.u32 	%r880, %r282;
	mov.u32 	%r881, %r281;
	mov.u32 	%r883, %r279;
	mov.u32 	%r885, %r277;
	mov.u32 	%r886, %r276;
	mov.u32 	%r888, %r274;
	mov.u32 	%r890, %r272;
	mov.u32 	%r891, %r271;
	mov.u32 	%r893, %r269;
	mov.u32 	%r895, %r320;
	mov.u32 	%r896, %r266;
	mov.u32 	%r898, %r264;
	mov.u32 	%r900, %r262;
	mov.u32 	%r901, %r261;
	mov.u32 	%r903, %r259;
	mov.u32 	%r905, %r257;
	mov.u32 	%r906, %r256;
	mov.u32 	%r908, %r254;
	mov.u32 	%r910, %r252;
	mov.u32 	%r911, %r251;
	mov.u32 	%r913, %r249;
	mov.u32 	%r915, %r247;
	mov.u32 	%r916, %r246;
	mov.u32 	%r918, %r244;
	mov.u32 	%r920, %r242;
	mov.u32 	%r922, %r240;
	mov.u32 	%r924, %r238;
	mov.u32 	%r925, %r237;
	mov.u32 	%r927, %r235;
	mov.u32 	%r929, %r233;
	mov.u32 	%r930, %r232;
	mov.u32 	%r932, %r230;
	mov.u32 	%r934, %r228;
	mov.u32 	%r935, %r227;
	mov.u32 	%r937, %r225;
	mov.u32 	%r939, %r223;
	mov.u32 	%r940, %r222;
	mov.u32 	%r942, %r220;
	mov.u32 	%r944, %r218;
	mov.u32 	%r945, %r217;
	mov.u32 	%r947, %r215;
	mov.u32 	%r949, %r213;
	mov.u32 	%r950, %r212;
	mov.u32 	%r952, %r210;
	mov.u32 	%r954, %r208;
	mov.u32 	%r955, %r207;
	mov.u32 	%r957, %r205;
	mov.u32 	%r959, %r203;
	mov.u32 	%r961, %r201;
	mov.u32 	%r963, %r199;
	mov.u32 	%r964, %r198;
	mov.u32 	%r966, %r196;
	mov.u32 	%r968, %r194;
	mov.u32 	%r969, %r193;
	mov.u32 	%r971, %r191;
	mov.u32 	%r973, %r189;
	mov.u32 	%r974, %r188;
	mov.u32 	%r976, %r186;
	mov.u32 	%r978, %r184;
	mov.u32 	%r979, %r183;
	mov.u32 	%r981, %r181;
	mov.u32 	%r983, %r179;
	mov.u32 	%r984, %r178;
	mov.u32 	%r986, %r176;
	mov.u32 	%r988, %r174;
	mov.u32 	%r989, %r173;
	mov.u32 	%r991, %r171;
	mov.u32 	%r993, %r169;
	mov.u32 	%r994, %r168;
	mov.u32 	%r996, %r166;
	mov.u32 	%r998, %r164;
	mov.u32 	%r1000, %r162;
	@%p80 bra 	$L__BB0_297;
	setp.eq.s32 	%p81, %r500, 106;
	mov.u32 	%r845, %r317;
	mov.u32 	%r846, %r316;
	mov.u32 	%r848, %r314;
	mov.u32 	%r850, %r312;
	mov.u32 	%r851, %r311;
	mov.u32 	%r853, %r309;
	mov.u32 	%r855, %r307;
	mov.u32 	%r856, %r306;
	mov.u32 	%r858, %r304;
	mov.u32 	%r860, %r302;
	mov.u32 	%r861, %r301;
	mov.u32 	%r863, %r299;
	mov.u32 	%r865, %r297;
	mov.u32 	%r866, %r296;
	mov.u32 	%r868, %r294;
	mov.u32 	%r870, %r292;
	mov.u32 	%r871, %r291;
	mov.u32 	%r873, %r289;
	mov.u32 	%r875, %r287;
	mov.u32 	%r876, %r286;
	mov.u32 	%r878, %r284;
	mov.u32 	%r880, %r282;
	mov.u32 	%r881, %r281;
	mov.u32 	%r883, %r279;
	mov.u32 	%r885, %r277;
	mov.u32 	%r886, %r276;
	mov.u32 	%r888, %r274;
	mov.u32 	%r890, %r272;
	mov.u32 	%r891, %r271;
	mov.u32 	%r893, %r269;
	mov.u32 	%r895, %r267;
	mov.u32 	%r896, %r266;
	mov.u32 	%r898, %r264;
	mov.u32 	%r900, %r262;
	mov.u32 	%r901, %r261;
	mov.u32 	%r903, %r259;
	mov.u32 	%r905, %r257;
	mov.u32 	%r906, %r256;
	mov.u32 	%r908, %r254;
	mov.u32 	%r910, %r252;
	mov.u32 	%r911, %r251;
	mov.u32 	%r913, %r249;
	mov.u32 	%r915, %r247;
	mov.u32 	%r916, %r246;
	mov.u32 	%r918, %r244;
	mov.u32 	%r920, %r242;
	mov.u32 	%r922, %r240;
	mov.u32 	%r924, %r238;
	mov.u32 	%r925, %r237;
	mov.u32 	%r927, %r235;
	mov.u32 	%r929, %r233;
	mov.u32 	%r930, %r232;
	mov.u32 	%r932, %r230;
	mov.u32 	%r934, %r228;
	mov.u32 	%r935, %r227;
	mov.u32 	%r937, %r225;
	mov.u32 	%r939, %r223;
	mov.u32 	%r940, %r222;
	mov.u32 	%r942, %r220;
	mov.u32 	%r944, %r218;
	mov.u32 	%r945, %r217;
	mov.u32 	%r947, %r215;
	mov.u32 	%r949, %r213;
	mov.u32 	%r950, %r212;
	mov.u32 	%r952, %r210;
	mov.u32 	%r954, %r208;
	mov.u32 	%r955, %r207;
	mov.u32 	%r957, %r205;
	mov.u32 	%r959, %r203;
	mov.u32 	%r961, %r201;
	mov.u32 	%r963, %r199;
	mov.u32 	%r964, %r198;
	mov.u32 	%r966, %r196;
	mov.u32 	%r968, %r194;
	mov.u32 	%r969, %r193;
	mov.u32 	%r971, %r191;
	mov.u32 	%r973, %r189;
	mov.u32 	%r974, %r188;
	mov.u32 	%r976, %r186;
	mov.u32 	%r978, %r184;
	mov.u32 	%r979, %r183;
	mov.u32 	%r981, %r181;
	mov.u32 	%r983, %r179;
	mov.u32 	%r984, %r178;
	mov.u32 	%r986, %r176;
	mov.u32 	%r988, %r174;
	mov.u32 	%r989, %r173;
	mov.u32 	%r991, %r171;
	mov.u32 	%r993, %r169;
	mov.u32 	%r994, %r168;
	mov.u32 	%r996, %r166;
	mov.u32 	%r998, %r164;
	mov.u32 	%r1000, %r162;
	@%p81 bra 	$L__BB0_208;
	bra.uni 	$L__BB0_297;
$L__BB0_208:
	mov.u32 	%r845, %r317;
	mov.u32 	%r846, %r316;
	mov.u32 	%r848, %r314;
	mov.u32 	%r850, %r312;
	mov.u32 	%r851, %r311;
	mov.u32 	%r853, %r309;
	mov.u32 	%r855, %r307;
	mov.u32 	%r856, %r306;
	mov.u32 	%r858, %r304;
	mov.u32 	%r860, %r302;
	mov.u32 	%r861, %r301;
	mov.u32 	%r863, %r299;
	mov.u32 	%r865, %r297;
	mov.u32 	%r866, %r296;
	mov.u32 	%r868, %r294;
	mov.u32 	%r870, %r292;
	mov.u32 	%r871, %r291;
	mov.u32 	%r873, %r289;
	mov.u32 	%r875, %r287;
	mov.u32 	%r876, %r286;
	mov.u32 	%r878, %r284;
	mov.u32 	%r880, %r282;
	mov.u32 	%r881, %r281;
	mov.u32 	%r883, %r279;
	mov.u32 	%r885, %r277;
	mov.u32 	%r886, %r276;
	mov.u32 	%r888, %r274;
	mov.u32 	%r890, %r272;
	mov.u32 	%r891, %r271;
	mov.u32 	%r893, %r269;
	mov.u32 	%r894, %r320;
	mov.u32 	%r895, %r267;
	mov.u32 	%r896, %r266;
	mov.u32 	%r898, %r264;
	mov.u32 	%r900, %r262;
	mov.u32 	%r901, %r261;
	mov.u32 	%r903, %r259;
	mov.u32 	%r905, %r257;
	mov.u32 	%r906, %r256;
	mov.u32 	%r908, %r254;
	mov.u32 	%r910, %r252;
	mov.u32 	%r911, %r251;
	mov.u32 	%r913, %r249;
	mov.u32 	%r915, %r247;
	mov.u32 	%r916, %r246;
	mov.u32 	%r918, %r244;
	mov.u32 	%r920, %r242;
	mov.u32 	%r922, %r240;
	mov.u32 	%r924, %r238;
	mov.u32 	%r925, %r237;
	mov.u32 	%r927, %r235;
	mov.u32 	%r929, %r233;
	mov.u32 	%r930, %r232;
	mov.u32 	%r932, %r230;
	mov.u32 	%r934, %r228;
	mov.u32 	%r935, %r227;
	mov.u32 	%r937, %r225;
	mov.u32 	%r939, %r223;
	mov.u32 	%r940, %r222;
	mov.u32 	%r942, %r220;
	mov.u32 	%r944, %r218;
	mov.u32 	%r945, %r217;
	mov.u32 	%r947, %r215;
	mov.u32 	%r949, %r213;
	mov.u32 	%r950, %r212;
	mov.u32 	%r952, %r210;
	mov.u32 	%r954, %r208;
	mov.u32 	%r955, %r207;
	mov.u32 	%r957, %r205;
	mov.u32 	%r959, %r203;
	mov.u32 	%r961, %r201;
	mov.u32 	%r963, %r199;
	mov.u32 	%r964, %r198;
	mov.u32 	%r966, %r196;
	mov.u32 	%r968, %r194;
	mov.u32 	%r969, %r193;
	mov.u32 	%r971, %r191;
	mov.u32 	%r973, %r189;
	mov.u32 	%r974, %r188;
	mov.u32 	%r976, %r186;
	mov.u32 	%r978, %r184;
	mov.u32 	%r979, %r183;
	mov.u32 	%r981, %r181;
	mov.u32 	%r983, %r179;
	mov.u32 	%r984, %r178;
	mov.u32 	%r986, %r176;
	mov.u32 	%r988, %r174;
	mov.u32 	%r989, %r173;
	mov.u32 	%r991, %r171;
	mov.u32 	%r993, %r169;
	mov.u32 	%r994, %r168;
	mov.u32 	%r996, %r166;
	mov.u32 	%r998, %r164;
	mov.u32 	%r1000, %r162;
	bra.uni 	$L__BB0_297;
$L__BB0_209:
	setp.gt.s32 	%p64, %r500, 111;
	@%p64 bra 	$L__BB0_218;
	setp.gt.s32 	%p71, %r500, 108;
	@%p71 bra 	$L__BB0_214;
	setp.eq.s32 	%p75, %r500, 107;
	mov.u32 	%r845, %r317;
	mov.u32 	%r846, %r316;
	mov.u32 	%r848, %r314;
	mov.u32 	%r850, %r312;
	mov.u32 	%r851, %r311;
	mov.u32 	%r853, %r309;
	mov.u32 	%r855, %r307;
	mov.u32 	%r856, %r306;
	mov.u32 	%r858, %r304;
	mov.u32 	%r860, %r302;
	mov.u32 	%r861, %r301;
	mov.u32 	%r863, %r299;
	mov.u32 	%r865, %r297;
	mov.u32 	%r866, %r296;
	mov.u32 	%r868, %r294;
	mov.u32 	%r870, %r292;
	mov.u32 	%r871, %r291;
	mov.u32 	%r873, %r289;
	mov.u32 	%r875, %r287;
	mov.u32 	%r876, %r286;
	mov.u32 	%r878, %r284;
	mov.u32 	%r880, %r282;
	mov.u32 	%r881, %r281;
	mov.u32 	%r883, %r279;
	mov.u32 	%r885, %r277;
	mov.u32 	%r886, %r276;
	mov.u32 	%r888, %r274;
	mov.u32 	%r890, %r272;
	mov.u32 	%r891, %r271;
	mov.u32 	%r893, %r320;
	mov.u32 	%r895, %r267;
	mov.u32 	%r896, %r266;
	mov.u32 	%r898, %r264;
	mov.u32 	%r900, %r262;
	mov.u32 	%r901, %r261;
	mov.u32 	%r903, %r259;
	mov.u32 	%r905, %r257;
	mov.u32 	%r906, %r256;
	mov.u32 	%r908, %r254;
	mov.u32 	%r910, %r252;
	mov.u32 	%r911, %r251;
	mov.u32 	%r913, %r249;
	mov.u32 	%r915, %r247;
	mov.u32 	%r916, %r246;
	mov.u32 	%r918, %r244;
	mov.u32 	%r920, %r242;
	mov.u32 	%r922, %r240;
	mov.u32 	%r924, %r238;
	mov.u32 	%r925, %r237;
	mov.u32 	%r927, %r235;
	mov.u32 	%r929, %r233;
	mov.u32 	%r930, %r232;
	mov.u32 	%r932, %r230;
	mov.u32 	%r934, %r228;
	mov.u32 	%r935, %r227;
	mov.u32 	%r937, %r225;
	mov.u32 	%r939, %r223;
	mov.u32 	%r940, %r222;
	mov.u32 	%r942, %r220;
	mov.u32 	%r944, %r218;
	mov.u32 	%r945, %r217;
	mov.u32 	%r947, %r215;
	mov.u32 	%r949, %r213;
	mov.u32 	%r950, %r212;
	mov.u32 	%r952, %r210;
	mov.u32 	%r954, %r208;
	mov.u32 	%r955, %r207;
	mov.u32 	%r957, %r205;
	mov.u32 	%r959, %r203;
	mov.u32 	%r961, %r201;
	mov.u32 	%r963, %r199;
	mov.u32 	%r964, %r198;
	mov.u32 	%r966, %r196;
	mov.u32 	%r968, %r194;
	mov.u32 	%r969, %r193;
	mov.u32 	%r971, %r191;
	mov.u32 	%r973, %r189;
	mov.u32 	%r974, %r188;
	mov.u32 	%r976, %r186;
	mov.u32 	%r978, %r184;
	mov.u32 	%r979, %r183;
	mov.u32 	%r981, %r181;
	mov.u32 	%r983, %r179;
	mov.u32 	%r984, %r178;
	mov.u32 	%r986, %r176;
	mov.u32 	%r988, %r174;
	mov.u32 	%r989, %r173;
	mov.u32 	%r991, %r171;
	mov.u32 	%r993, %r169;
	mov.u32 	%r994, %r168;
	mov.u32 	%r996, %r166;
	mov.u32 	%r998, %r164;
	mov.u32 	%r1000, %r162;
	@%p75 bra 	$L__BB0_297;
	setp.eq.s32 	%p76, %r500, 108;
	mov.u32 	%r845, %r317;
	mov.u32 	%r846, %r316;
	mov.u32 	%r848, %r314;
	mov.u32 	%r850, %r312;
	mov.u32 	%r851, %r311;
	mov.u32 	%r853, %r309;
	mov.u32 	%r855, %r307;
	mov.u32 	%r856, %r306;
	mov.u32 	%r858, %r304;
	mov.u32 	%r860, %r302;
	mov.u32 	%r861, %r301;
	mov.u32 	%r863, %r299;
	mov.u32 	%r865, %r297;
	mov.u32 	%r866, %r296;
	mov.u32 	%r868, %r294;
	mov.u32 	%r870, %r292;
	mov.u32 	%r871, %r291;
	mov.u32 	%r873, %r289;
	mov.u32 	%r875, %r287;
	mov.u32 	%r876, %r286;
	mov.u32 	%r878, %r284;
	mov.u32 	%r880, %r282;
	mov.u32 	%r881, %r281;
	mov.u32 	%r883, %r279;
	mov.u32 	%r885, %r277;
	mov.u32 	%r886, %r276;
	mov.u32 	%r888, %r274;
	mov.u32 	%r890, %r272;
	mov.u32 	%r891, %r271;
	mov.u32 	%r893, %r269;
	mov.u32 	%r895, %r267;
	mov.u32 	%r896, %r266;
	mov.u32 	%r898, %r264;
	mov.u32 	%r900, %r262;
	mov.u32 	%r901, %r261;
	mov.u32 	%r903, %r259;
	mov.u32 	%r905, %r257;
	mov.u32 	%r906, %r256;
	mov.u32 	%r908, %r254;
	mov.u32 	%r910, %r252;
	mov.u32 	%r911, %r251;
	mov.u32 	%r913, %r249;
	mov.u32 	%r915, %r247;
	mov.u32 	%r916, %r246;
	mov.u32 	%r918, %r244;
	mov.u32 	%r920, %r242;
	mov.u32 	%r922, %r240;
	mov.u32 	%r924, %r238;
	mov.u32 	%r925, %r237;
	mov.u32 	%r927, %r235;
	mov.u32 	%r929, %r233;
	mov.u32 	%r930, %r232;
	mov.u32 	%r932, %r230;
	mov.u32 	%r934, %r228;
	mov.u32 	%r935, %r227;
	mov.u32 	%r937, %r225;
	mov.u32 	%r939, %r223;
	mov.u32 	%r940, %r222;
	mov.u32 	%r942, %r220;
	mov.u32 	%r944, %r218;
	mov.u32 	%r945, %r217;
	mov.u32 	%r947, %r215;
	mov.u32 	%r949, %r213;
	mov.u32 	%r950, %r212;
	mov.u32 	%r952, %r210;
	mov.u32 	%r954, %r208;
	mov.u32 	%r955, %r207;
	mov.u32 	%r957, %r205;
	mov.u32 	%r959, %r203;
	mov.u32 	%r961, %r201;
	mov.u32 	%r963, %r199;
	mov.u32 	%r964, %r198;
	mov.u32 	%r966, %r196;
	mov.u32 	%r968, %r194;
	mov.u32 	%r969, %r193;
	mov.u32 	%r971, %r191;
	mov.u32 	%r973, %r189;
	mov.u32 	%r974, %r188;
	mov.u32 	%r976, %r186;
	mov.u32 	%r978, %r184;
	mov.u32 	%r979, %r183;
	mov.u32 	%r981, %r181;
	mov.u32 	%r983, %r179;
	mov.u32 	%r984, %r178;
	mov.u32 	%r986, %r176;
	mov.u32 	%r988, %r174;
	mov.u32 	%r989, %r173;
	mov.u32 	%r991, %r171;
	mov.u32 	%r993, %r169;
	mov.u32 	%r994, %r168;
	mov.u32 	%r996, %r166;
	mov.u32 	%r998, %r164;
	mov.u32 	%r1000, %r162;
	@%p76 bra 	$L__BB0_213;
	bra.uni 	$L__BB0_297;
$L__BB0_213:
	mov.u32 	%r845, %r317;
	mov.u32 	%r846, %r316;
	mov.u32 	%r848, %r314;
	mov.u32 	%r850, %r312;
	mov.u32 	%r851, %r311;
	mov.u32 	%r853, %r309;
	mov.u32 	%r855, %r307;
	mov.u32 	%r856, %r306;
	mov.u32 	%r858, %r304;
	mov.u32 	%r860, %r302;
	mov.u32 	%r861, %r301;
	mov.u32 	%r863, %r299;
	mov.u32 	%r865, %r297;
	mov.u32 	%r866, %r296;
	mov.u32 	%r868, %r294;
	mov.u32 	%r870, %r292;
	mov.u32 	%r871, %r291;
	mov.u32 	%r873, %r289;
	mov.u32 	%r875, %r287;
	mov.u32 	%r876, %r286;
	mov.u32 	%r878, %r284;
	mov.u32 	%r880, %r282;
	mov.u32 	%r881, %r281;
	mov.u32 	%r883, %r279;
	mov.u32 	%r885, %r277;
	mov.u32 	%r886, %r276;
	mov.u32 	%r888, %r274;
	mov.u32 	%r890, %r272;
	mov.u32 	%r891, %r271;
	mov.u32 	%r892, %r320;
	mov.u32 	%r893, %r269;
	mov.u32 	%r895, %r267;
	mov.u32 	%r896, %r266;
	mov.u32 	%r898, %r264;
	mov.u32 	%r900, %r262;
	mov.u32 	%r901, %r261;
	mov.u32 	%r903, %r259;
	mov.u32 	%r905, %r257;
	mov.u32 	%r906, %r256;
	mov.u32 	%r908, %r254;
	mov.u32 	%r910, %r252;
	mov.u32 	%r911, %r251;
	mov.u32 	%r913, %r249;
	mov.u32 	%r915, %r247;
	mov.u32 	%r916, %r246;
	mov.u32 	%r918, %r244;
	mov.u32 	%r920, %r242;
	mov.u32 	%r922, %r240;
	mov.u32 	%r924, %r238;
	mov.u32 	%r925, %r237;
	mov.u32 	%r927, %r235;
	mov.u32 	%r929, %r233;
	mov.u32 	%r930, %r232;
	mov.u32 	%r932, %r230;
	mov.u32 	%r934, %r228;
	mov.u32 	%r935, %r227;
	mov.u32 	%r937, %r225;
	mov.u32 	%r939, %r223;
	mov.u32 	%r940, %r222;
	mov.u32 	%r942, %r220;
	mov.u32 	%r944, %r218;
	mov.u32 	%r945, %r217;
	mov.u32 	%r947, %r215;
	mov.u32 	%r949, %r213;
	mov.u32 	%r950, %r212;
	mov.u32 	%r952, %r210;
	mov.u32 	%r954, %r208;
	mov.u32 	%r955, %r207;
	mov.u32 	%r957, %r205;
	mov.u32 	%r959, %r203;
	mov.u32 	%r961, %r201;
	mov.u32 	%r963, %r199;
	mov.u32 	%r964, %r198;
	mov.u32 	%r966, %r196;
	mov.u32 	%r968, %r194;
	mov.u32 	%r969, %r193;
	mov.u32 	%r971, %r191;
	mov.u32 	%r973, %r189;
	mov.u32 	%r974, %r188;
	mov.u32 	%r976, %r186;
	mov.u32 	%r978, %r184;
	mov.u32 	%r979, %r183;
	mov.u32 	%r981, %r181;
	mov.u32 	%r983, %r179;
	mov.u32 	%r984, %r178;
	mov.u32 	%r986, %r176;
	mov.u32 	%r988, %r174;
	mov.u32 	%r989, %r173;
	mov.u32 	%r991, %r171;
	mov.u32 	%r993, %r169;
	mov.u32 	%r994, %r168;
	mov.u32 	%r996, %r166;
	mov.u32 	%r998, %r164;
	mov.u32 	%r1000, %r162;
	bra.uni 	$L__BB0_297;
$L__BB0_214:
	setp.eq.s32 	%p72, %r500, 109;
	mov.u32 	%r845, %r317;
	mov.u32 	%r846, %r316;
	mov.u32 	%r848, %r314;
	mov.u32 	%r850, %r312;
	mov.u32 	%r851, %r311;
	mov.u32 	%r853, %r309;
	mov.u32 	%r855, %r307;
	mov.u32 	%r856, %r306;
	mov.u32 	%r858, %r304;
	mov.u32 	%r860, %r302;
	mov.u32 	%r861, %r301;
	mov.u32 	%r863, %r299;
	mov.u32 	%r865, %r297;
	mov.u32 	%r866, %r296;
	mov.u32 	%r868, %r294;
	mov.u32 	%r870, %r292;
	mov.u32 	%r871, %r291;
	mov.u32 	%r873, %r289;
	mov.u32 	%r875, %r287;
	mov.u32 	%r876, %r286;
	mov.u32 	%r878, %r284;
	mov.u32 	%r880, %r282;
	mov.u32 	%r881, %r281;
	mov.u32 	%r883, %r279;
	mov.u32 	%r885, %r277;
	mov.u32 	%r886, %r276;
	mov.u32 	%r888, %r274;
	mov.u32 	%r890, %r272;
	mov.u32 	%r891, %r320;
	mov.u32 	%r893, %r269;
	mov.u32 	%r895, %r267;
	mov.u32 	%r896, %r266;
	mov.u32 	%r898, %r264;
	mov.u32 	%r900, %r262;
	mov.u32 	%r901, %r261;
	mov.u32 	%r903, %r259;
	mov.u32 	%r905, %r257;
	mov.u32 	%r906, %r256;
	mov.u32 	%r908, %r254;
	mov.u32 	%r910, %r252;
	mov.u32 	%r911, %r251;
	mov.u32 	%r913, %r249;
	mov.u32 	%r915, %r247;
	mov.u32 	%r916, %r246;
	mov.u32 	%r918, %r244;
	mov.u32 	%r920, %r242;
	mov.u32 	%r922, %r240;
	mov.u32 	%r924, %r238;
	mov.u32 	%r925, %r237;
	mov.u32 	%r927, %r235;
	mov.u32 	%r929, %r233;
	mov.u32 	%r930, %r232;
	mov.u32 	%r932, %r230;
	mov.u32 	%r934, %r228;
	mov.u32 	%r935, %r227;
	mov.u32 	%r937, %r225;
	mov.u32 	%r939, %r223;
	mov.u32 	%r940, %r222;
	mov.u32 	%r942, %r220;
	mov.u32 	%r944, %r218;
	mov.u32 	%r945, %r217;
	mov.u32 	%r947, %r215;
	mov.u32 	%r949, %r213;
	mov.u32 	%r950, %r212;
	mov.u32 	%r952, %r210;
	mov.u32 	%r954, %r208;
	mov.u32 	%r955, %r207;
	mov.u32 	%r957, %r205;
	mov.u32 	%r959, %r203;
	mov.u32 	%r961, %r201;
	mov.u32 	%r963, %r199;
	mov.u32 	%r964, %r198;
	mov.u32 	%r966, %r196;
	mov.u32 	%r968, %r194;
	mov.u32 	%r969, %r193;
	mov.u32 	%r971, %r191;
	mov.u32 	%r973, %r189;
	mov.u32 	%r974, %r188;
	mov.u32 	%r976, %r186;
	mov.u32 	%r978, %r184;
	mov.u32 	%r979, %r183;
	mov.u32 	%r981, %r181;
	mov.u32 	%r983, %r179;
	mov.u32 	%r984, %r178;
	mov.u32 	%r986, %r176;
	mov.u32 	%r988, %r174;
	mov.u32 	%r989, %r173;
	mov.u32 	%r991, %r171;
	mov.u32 	%r993, %r169;
	mov.u32 	%r994, %r168;
	mov.u32 	%r996, %r166;
	mov.u32 	%r998, %r164;
	mov.u32 	%r1000, %r162;
	@%p72 bra 	$L__BB0_297;
	setp.eq.s32 	%p73, %r500, 110;
	mov.u32 	%r845, %r317;
	mov.u32 	%r846, %r316;
	mov.u32 	%r848, %r314;
	mov.u32 	%r850, %r312;
	mov.u32 	%r851, %r311;
	mov.u32 	%r853, %r309;
	mov.u32 	%r855, %r307;
	mov.u32 	%r856, %r306;
	mov.u32 	%r858, %r304;
	mov.u32 	%r860, %r302;
	mov.u32 	%r861, %r301;
	mov.u32 	%r863, %r299;
	mov.u32 	%r865, %r297;
	mov.u32 	%r866, %r296;
	mov.u32 	%r868, %r294;
	mov.u32 	%r870, %r292;
	mov.u32 	%r871, %r291;
	mov.u32 	%r873, %r289;
	mov.u32 	%r875, %r287;
	mov.u32 	%r876, %r286;
	mov.u32 	%r878, %r284;
	mov.u32 	%r880, %r282;
	mov.u32 	%r881, %r281;
	mov.u32 	%r883, %r279;
	mov.u32 	%r885, %r277;
	mov.u32 	%r886, %r276;
	mov.u32 	%r888, %r274;
	mov.u32 	%r890, %r320;
	mov.u32 	%r891, %r271;
	mov.u32 	%r893, %r269;
	mov.u32 	%r895, %r267;
	mov.u32 	%r896, %r266;
	mov.u32 	%r898, %r264;
	mov.u32 	%r900, %r262;
	mov.u32 	%r901, %r261;
	mov.u32 	%r903, %r259;
	mov.u32 	%r905, %r257;
	mov.u32 	%r906, %r256;
	mov.u32 	%r908, %r254;
	mov.u32 	%r910, %r252;
	mov.u32 	%r911, %r251;
	mov.u32 	%r913, %r249;
	mov.u32 	%r915, %r247;
	mov.u32 	%r916, %r246;
	mov.u32 	%r918, %r244;
	mov.u32 	%r920, %r242;
	mov.u32 	%r922, %r240;
	mov.u32 	%r924, %r238;
	mov.u32 	%r925, %r237;
	mov.u32 	%r927, %r235;
	mov.u32 	%r929, %r233;
	mov.u32 	%r930, %r232;
	mov.u32 	%r932, %r230;
	mov.u32 	%r934, %r228;
	mov.u32 	%r935, %r227;
	mov.u32 	%r937, %r225;
	mov.u32 	%r939, %r223;
	mov.u32 	%r940, %r222;
	mov.u32 	%r942, %r220;
	mov.u32 	%r944, %r218;
	mov.u32 	%r945, %r217;
	mov.u32 	%r947, %r215;
	mov.u32 	%r949, %r213;
	mov.u32 	%r950, %r212;
	mov.u32 	%r952, %r210;
	mov.u32 	%r954, %r208;
	mov.u32 	%r955, %r207;
	mov.u32 	%r957, %r205;
	mov.u32 	%r959, %r203;
	mov.u32 	%r961, %r201;
	mov.u32 	%r963, %r199;
	mov.u32 	%r964, %r198;
	mov.u32 	%r966, %r196;
	mov.u32 	%r968, %r194;
	mov.u32 	%r969, %r193;
	mov.u32 	%r971, %r191;
	mov.u32 	%r973, %r189;
	mov.u32 	%r974, %r188;
	mov.u32 	%r976, %r186;
	mov.u32 	%r978, %r184;
	mov.u32 	%r979, %r183;
	mov.u32 	%r981, %r181;
	mov.u32 	%r983, %r179;
	mov.u32 	%r984, %r178;
	mov.u32 	%r986, %r176;
	mov.u32 	%r988, %r174;
	mov.u32 	%r989, %r173;
	mov.u32 	%r991, %r171;
	mov.u32 	%r993, %r169;
	mov.u32 	%r994, %r168;
	mov.u32 	%r996, %r166;
	mov.u32 	%r998, %r164;
	mov.u32 	%r1000, %r162;
	@%p73 bra 	$L__BB0_297;
	setp.eq.s32 	%p74, %r500, 111;
	mov.u32 	%r845, %r317;
	mov.u32 	%r846, %r316;
	mov.u32 	%r848, %r314;
	mov.u32 	%r850, %r312;
	mov.u32 	%r851, %r311;
	mov.u32 	%r853, %r309;
	mov.u32 	%r855, %r307;
	mov.u32 	%r856, %r306;
	mov.u32 	%r858, %r304;
	mov.u32 	%r860, %r302;
	mov.u32 	%r861, %r301;
	mov.u32 	%r863, %r299;
	mov.u32 	%r865, %r297;
	mov.u32 	%r866, %r296;
	mov.u32 	%r868, %r294;
	mov.u32 	%r870, %r292;
	mov.u32 	%r871, %r291;
	mov.u32 	%r873, %r289;
	mov.u32 	%r875, %r287;
	mov.u32 	%r876, %r286;
	mov.u32 	%r878, %r284;
	mov.u32 	%r880, %r282;
	mov.u32 	%r881, %r281;
	mov.u32 	%r883, %r279;
	mov.u32 	%r885, %r277;
	mov.u32 	%r886, %r276;
	mov.u32 	%r888, %r274;
	mov.u32 	%r890, %r272;
	mov.u32 	%r891, %r271;
	mov.u32 	%r893, %r269;
	mov.u32 	%r895, %r267;
	mov.u32 	%r896, %r266;
	mov.u32 	%r898, %r264;
	mov.u32 	%r900, %r262;
	mov.u32 	%r901, %r261;
	mov.u32 	%r903, %r259;
	mov.u32 	%r905, %r257;
	mov.u32 	%r906, %r256;
	mov.u32 	%r908, %r254;
	mov.u32 	%r910, %r252;
	mov.u32 	%r911, %r251;
	mov.u32 	%r913, %r249;
	mov.u32 	%r915, %r247;
	mov.u32 	%r916, %r246;
	mov.u32 	%r918, %r244;
	mov.u32 	%r920, %r242;
	mov.u32 	%r922, %r240;
	mov.u32 	%r924, %r238;
	mov.u32 	%r925, %r237;
	mov.u32 	%r927, %r235;
	mov.u32 	%r929, %r233;
	mov.u32 	%r930, %r232;
	mov.u32 	%r932, %r230;
	mov.u32 	%r934, %r228;
	mov.u32 	%r935, %r227;
	mov.u32 	%r937, %r225;
	mov.u32 	%r939, %r223;
	mov.u32 	%r940, %r222;
	mov.u32 	%r942, %r220;
	mov.u32 	%r944, %r218;
	mov.u32 	%r945, %r217;
	mov.u32 	%r947, %r215;
	mov.u32 	%r949, %r213;
	mov.u32 	%r950, %r212;
	mov.u32 	%r952, %r210;
	mov.u32 	%r954, %r208;
	mov.u32 	%r955, %r207;
	mov.u32 	%r957, %r205;
	mov.u32 	%r959, %r203;
	mov.u32 	%r961, %r201;
	mov.u32 	%r963, %r199;
	mov.u32 	%r964, %r198;
	mov.u32 	%r966, %r196;
	mov.u32 	%r968, %r194;
	mov.u32 	%r969, %r193;
	mov.u32 	%r971, %r191;
	mov.u32 	%r973, %r189;
	mov.u32 	%r974, %r188;
	mov.u32 	%r976, %r186;
	mov.u32 	%r978, %r184;
	mov.u32 	%r979, %r183;
	mov.u32 	%r981, %r181;
	mov.u32 	%r983, %r179;
	mov.u32 	%r984, %r178;
	mov.u32 	%r986, %r176;
	mov.u32 	%r988, %r174;
	mov.u32 	%r989, %r173;
	mov.u32 	%r991, %r171;
	mov.u32 	%r993, %r169;
	mov.u32 	%r994, %r168;
	mov.u32 	%r996, %r166;
	mov.u32 	%r998, %r164;
	mov.u32 	%r1000, %r162;
	@%p74 bra 	$L__BB0_217;
	bra.uni 	$L__BB0_297;
$L__BB0_217:
	mov.u32 	%r845, %r317;
	mov.u32 	%r846, %r316;
	mov.u32 	%r848, %r314;
	mov.u32 	%r850, %r312;
	mov.u32 	%r851, %r311;
	mov.u32 	%r853, %r309;
	mov.u32 	%r855, %r307;
	mov.u32 	%r856, %r306;
	mov.u32 	%r858, %r304;
	mov.u32 	%r860, %r302;
	mov.u32 	%r861, %r301;
	mov.u32 	%r863, %r299;
	mov.u32 	%r865, %r297;
	mov.u32 	%r866, %r296;
	mov.u32 	%r868, %r294;
	mov.u32 	%r870, %r292;
	mov.u32 	%r871, %r291;
	mov.u32 	%r873, %r289;
	mov.u32 	%r875, %r287;
	mov.u32 	%r876, %r286;
	mov.u32 	%r878, %r284;
	mov.u32 	%r880, %r282;
	mov.u32 	%r881, %r281;
	mov.u32 	%r883, %r279;
	mov.u32 	%r885, %r277;
	mov.u32 	%r886, %r276;
	mov.u32 	%r888, %r274;
	mov.u32 	%r889, %r320;
	mov.u32 	%r890, %r272;
	mov.u32 	%r891, %r271;
	mov.u32 	%r893, %r269;
	mov.u32 	%r895, %r267;
	mov.u32 	%r896, %r266;
	mov.u32 	%r898, %r264;
	mov.u32 	%r900, %r262;
	mov.u32 	%r901, %r261;
	mov.u32 	%r903, %r259;
	mov.u32 	%r905, %r257;
	mov.u32 	%r906, %r256;
	mov.u32 	%r908, %r254;
	mov.u32 	%r910, %r252;
	mov.u32 	%r911, %r251;
	mov.u32 	%r913, %r249;
	mov.u32 	%r915, %r247;
	mov.u32 	%r916, %r246;
	mov.u32 	%r918, %r244;
	mov.u32 	%r920, %r242;
	mov.u32 	%r922, %r240;
	mov.u32 	%r924, %r238;
	mov.u32 	%r925, %r237;
	mov.u32 	%r927, %r235;
	mov.u32 	%r929, %r233;
	mov.u32 	%r930, %r232;
	mov.u32 	%r932, %r230;
	mov.u32 	%r934, %r228;
	mov.u32 	%r935, %r227;
	mov.u32 	%r937, %r225;
	mov.u32 	%r939, %r223;
	mov.u32 	%r940, %r222;
	mov.u32 	%r942, %r220;
	mov.u32 	%r944, %r218;
	mov.u32 	%r945, %r217;
	mov.u32 	%r947, %r215;
	mov.u32 	%r949, %r213;
	mov.u32 	%r950, %r212;
	mov.u32 	%r952, %r210;
	mov.u32 	%r954, %r208;
	mov.u32 	%r955, %r207;
	mov.u32 	%r957, %r205;
	mov.u32 	%r959, %r203;
	mov.u32 	%r961, %r201;
	mov.u32 	%r963, %r199;
	mov.u32 	%r964, %r198;
	mov.u32 	%r966, %r196;
	mov.u32 	%r968, %r194;
	mov.u32 	%r969, %r193;
	mov.u32 	%r971, %r191;
	mov.u32 	%r973, %r189;
	mov.u32 	%r974, %r188;
	mov.u32 	%r976, %r186;
	mov.u32 	%r978, %r184;
	mov.u32 	%r979, %r183;
	mov.u32 	%r981, %r181;
	mov.u32 	%r983, %r179;
	mov.u32 	%r984, %r178;
	mov.u32 	%r986, %r176;
	mov.u32 	%r988, %r174;
	mov.u32 	%r989, %r173;
	mov.u32 	%r991, %r171;
	mov.u32 	%r993, %r169;
	mov.u32 	%r994, %r168;
	mov.u32 	%r996, %r166;
	mov.u32 	%r998, %r164;
	mov.u32 	%r1000, %r162;
	bra.uni 	$L__BB0_297;
$L__BB0_218:
	setp.gt.s32 	%p65, %r500, 113;
	@%p65 bra 	$L__BB0_222;
	setp.eq.s32 	%p69, %r500, 112;
	mov.u32 	%r845, %r317;
	mov.u32 	%r846, %r316;
	mov.u32 	%r848, %r314;
	mov.u32 	%r850, %r312;
	mov.u32 	%r851, %r311;
	mov.u32 	%r853, %r309;
	mov.u32 	%r855, %r307;
	mov.u32 	%r856, %r306;
	mov.u32 	%r858, %r304;
	mov.u32 	%r860, %r302;
	mov.u32 	%r861, %r301;
	mov.u32 	%r863, %r299;
	mov.u32 	%r865, %r297;
	mov.u32 	%r866, %r296;
	mov.u32 	%r868, %r294;
	mov.u32 	%r870, %r292;
	mov.u32 	%r871, %r291;
	mov.u32 	%r873, %r289;
	mov.u32 	%r875, %r287;
	mov.u32 	%r876, %r286;
	mov.u32 	%r878, %r284;
	mov.u32 	%r880, %r282;
	mov.u32 	%r881, %r281;
	mov.u32 	%r883, %r279;
	mov.u32 	%r885, %r277;
	mov.u32 	%r886, %r276;
	mov.u32 	%r888, %r320;
	mov.u32 	%r890, %r272;
	mov.u32 	%r891, %r271;
	mov.u32 	%r893, %r269;
	mov.u32 	%r895, %r267;
	mov.u32 	%r896, %r266;
	mov.u32 	%r898, %r264;
	mov.u32 	%r900, %r262;
	mov.u32 	%r901, %r261;
	mov.u32 	%r903, %r259;
	mov.u32 	%r905, %r257;
	mov.u32 	%r906, %r256;
	mov.u32 	%r908, %r254;
	mov.u32 	%r910, %r252;
	mov.u32 	%r911, %r251;
	mov.u32 	%r913, %r249;
	mov.u32 	%r915, %r247;
	mov.u32 	%r916, %r246;
	mov.u32 	%r918, %r244;
	mov.u32 	%r920, %r242;
	mov.u32 	%r922, %r240;
	mov.u32 	%r924, %r238;
	mov.u32 	%r925, %r237;
	mov.u32 	%r927, %r235;
	mov.u32 	%r929, %r233;
	mov.u32 	%r930, %r232;
	mov.u32 	%r932, %r230;
	mov.u32 	%r934, %r228;
	mov.u32 	%r935, %r227;
	mov.u32 	%r937, %r225;
	mov.u32 	%r939, %r223;
	mov.u32 	%r940, %r222;
	mov.u32 	%r942, %r220;
	mov.u32 	%r944, %r218;
	mov.u32 	%r945, %r217;
	mov.u32 	%r947, %r215;
	mov.u32 	%r949, %r213;
	mov.u32 	%r950, %r212;
	mov.u32 	%r952, %r210;
	mov.u32 	%r954, %r208;
	mov.u32 	%r955, %r207;
	mov.u32 	%r957, %r205;
	mov.u32 	%r959, %r203;
	mov.u32 	%r961, %r201;
	mov.u32 	%r963, %r199;
	mov.u32 	%r964, %r198;
	mov.u32 	%r966, %r196;
	mov.u32 	%r968, %r194;
	mov.u32 	%r969, %r193;
	mov.u32 	%r971, %r191;
	mov.u32 	%r973, %r189;
	mov.u32 	%r974, %r188;
	mov.u32 	%r976, %r186;
	mov.u32 	%r978, %r184;
	mov.u32 	%r979, %r183;
	mov.u32 	%r981, %r181;
	mov.u32 	%r983, %r179;
	mov.u32 	%r984, %r178;
	mov.u32 	%r986, %r176;
	mov.u32 	%r988, %r174;
	mov.u32 	%r989, %r173;
	mov.u32 	%r991, %r171;
	mov.u32 	%r993, %r169;
	mov.u32 	%r994, %r168;
	mov.u32 	%r996, %r166;
	mov.u32 	%r998, %r164;
	mov.u32 	%r1000, %r162;
	@%p69 bra 	$L__BB0_297;
	setp.eq.s32 	%p70, %r500, 113;
	mov.u32 	%r845, %r317;
	mov.u32 	%r846, %r316;
	mov.u32 	%r848, %r314;
	mov.u32 	%r850, %r312;
	mov.u32 	%r851, %r311;
	mov.u32 	%r853, %r309;
	mov.u32 	%r855, %r307;
	mov.u32 	%r856, %r306;
	mov.u32 	%r858, %r304;
	mov.u32 	%r860, %r302;
	mov.u32 	%r861, %r301;
	mov.u32 	%r863, %r299;
	mov.u32 	%r865, %r297;
	mov.u32 	%r866, %r296;
	mov.u32 	%r868, %r294;
	mov.u32 	%r870, %r292;
	mov.u32 	%r871, %r291;
	mov.u32 	%r873, %r289;
	mov.u32 	%r875, %r287;
	mov.u32 	%r876, %r286;
	mov.u32 	%r878, %r284;
	mov.u32 	%r880, %r282;
	mov.u32 	%r881, %r281;
	mov.u32 	%r883, %r279;
	mov.u32 	%r885, %r277;
	mov.u32 	%r886, %r276;
	mov.u32 	%r888, %r274;
	mov.u32 	%r890, %r272;
	mov.u32 	%r891, %r271;
	mov.u32 	%r893, %r269;
	mov.u32 	%r895, %r267;
	mov.u32 	%r896, %r266;
	mov.u32 	%r898, %r264;
	mov.u32 	%r900, %r262;
	mov.u32 	%r901, %r261;
	mov.u32 	%r903, %r259;
	mov.u32 	%r905, %r257;
	mov.u32 	%r906, %r256;
	mov.u32 	%r908, %r254;
	mov.u32 	%r910, %r252;
	mov.u32 	%r911, %r251;
	mov.u32 	%r913, %r249;
	mov.u32 	%r915, %r247;
	mov.u32 	%r916, %r246;
	mov.u32 	%r918, %r244;
	mov.u32 	%r920, %r242;
	mov.u32 	%r922, %r240;
	mov.u32 	%r924, %r238;
	mov.u32 	%r925, %r237;
	mov.u32 	%r927, %r235;
	mov.u32 	%r929, %r233;
	mov.u32 	%r930, %r232;
	mov.u32 	%r932, %r230;
	mov.u32 	%r934, %r228;
	mov.u32 	%r935, %r227;
	mov.u32 	%r937, %r225;
	mov.u32 	%r939, %r223;
	mov.u32 	%r940, %r222;
	mov.u32 	%r942, %r220;
	mov.u32 	%r944, %r218;
	mov.u32 	%r945, %r217;
	mov.u32 	%r947, %r215;
	mov.u32 	%r949, %r213;
	mov.u32 	%r950, %r212;
	mov.u32 	%r952, %r210;
	mov.u32 	%r954, %r208;
	mov.u32 	%r955, %r207;
	mov.u32 	%r957, %r205;
	mov.u32 	%r959, %r203;
	mov.u32 	%r961, %r201;
	mov.u32 	%r963, %r199;
	mov.u32 	%r964, %r198;
	mov.u32 	%r966, %r196;
	mov.u32 	%r968, %r194;
	mov.u32 	%r969, %r193;
	mov.u32 	%r971, %r191;
	mov.u32 	%r973, %r189;
	mov.u32 	%r974, %r188;
	mov.u32 	%r976, %r186;
	mov.u32 	%r978, %r184;
	mov.u32 	%r979, %r183;
	mov.u32 	%r981, %r181;
	mov.u32 	%r983, %r179;
	mov.u32 	%r984, %r178;
	mov.u32 	%r986, %r176;
	mov.u32 	%r988, %r174;
	mov.u32 	%r989, %r173;
	mov.u32 	%r991, %r171;
	mov.u32 	%r993, %r169;
	mov.u32 	%r994, %r168;
	mov.u32 	%r996, %r166;
	mov.u32 	%r998, %r164;
	mov.u32 	%r1000, %r162;
	@%p70 bra 	$L__BB0_221;
	bra.uni 	$L__BB0_297;
$L__BB0_221:
	mov.u32 	%r845, %r317;
	mov.u32 	%r846, %r316;
	mov.u32 	%r848, %r314;
	mov.u32 	%r850, %r312;
	mov.u32 	%r851, %r311;
	mov.u32 	%r853, %r309;
	mov.u32 	%r855, %r307;
	mov.u32 	%r856, %r306;
	mov.u32 	%r858, %r304;
	mov.u32 	%r860, %r302;
	mov.u32 	%r861, %r301;
	mov.u32 	%r863, %r299;
	mov.u32 	%r865, %r297;
	mov.u32 	%r866, %r296;
	mov.u32 	%r868, %r294;
	mov.u32 	%r870, %r292;
	mov.u32 	%r871, %r291;
	mov.u32 	%r873, %r289;
	mov.u32 	%r875, %r287;
	mov.u32 	%r876, %r286;
	mov.u32 	%r878, %r284;
	mov.u32 	%r880, %r282;
	mov.u32 	%r881, %r281;
	mov.u32 	%r883, %r279;
	mov.u32 	%r885, %r277;
	mov.u32 	%r886, %r276;
	mov.u32 	%r887, %r320;
	mov.u32 	%r888, %r274;
	mov.u32 	%r890, %r272;
	mov.u32 	%r891, %r271;
	mov.u32 	%r893, %r269;
	mov.u32 	%r895, %r267;
	mov.u32 	%r896, %r266;
	mov.u32 	%r898, %r264;
	mov.u32 	%r900, %r262;
	mov.u32 	%r901, %r261;
	mov.u32 	%r903, %r259;
	mov.u32 	%r905, %r257;
	mov.u32 	%r906, %r256;
	mov.u32 	%r908, %r254;
	mov.u32 	%r910, %r252;
	mov.u32 	%r911, %r251;
	mov.u32 	%r913, %r249;
	mov.u32 	%r915, %r247;
	mov.u32 	%r916, %r246;
	mov.u32 	%r918, %r244;
	mov.u32 	%r920, %r242;
	mov.u32 	%r922, %r240;
	mov.u32 	%r924, %r238;
	mov.u32 	%r925, %r237;
	mov.u32 	%r927, %r235;
	mov.u32 	%r929, %r233;
	mov.u32 	%r930, %r232;
	mov.u32 	%r932, %r230;
	mov.u32 	%r934, %r228;
	mov.u32 	%r935, %r227;
	mov.u32 	%r937, %r225;
	mov.u32 	%r939, %r223;
	mov.u32 	%r940, %r222;
	mov.u32 	%r942, %r220;
	mov.u32 	%r944, %r218;
	mov.u32 	%r945, %r217;
	mov.u32 	%r947, %r215;
	mov.u32 	%r949, %r213;
	mov.u32 	%r950, %r212;
	mov.u32 	%r952, %r210;
	mov.u32 	%r954, %r208;
	mov.u32 	%r955, %r207;
	mov.u32 	%r957, %r205;
	mov.u32 	%r959, %r203;
	mov.u32 	%r961, %r201;
	mov.u32 	%r963, %r199;
	mov.u32 	%r964, %r198;
	mov.u32 	%r966, %r196;
	mov.u32 	%r968, %r194;
	mov.u32 	%r969, %r193;
	mov.u32 	%r971, %r191;
	mov.u32 	%r973, %r189;
	mov.u32 	%r974, %r188;
	mov.u32 	%r976, %r186;
	mov.u32 	%r978, %r184;
	mov.u32 	%r979, %r183;
	mov.u32 	%r981, %r181;
	mov.u32 	%r983, %r179;
	mov.u32 	%r984, %r178;
	mov.u32 	%r986, %r176;
	mov.u32 	%r988, %r174;
	mov.u32 	%r989, %r173;
	mov.u32 	%r991, %r171;
	mov.u32 	%r993, %r169;
	mov.u32 	%r994, %r168;
	mov.u32 	%r996, %r166;
	mov.u32 	%r998, %r164;
	mov.u32 	%r1000, %r162;
	bra.uni 	$L__BB0_297;
$L__BB0_222:
	setp.eq.s32 	%p66, %r500, 114;
	mov.u32 	%r845, %r317;
	mov.u32 	%r846, %r316;
	mov.u32 	%r848, %r314;
	mov.u32 	%r850, %r312;
	mov.u32 	%r851, %r311;
	mov.u32 	%r853, %r309;
	mov.u32 	%r855, %r307;
	mov.u32 	%r856, %r306;
	mov.u32 	%r858, %r304;
	mov.u32 	%r860, %r302;
	mov.u32 	%r861, %r301;
	mov.u32 	%r863, %r299;
	mov.u32 	%r865, %r297;
	mov.u32 	%r866, %r296;
	mov.u32 	%r868, %r294;
	mov.u32 	%r870, %r292;
	mov.u32 	%r871, %r291;
	mov.u32 	%r873, %r289;
	mov.u32 	%r875, %r287;
	mov.u32 	%r876, %r286;
	mov.u32 	%r878, %r284;
	mov.u32 	%r880, %r282;
	mov.u32 	%r881, %r281;
	mov.u32 	%r883, %r279;
	mov.u32 	%r885, %r277;
	mov.u32 	%r886, %r320;
	mov.u32 	%r888, %r274;
	mov.u32 	%r890, %r272;
	mov.u32 	%r891, %r271;
	mov.u32 	%r893, %r269;
	mov.u32 	%r895, %r267;
	mov.u32 	%r896, %r266;
	mov.u32 	%r898, %r264;
	mov.u32 	%r900, %r262;
	mov.u32 	%r901, %r261;
	mov.u32 	%r903, %r259;
	mov.u32 	%r905, %r257;
	mov.u32 	%r906, %r256;
	mov.u32 	%r908, %r254;
	mov.u32 	%r910, %r252;
	mov.u32 	%r911, %r251;
	mov.u32 	%r913, %r249;
	mov.u32 	%r915, %r247;
	mov.u32 	%r916, %r246;
	mov.u32 	%r918, %r244;
	mov.u32 	%r920, %r242;
	mov.u32 	%r922, %r240;
	mov.u32 	%r924, %r238;
	mov.u32 	%r925, %r237;
	mov.u32 	%r927, %r235;
	mov.u32 	%r929, %r233;
	mov.u32 	%r930, %r232;
	mov.u32 	%r932, %r230;
	mov.u32 	%r934, %r228;
	mov.u32 	%r935, %r227;
	mov.u32 	%r937, %r225;
	mov.u32 	%r939, %r223;
	mov.u32 	%r940, %r222;
	mov.u32 	%r942, %r220;
	mov.u32 	%r944, %r218;
	mov.u32 	%r945, %r217;
	mov.u32 	%r947, %r215;
	mov.u32 	%r949, %r213;
	mov.u32 	%r950, %r212;
	mov.u32 	%r952, %r210;
	mov.u32 	%r954, %r208;
	mov.u32 	%r955, %r207;
	mov.u32 	%r957, %r205;
	mov.u32 	%r959, %r203;
	mov.u32 	%r961, %r201;
	mov.u32 	%r963, %r199;
	mov.u32 	%r964, %r198;
	mov.u32 	%r966, %r196;
	mov.u32 	%r968, %r194;
	mov.u32 	%r969, %r193;
	mov.u32 	%r971, %r191;
	mov.u32 	%r973, %r189;
	mov.u32 	%r974, %r188;
	mov.u32 	%r976, %r186;
	mov.u32 	%r978, %r184;
	mov.u32 	%r979, %r183;
	mov.u32 	%r981, %r181;
	mov.u32 	%r983, %r179;
	mov.u32 	%r984, %r178;
	mov.u32 	%r986, %r176;
	mov.u32 	%r988, %r174;
	mov.u32 	%r989, %r173;
	mov.u32 	%r991, %r171;
	mov.u32 	%r993, %r169;
	mov.u32 	%r994, %r168;
	mov.u32 	%r996, %r166;
	mov.u32 	%r998, %r164;
	mov.u32 	%r1000, %r162;
	@%p66 bra 	$L__BB0_297;
	setp.eq.s32 	%p67, %r500, 115;
	mov.u32 	%r845, %r317;
	mov.u32 	%r846, %r316;
	mov.u32 	%r848, %r314;
	mov.u32 	%r850, %r312;
	mov.u32 	%r851, %r311;
	mov.u32 	%r853, %r309;
	mov.u32 	%r855, %r307;
	mov.u32 	%r856, %r306;
	mov.u32 	%r858, %r304;
	mov.u32 	%r860, %r302;
	mov.u32 	%r861, %r301;
	mov.u32 	%r863, %r299;
	mov.u32 	%r865, %r297;
	mov.u32 	%r866, %r296;
	mov.u32 	%r868, %r294;
	mov.u32 	%r870, %r292;
	mov.u32 	%r871, %r291;
	mov.u32 	%r873, %r289;
	mov.u32 	%r875, %r287;
	mov.u32 	%r876, %r286;
	mov.u32 	%r878, %r284;
	mov.u32 	%r880, %r282;
	mov.u32 	%r881, %r281;
	mov.u32 	%r883, %r279;
	mov.u32 	%r885, %r320;
	mov.u32 	%r886, %r276;
	mov.u32 	%r888, %r274;
	mov.u32 	%r890, %r272;
	mov.u32 	%r891, %r271;
	mov.u32 	%r893, %r269;
	mov.u32 	%r895, %r267;
	mov.u32 	%r896, %r266;
	mov.u32 	%r898, %r264;
	mov.u32 	%r900, %r262;
	mov.u32 	%r901, %r261;
	mov.u32 	%r903, %r259;
	mov.u32 	%r905, %r257;
	mov.u32 	%r906, %r256;
	mov.u32 	%r908, %r254;
	mov.u32 	%r910, %r252;
	mov.u32 	%r911, %r251;
	mov.u32 	%r913, %r249;
	mov.u32 	%r915, %r247;
	mov.u32 	%r916, %r246;
	mov.u32 	%r918, %r244;
	mov.u32 	%r920, %r242;
	mov.u32 	%r922, %r240;
	mov.u32 	%r924, %r238;
	mov.u32 	%r925, %r237;
	mov.u32 	%r927, %r235;
	mov.u32 	%r929, %r233;
	mov.u32 	%r930, %r232;
	mov.u32 	%r932, %r230;
	mov.u32 	%r934, %r228;
	mov.u32 	%r935, %r227;
	mov.u32 	%r937, %r225;
	mov.u32 	%r939, %r223;
	mov.u32 	%r940, %r222;
	mov.u32 	%r942, %r220;
	mov.u32 	%r944, %r218;
	mov.u32 	%r945, %r217;
	mov.u32 	%r947, %r215;
	mov.u32 	%r949, %r213;
	mov.u32 	%r950, %r212;
	mov.u32 	%r952, %r210;
	mov.u32 	%r954, %r208;
	mov.u32 	%r955, %r207;
	mov.u32 	%r957, %r205;
	mov.u32 	%r959, %r203;
	mov.u32 	%r961, %r201;
	mov.u32 	%r963, %r199;
	mov.u32 	%r964, %r198;
	mov.u32 	%r966, %r196;
	mov.u32 	%r968, %r194;
	mov.u32 	%r969, %r193;
	mov.u32 	%r971, %r191;
	mov.u32 	%r973, %r189;
	mov.u32 	%r974, %r188;
	mov.u32 	%r976, %r186;
	mov.u32 	%r978, %r184;
	mov.u32 	%r979, %r183;
	mov.u32 	%r981, %r181;
	mov.u32 	%r983, %r179;
	mov.u32 	%r984, %r178;
	mov.u32 	%r986, %r176;
	mov.u32 	%r988, %r174;
	mov.u32 	%r989, %r173;
	mov.u32 	%r991, %r171;
	mov.u32 	%r993, %r169;
	mov.u32 	%r994, %r168;
	mov.u32 	%r996, %r166;
	mov.u32 	%r998, %r164;
	mov.u32 	%r1000, %r162;
	@%p67 bra 	$L__BB0_297;
	setp.eq.s32 	%p68, %r500, 116;
	mov.u32 	%r845, %r317;
	mov.u32 	%r846, %r316;
	mov.u32 	%r848, %r314;
	mov.u32 	%r850, %r312;
	mov.u32 	%r851, %r311;
	mov.u32 	%r853, %r309;
	mov.u32 	%r855, %r307;
	mov.u32 	%r856, %r306;
	mov.u32 	%r858, %r304;
	mov.u32 	%r860, %r302;
	mov.u32 	%r861, %r301;
	mov.u32 	%r863, %r299;
	mov.u32 	%r865, %r297;
	mov.u32 	%r866, %r296;
	mov.u32 	%r868, %r294;
	mov.u32 	%r870, %r292;
	mov.u32 	%r871, %r291;
	mov.u32 	%r873, %r289;
	mov.u32 	%r875, %r287;
	mov.u32 	%r876, %r286;
	mov.u32 	%r878, %r284;
	mov.u32 	%r880, %r282;
	mov.u32 	%r881, %r281;
	mov.u32 	%r883, %r279;
	mov.u32 	%r885, %r277;
	mov.u32 	%r886, %r276;
	mov.u32 	%r888, %r274;
	mov.u32 	%r890, %r272;
	mov.u32 	%r891, %r271;
	mov.u32 	%r893, %r269;
	mov.u32 	%r895, %r267;
	mov.u32 	%r896, %r266;
	mov.u32 	%r898, %r264;
	mov.u32 	%r900, %r262;
	mov.u32 	%r901, %r261;
	mov.u32 	%r903, %r259;
	mov.u32 	%r905, %r257;
	mov.u32 	%r906, %r256;
	mov.u32 	%r908, %r254;
	mov.u32 	%r910, %r252;
	mov.u32 	%r911, %r251;
	mov.u32 	%r913, %r249;
	mov.u32 	%r915, %r247;
	mov.u32 	%r916, %r246;
	mov.u32 	%r918, %r244;
	mov.u32 	%r920, %r242;
	mov.u32 	%r922, %r240;
	mov.u32 	%r924, %r238;
	mov.u32 	%r925, %r237;
	mov.u32 	%r927, %r235;
	mov.u32 	%r929, %r233;
	mov.u32 	%r930, %r232;
	mov.u32 	%r932, %r230;
	mov.u32 	%r934, %r228;
	mov.u32 	%r935, %r227;
	mov.u32 	%r937, %r225;
	mov.u32 	%r939, %r223;
	mov.u32 	%r940, %r222;
	mov.u32 	%r942, %r220;
	mov.u32 	%r944, %r218;
	mov.u32 	%r945, %r217;
	mov.u32 	%r947, %r215;
	mov.u32 	%r949, %r213;
	mov.u32 	%r950, %r212;
	mov.u32 	%r952, %r210;
	mov.u32 	%r954, %r208;
	mov.u32 	%r955, %r207;
	mov.u32 	%r957, %r205;
	mov.u32 	%r959, %r203;
	mov.u32 	%r961, %r201;
	mov.u32 	%r963, %r199;
	mov.u32 	%r964, %r198;
	mov.u32 	%r966, %r196;
	mov.u32 	%r968, %r194;
	mov.u32 	%r969, %r193;
	mov.u32 	%r971, %r191;
	mov.u32 	%r973, %r189;
	mov.u32 	%r974, %r188;
	mov.u32 	%r976, %r186;
	mov.u32 	%r978, %r184;
	mov.u32 	%r979, %r183;
	mov.u32 	%r981, %r181;
	mov.u32 	%r983, %r179;
	mov.u32 	%r984, %r178;
	mov.u32 	%r986, %r176;
	mov.u32 	%r988, %r174;
	mov.u32 	%r989, %r173;
	mov.u32 	%r991, %r171;
	mov.u32 	%r993, %r169;
	mov.u32 	%r994, %r168;
	mov.u32 	%r996, %r166;
	mov.u32 	%r998, %r164;
	mov.u32 	%r1000, %r162;
	@%p68 bra 	$L__BB0_225;
	bra.uni 	$L__BB0_297;
$L__BB0_225:
	mov.u32 	%r845, %r317;
	mov.u32 	%r846, %r316;
	mov.u32 	%r848, %r314;
	mov.u32 	%r850, %r312;
	mov.u32 	%r851, %r311;
	mov.u32 	%r853, %r309;
	mov.u32 	%r855, %r307;
	mov.u32 	%r856, %r306;
	mov.u32 	%r858, %r304;
	mov.u32 	%r860, %r302;
	mov.u32 	%r861, %r301;
	mov.u32 	%r863, %r299;
	mov.u32 	%r865, %r297;
	mov.u32 	%r866, %r296;
	mov.u32 	%r868, %r294;
	mov.u32 	%r870, %r292;
	mov.u32 	%r871, %r291;
	mov.u32 	%r873, %r289;
	mov.u32 	%r875, %r287;
	mov.u32 	%r876, %r286;
	mov.u32 	%r878, %r284;
	mov.u32 	%r880, %r282;
	mov.u32 	%r881, %r281;
	mov.u32 	%r883, %r279;
	mov.u32 	%r884, %r320;
	mov.u32 	%r885, %r277;
	mov.u32 	%r886, %r276;
	mov.u32 	%r888, %r274;
	mov.u32 	%r890, %r272;
	mov.u32 	%r891, %r271;
	mov.u32 	%r893, %r269;
	mov.u32 	%r895, %r267;
	mov.u32 	%r896, %r266;
	mov.u32 	%r898, %r264;
	mov.u32 	%r900, %r262;
	mov.u32 	%r901, %r261;
	mov.u32 	%r903, %r259;
	mov.u32 	%r905, %r257;
	mov.u32 	%r906, %r256;
	mov.u32 	%r908, %r254;
	mov.u32 	%r910, %r252;
	mov.u32 	%r911, %r251;
	mov.u32 	%r913, %r249;
	mov.u32 	%r915, %r247;
	mov.u32 	%r916, %r246;
	mov.u32 	%r918, %r244;
	mov.u32 	%r920, %r242;
	mov.u32 	%r922, %r240;
	mov.u32 	%r924, %r238;
	mov.u32 	%r925, %r237;
	mov.u32 	%r927, %r235;
	mov.u32 	%r929, %r233;
	mov.u32 	%r930, %r232;
	mov.u32 	%r932, %r230;
	mov.u32 	%r934, %r228;
	mov.u32 	%r935, %r227;
	mov.u32 	%r937, %r225;
	mov.u32 	%r939, %r223;
	mov.u32 	%r940, %r222;
	mov.u32 	%r942, %r220;
	mov.u32 	%r944, %r218;
	mov.u32 	%r945, %r217;
	mov.u32 	%r947, %r215;
	mov.u32 	%r949, %r213;
	mov.u32 	%r950, %r212;
	mov.u32 	%r952, %r210;
	mov.u32 	%r954, %r208;
	mov.u32 	%r955, %r207;
	mov.u32 	%r957, %r205;
	mov.u32 	%r959, %r203;
	mov.u32 	%r961, %r201;
	mov.u32 	%r963, %r199;
	mov.u32 	%r964, %r198;
	mov.u32 	%r966, %r196;
	mov.u32 	%r968, %r194;
	mov.u32 	%r969, %r193;
	mov.u32 	%r971, %r191;
	mov.u32 	%r973, %r189;
	mov.u32 	%r974, %r188;
	mov.u32 	%r976, %r186;
	mov.u32 	%r978, %r184;
	mov.u32 	%r979, %r183;
	mov.u32 	%r981, %r181;
	mov.u32 	%r983, %r179;
	mov.u32 	%r984, %r178;
	mov.u32 	%r986, %r176;
	mov.u32 	%r988, %r174;
	mov.u32 	%r989, %r173;
	mov.u32 	%r991, %r171;
	mov.u32 	%r993, %r169;
	mov.u32 	%r994, %r168;
	mov.u32 	%r996, %r166;
	mov.u32 	%r998, %r164;
	mov.u32 	%r1000, %r162;
	bra.uni 	$L__BB0_297;
$L__BB0_226:
	setp.gt.s32 	%p7, %r500, 136;
	@%p7 bra 	$L__BB0_262;
	setp.gt.s32 	%p35, %r500, 126;
	@%p35 bra 	$L__BB0_245;
	setp.gt.s32 	%p49, %r500, 121;
	@%p49 bra 	$L__BB0_237;
	setp.gt.s32 	%p56, %r500, 118;
	@%p56 bra 	$L__BB0_233;
	setp.eq.s32 	%p60, %r500, 117;
	mov.u32 	%r845, %r317;
	mov.u32 	%r846, %r316;
	mov.u32 	%r848, %r314;
	mov.u32 	%r850, %r312;
	mov.u32 	%r851, %r311;
	mov.u32 	%r853, %r309;
	mov.u32 	%r855, %r307;
	mov.u32 	%r856, %r306;
	mov.u32 	%r858, %r304;
	mov.u32 	%r860, %r302;
	mov.u32 	%r861, %r301;
	mov.u32 	%r863, %r299;
	mov.u32 	%r865, %r297;
	mov.u32 	%r866, %r296;
	mov.u32 	%r868, %r294;
	mov.u32 	%r870, %r292;
	mov.u32 	%r871, %r291;
	mov.u32 	%r873, %r289;
	mov.u32 	%r875, %r287;
	mov.u32 	%r876, %r286;
	mov.u32 	%r878, %r284;
	mov.u32 	%r880, %r282;
	mov.u32 	%r881, %r281;
	mov.u32 	%r883, %r320;
	mov.u32 	%r885, %r277;
	mov.u32 	%r886, %r276;
	mov.u32 	%r888, %r274;
	mov.u32 	%r890, %r272;
	mov.u32 	%r891, %r271;
	mov.u32 	%r893, %r269;
	mov.u32 	%r895, %r267;
	mov.u32 	%r896, %r266;
	mov.u32 	%r898, %r264;
	mov.u32 	%r900, %r262;
	mov.u32 	%r901, %r261;
	mov.u32 	%r903, %r259;
	mov.u32 	%r905, %r257;
	mov.u32 	%r906, %r256;
	mov.u32 	%r908, %r254;
	mov.u32 	%r910, %r252;
	mov.u32 	%r911, %r251;
	mov.u32 	%r913, %r249;
	mov.u32 	%r915, %r247;
	mov.u32 	%r916, %r246;
	mov.u32 	%r918, %r244;
	mov.u32 	%r920, %r242;
	mov.u32 	%r922, %r240;
	mov.u32 	%r924, %r238;
	mov.u32 	%r925, %r237;
	mov.u32 	%r927, %r235;
	mov.u32 	%r929, %r233;
	mov.u32 	%r930, %r232;
	mov.u32 	%r932, %r230;
	mov.u32 	%r934, %r228;
	mov.u32 	%r935, %r227;
	mov.u32 	%r937, %r225;
	mov.u32 	%r939, %r223;
	mov.u32 	%r940, %r222;
	mov.u32 	%r942, %r220;
	mov.u32 	%r944, %r218;
	mov.u32 	%r945, %r217;
	mov.u32 	%r947, %r215;
	mov.u32 	%r949, %r213;
	mov.u32 	%r950, %r212;
	mov.u32 	%r952, %r210;
	mov.u32 	%r954, %r208;
	mov.u32 	%r955, %r207;
	mov.u32 	%r957, %r205;
	mov.u32 	%r959, %r203;
	mov.u32 	%r961, %r201;
	mov.u32 	%r963, %r199;
	mov.u32 	%r964, %r198;
	mov.u32 	%r966, %r196;
	mov.u32 	%r968, %r194;
	mov.u32 	%r969, %r193;
	mov.u32 	%r971, %r191;
	mov.u32 	%r973, %r189;
	mov.u32 	%r974, %r188;
	mov.u32 	%r976, %r186;
	mov.u32 	%r978, %r184;
	mov.u32 	%r979, %r183;
	mov.u32 	%r981, %r181;
	mov.u32 	%r983, %r179;
	mov.u32 	%r984, %r178;
	mov.u32 	%r986, %r176;
	mov.u32 	%r988, %r174;
	mov.u32 	%r989, %r173;
	mov.u32 	%r991, %r171;
	mov.u32 	%r993, %r169;
	mov.u32 	%r994, %r168;
	mov.u32 	%r996, %r166;
	mov.u32 	%r998, %r164;
	mov.u32 	%r1000, %r162;
	@%p60 bra 	$L__BB0_297;
	setp.eq.s32 	%p61, %r500, 118;
	mov.u32 	%r845, %r317;
	mov.u32 	%r846, %r316;
	mov.u32 	%r848, %r314;
	mov.u32 	%r850, %r312;
	mov.u32 	%r851, %r311;
	mov.u32 	%r853, %r309;
	mov.u32 	%r855, %r307;
	mov.u32 	%r856, %r306;
	mov.u32 	%r858, %r304;
	mov.u32 	%r860, %r302;
	mov.u32 	%r861, %r301;
	mov.u32 	%r863, %r299;
	mov.u32 	%r865, %r297;
	mov.u32 	%r866, %r296;
	mov.u32 	%r868, %r294;
	mov.u32 	%r870, %r292;
	mov.u32 	%r871, %r291;
	mov.u32 	%r873, %r289;
	mov.u32 	%r875, %r287;
	mov.u32 	%r876, %r286;
	mov.u32 	%r878, %r284;
	mov.u32 	%r880, %r282;
	mov.u32 	%r881, %r281;
	mov.u32 	%r883, %r279;
	mov.u32 	%r885, %r277;
	mov.u32 	%r886, %r276;
	mov.u32 	%r888, %r274;
	mov.u32 	%r890, %r272;
	mov.u32 	%r891, %r271;
	mov.u32 	%r893, %r269;
	mov.u32 	%r895, %r267;
	mov.u32 	%r896, %r266;
	mov.u32 	%r898, %r264;
	mov.u32 	%r900, %r262;
	mov.u32 	%r901, %r261;
	mov.u32 	%r903, %r259;
	mov.u32 	%r905, %r257;
	mov.u32 	%r906, %r256;
	mov.u32 	%r908, %r254;
	mov.u32 	%r910, %r252;
	mov.u32 	%r911, %r251;
	mov.u32 	%r913, %r249;
	mov.u32 	%r915, %r247;
	mov.u32 	%r916, %r246;
	mov.u32 	%r918, %r244;
	mov.u32 	%r920, %r242;
	mov.u32 	%r922, %r240;
	mov.u32 	%r924, %r238;
	mov.u32 	%r925, %r237;
	mov.u32 	%r927, %r235;
	mov.u32 	%r929, %r233;
	mov.u32 	%r930, %r232;
	mov.u32 	%r932, %r230;
	mov.u32 	%r934, %r228;
	mov.u32 	%r935, %r227;
	mov.u32 	%r937, %r225;
	mov.u32 	%r939, %r223;
	mov.u32 	%r940, %r222;
	mov.u32 	%r942, %r220;
	mov.u32 	%r944, %r218;
	mov.u32 	%r945, %r217;
	mov.u32 	%r947, %r215;
	mov.u32 	%r949, %r213;
	mov.u32 	%r950, %r212;
	mov.u32 	%r952, %r210;
	mov.u32 	%r954, %r208;
	mov.u32 	%r955, %r207;
	mov.u32 	%r957, %r205;
	mov.u32 	%r959, %r203;
	mov.u32 	%r961, %r201;
	mov.u32 	%r963, %r199;
	mov.u32 	%r964, %r198;
	mov.u32 	%r966, %r196;
	mov.u32 	%r968, %r194;
	mov.u32 	%r969, %r193;
	mov.u32 	%r971, %r191;
	mov.u32 	%r973, %r189;
	mov.u32 	%r974, %r188;
	mov.u32 	%r976, %r186;
	mov.u32 	%r978, %r184;
	mov.u32 	%r979, %r183;
	mov.u32 	%r981, %r181;
	mov.u32 	%r983, %r179;
	mov.u32 	%r984, %r178;
	mov.u32 	%r986, %r176;
	mov.u32 	%r988, %r174;
	mov.u32 	%r989, %r173;
	mov.u32 	%r991, %r171;
	mov.u32 	%r993, %r169;
	mov.u32 	%r994, %r168;
	mov.u32 	%r996, %r166;
	mov.u32 	%r998, %r164;
	mov.u32 	%r1000, %r162;
	@%p61 bra 	$L__BB0_232;
	bra.uni 	$L__BB0_297;
$L__BB0_232:
	mov.u32 	%r845, %r317;
	mov.u32 	%r846, %r316;
	mov.u32 	%r848, %r314;
	mov.u32 	%r850, %r312;
	mov.u32 	%r851, %r311;
	mov.u32 	%r853, %r309;
	mov.u32 	%r855, %r307;
	mov.u32 	%r856, %r306;
	mov.u32 	%r858, %r304;
	mov.u32 	%r860, %r302;
	mov.u32 	%r861, %r301;
	mov.u32 	%r863, %r299;
	mov.u32 	%r865, %r297;
	mov.u32 	%r866, %r296;
	mov.u32 	%r868, %r294;
	mov.u32 	%r870, %r292;
	mov.u32 	%r871, %r291;
	mov.u32 	%r873, %r289;
	mov.u32 	%r875, %r287;
	mov.u32 	%r876, %r286;
	mov.u32 	%r878, %r284;
	mov.u32 	%r880, %r282;
	mov.u32 	%r881, %r281;
	mov.u32 	%r882, %r320;
	mov.u32 	%r883, %r279;
	mov.u32 	%r885, %r277;
	mov.u32 	%r886, %r276;
	mov.u32 	%r888, %r274;
	mov.u32 	%r890, %r272;
	mov.u32 	%r891, %r271;
	mov.u32 	%r893, %r269;
	mov.u32 	%r895, %r267;
	mov.u32 	%r896, %r266;
	mov.u32 	%r898, %r264;
	mov.u32 	%r900, %r262;
	mov.u32 	%r901, %r261;
	mov.u32 	%r903, %r259;
	mov.u32 	%r905, %r257;
	mov.u32 	%r906, %r256;
	mov.u32 	%r908, %r254;
	mov.u32 	%r910, %r252;
	mov.u32 	%r911, %r251;
	mov.u32 	%r913, %r249;
	mov.u32 	%r915, %r247;
	mov.u32 	%r916, %r246;
	mov.u32 	%r918, %r244;
	mov.u32 	%r920, %r242;
	mov.u32 	%r922, %r240;
	mov.u32 	%r924, %r238;
	mov.u32 	%r925, %r237;
	mov.u32 	%r927, %r235;
	mov.u32 	%r929, %r233;
	mov.u32 	%r930, %r232;
	mov.u32 	%r932, %r230;
	mov.u32 	%r934, %r228;
	mov.u32 	%r935, %r227;
	mov.u32 	%r937, %r225;
	mov.u32 	%r939, %r223;
	mov.u32 	%r940, %r222;
	mov.u32 	%r942, %r220;
	mov.u32 	%r944, %r218;
	mov.u32 	%r945, %r217;
	mov.u32 	%r947, %r215;
	mov.u32 	%r949, %r213;
	mov.u32 	%r950, %r212;
	mov.u32 	%r952, %r210;
	mov.u32 	%r954, %r208;
	mov.u32 	%r955, %r207;
	mov.u32 	%r957, %r205;
	mov.u32 	%r959, %r203;
	mov.u32 	%r961, %r201;
	mov.u32 	%r963, %r199;
	mov.u32 	%r964, %r198;
	mov.u32 	%r966, %r196;
	mov.u32 	%r968, %r194;
	mov.u32 	%r969, %r193;
	mov.u32 	%r971, %r191;
	mov.u32 	%r973, %r189;
	mov.u32 	%r974, %r188;
	mov.u32 	%r976, %r186;
	mov.u32 	%r978, %r184;
	mov.u32 	%r979, %r183;
	mov.u32 	%r981, %r181;
	mov.u32 	%r983, %r179;
	mov.u32 	%r984, %r178;
	mov.u32 	%r986, %r176;
	mov.u32 	%r988, %r174;
	mov.u32 	%r989, %r173;
	mov.u32 	%r991, %r171;
	mov.u32 	%r993, %r169;
	mov.u32 	%r994, %r168;
	mov.u32 	%r996, %r166;
	mov.u32 	%r998, %r164;
	mov.u32 	%r1000, %r162;
	bra.uni 	$L__BB0_297;
$L__BB0_233:
	setp.eq.s32 	%p57, %r500, 119;
	mov.u32 	%r845, %r317;
	mov.u32 	%r846, %r316;
	mov.u32 	%r848, %r314;
	mov.u32 	%r850, %r312;
	mov.u32 	%r851, %r311;
	mov.u32 	%r853, %r309;
	mov.u32 	%r855, %r307;
	mov.u32 	%r856, %r306;
	mov.u32 	%r858, %r304;
	mov.u32 	%r860, %r302;
	mov.u32 	%r861, %r301;
	mov.u32 	%r863, %r299;
	mov.u32 	%r865, %r297;
	mov.u32 	%r866, %r296;
	mov.u32 	%r868, %r294;
	mov.u32 	%r870, %r292;
	mov.u32 	%r871, %r291;
	mov.u32 	%r873, %r289;
	mov.u32 	%r875, %r287;
	mov.u32 	%r876, %r286;
	mov.u32 	%r878, %r284;
	mov.u32 	%r880, %r282;
	mov.u32 	%r881, %r320;
	mov.u32 	%r883, %r279;
	mov.u32 	%r885, %r277;
	mov.u32 	%r886, %r276;
	mov.u32 	%r888, %r274;
	mov.u32 	%r890, %r272;
	mov.u32 	%r891, %r271;
	mov.u32 	%r893, %r269;
	mov.u32 	%r895, %r267;
	mov.u32 	%r896, %r266;
	mov.u32 	%r898, %r264;
	mov.u32 	%r900, %r262;
	mov.u32 	%r901, %r261;
	mov.u32 	%r903, %r259;
	mov.u32 	%r905, %r257;
	mov.u32 	%r906, %r256;
	mov.u32 	%r908, %r254;
	mov.u32 	%r910, %r252;
	mov.u32 	%r911, %r251;
	mov.u32 	%r913, %r249;
	mov.u32 	%r915, %r247;
	mov.u32 	%r916, %r246;
	mov.u32 	%r918, %r244;
	mov.u32 	%r920, %r242;
	mov.u32 	%r922, %r240;
	mov.u32 	%r924, %r238;
	mov.u32 	%r925, %r237;
	mov.u32 	%r927, %r235;
	mov.u32 	%r929, %r233;
	mov.u32 	%r930, %r232;
	mov.u32 	%r932, %r230;
	mov.u32 	%r934, %r228;
	mov.u32 	%r935, %r227;
	mov.u32 	%r937, %r225;
	mov.u32 	%r939, %r223;
	mov.u32 	%r940, %r222;
	mov.u32 	%r942, %r220;
	mov.u32 	%r944, %r218;
	mov.u32 	%r945, %r217;
	mov.u32 	%r947, %r215;
	mov.u32 	%r949, %r213;
	mov.u32 	%r950, %r212;
	mov.u32 	%r952, %r210;
	mov.u32 	%r954, %r208;
	mov.u32 	%r955, %r207;
	mov.u32 	%r957, %r205;
	mov.u32 	%r959, %r203;
	mov.u32 	%r961, %r201;
	mov.u32 	%r963, %r199;
	mov.u32 	%r964, %r198;
	mov.u32 	%r966, %r196;
	mov.u32 	%r968, %r194;
	mov.u32 	%r969, %r193;
	mov.u32 	%r971, %r191;
	mov.u32 	%r973, %r189;
	mov.u32 	%r974, %r188;
	mov.u32 	%r976, %r186;
	mov.u32 	%r978, %r184;
	mov.u32 	%r979, %r183;
	mov.u32 	%r981, %r181;
	mov.u32 	%r983, %r179;
	mov.u32 	%r984, %r178;
	mov.u32 	%r986, %r176;
	mov.u32 	%r988, %r174;
	mov.u32 	%r989, %r173;
	mov.u32 	%r991, %r171;
	mov.u32 	%r993, %r169;
	mov.u32 	%r994, %r168;
	mov.u32 	%r996, %r166;
	mov.u32 	%r998, %r164;
	mov.u32 	%r1000, %r162;
	@%p57 bra 	$L__BB0_297;
	setp.eq.s32 	%p58, %r500, 120;
	mov.u32 	%r845, %r317;
	mov.u32 	%r846, %r316;
	mov.u32 	%r848, %r314;
	mov.u32 	%r850, %r312;
	mov.u32 	%r851, %r311;
	mov.u32 	%r853, %r309;
	mov.u32 	%r855, %r307;
	mov.u32 	%r856, %r306;
	mov.u32 	%r858, %r304;
	mov.u32 	%r860, %r302;
	mov.u32 	%r861, %r301;
	mov.u32 	%r863, %r299;
	mov.u32 	%r865, %r297;
	mov.u32 	%r866, %r296;
	mov.u32 	%r868, %r294;
	mov.u32 	%r870, %r292;
	mov.u32 	%r871, %r291;
	mov.u32 	%r873, %r289;
	mov.u32 	%r875, %r287;
	mov.u32 	%r876, %r286;
	mov.u32 	%r878, %r284;
	mov.u32 	%r880, %r320;
	mov.u32 	%r881, %r281;
	mov.u32 	%r883, %r279;
	mov.u32 	%r885, %r277;
	mov.u32 	%r886, %r276;
	mov.u32 	%r888, %r274;
	mov.u32 	%r890, %r272;
	mov.u32 	%r891, %r271;
	mov.u32 	%r893, %r269;
	mov.u32 	%r895, %r267;
	mov.u32 	%r896, %r266;
	mov.u32 	%r898, %r264;
	mov.u32 	%r900, %r262;
	mov.u32 	%r901, %r261;
	mov.u32 	%r903, %r259;
	mov.u32 	%r905, %r257;
	mov.u32 	%r906, %r256;
	mov.u32 	%r908, %r254;
	mov.u32 	%r910, %r252;
	mov.u32 	%r911, %r251;
	mov.u32 	%r913, %r249;
	mov.u32 	%r915, %r247;
	mov.u32 	%r916, %r246;
	mov.u32 	%r918, %r244;
	mov.u32 	%r920, %r242;
	mov.u32 	%r922, %r240;
	mov.u32 	%r924, %r238;
	mov.u32 	%r925, %r237;
	mov.u32 	%r927, %r235;
	mov.u32 	%r929, %r233;
	mov.u32 	%r930, %r232;
	mov.u32 	%r932, %r230;
	mov.u32 	%r934, %r228;
	mov.u32 	%r935, %r227;
	mov.u32 	%r937, %r225;
	mov.u32 	%r939, %r223;
	mov.u32 	%r940, %r222;
	mov.u32 	%r942, %r220;
	mov.u32 	%r944, %r218;
	mov.u32 	%r945, %r217;
	mov.u32 	%r947, %r215;
	mov.u32 	%r949, %r213;
	mov.u32 	%r950, %r212;
	mov.u32 	%r952, %r210;
	mov.u32 	%r954, %r208;
	mov.u32 	%r955, %r207;
	mov.u32 	%r957, %r205;
	mov.u32 	%r959, %r203;
	mov.u32 	%r961, %r201;
	mov.u32 	%r963, %r199;
	mov.u32 	%r964, %r198;
	mov.u32 	%r966, %r196;
	mov.u32 	%r968, %r194;
	mov.u32 	%r969, %r193;
	mov.u32 	%r971, %r191;
	mov.u32 	%r973, %r189;
	mov.u32 	%r974, %r188;
	mov.u32 	%r976, %r186;
	mov.u32 	%r978, %r184;
	mov.u32 	%r979, %r183;
	mov.u32 	%r981, %r181;
	mov.u32 	%r983, %r179;
	mov.u32 	%r984, %r178;
	mov.u32 	%r986, %r176;
	mov.u32 	%r988, %r174;
	mov.u32 	%r989, %r173;
	mov.u32 	%r991, %r171;
	mov.u32 	%r993, %r169;
	mov.u32 	%r994, %r168;
	mov.u32 	%r996, %r166;
	mov.u32 	%r998, %r164;
	mov.u32 	%r1000, %r162;
	@%p58 bra 	$L__BB0_297;
	setp.eq.s32 	%p59, %r500, 121;
	mov.u32 	%r845, %r317;
	mov.u32 	%r846, %r316;
	mov.u32 	%r848, %r314;
	mov.u32 	%r850, %r312;
	mov.u32 	%r851, %r311;
	mov.u32 	%r853, %r309;
	mov.u32 	%r855, %r307;
	mov.u32 	%r856, %r306;
	mov.u32 	%r858, %r304;
	mov.u32 	%r860, %r302;
	mov.u32 	%r861, %r301;
	mov.u32 	%r863, %r299;
	mov.u32 	%r865, %r297;
	mov.u32 	%r866, %r296;
	mov.u32 	%r868, %r294;
	mov.u32 	%r870, %r292;
	mov.u32 	%r871, %r291;
	mov.u32 	%r873, %r289;
	mov.u32 	%r875, %r287;
	mov.u32 	%r876, %r286;
	mov.u32 	%r878, %r284;
	mov.u32 	%r880, %r282;
	mov.u32 	%r881, %r281;
	mov.u32 	%r883, %r279;
	mov.u32 	%r885, %r277;
	mov.u32 	%r886, %r276;
	mov.u32 	%r888, %r274;
	mov.u32 	%r890, %r272;
	mov.u32 	%r891, %r271;
	mov.u32 	%r893, %r269;
	mov.u32 	%r895, %r267;
	mov.u32 	%r896, %r266;
	mov.u32 	%r898, %r264;
	mov.u32 	%r900, %r262;
	mov.u32 	%r901, %r261;
	mov.u32 	%r903, %r259;
	mov.u32 	%r905, %r257;
	mov.u32 	%r906, %r256;
	mov.u32 	%r908, %r254;
	mov.u32 	%r910, %r252;
	mov.u32 	%r911, %r251;
	mov.u32 	%r913, %r249;
	mov.u32 	%r915, %r247;
	mov.u32 	%r916, %r246;
	mov.u32 	%r918, %r244;
	mov.u32 	%r920, %r242;
	mov.u32 	%r922, %r240;
	mov.u32 	%r924, %r238;
	mov.u32 	%r925, %r237;
	mov.u32 	%r927, %r235;
	mov.u32 	%r929, %r233;
	mov.u32 	%r930, %r232;
	mov.u32 	%r932, %r230;
	mov.u32 	%r934, %r228;
	mov.u32 	%r935, %r227;
	mov.u32 	%r937, %r225;
	mov.u32 	%r939, %r223;
	mov.u32 	%r940, %r222;
	mov.u32 	%r942, %r220;
	mov.u32 	%r944, %r218;
	mov.u32 	%r945, %r217;
	mov.u32 	%r947, %r215;
	mov.u32 	%r949, %r213;
	mov.u32 	%r950, %r212;
	mov.u32 	%r952, %r210;
	mov.u32 	%r954, %r208;
	mov.u32 	%r955, %r207;
	mov.u32 	%r957, %r205;
	mov.u32 	%r959, %r203;
	mov.u32 	%r961, %r201;
	mov.u32 	%r963, %r199;
	mov.u32 	%r964, %r198;
	mov.u32 	%r966, %r196;
	mov.u32 	%r968, %r194;
	mov.u32 	%r969, %r193;
	mov.u32 	%r971, %r191;
	mov.u32 	%r973, %r189;
	mov.u32 	%r974, %r188;
	mov.u32 	%r976, %r186;
	mov.u32 	%r978, %r184;
	mov.u32 	%r979, %r183;
	mov.u32 	%r981, %r181;
	mov.u32 	%r983, %r179;
	mov.u32 	%r984, %r178;
	mov.u32 	%r986, %r176;
	mov.u32 	%r988, %r174;
	mov.u32 	%r989, %r173;
	mov.u32 	%r991, %r171;
	mov.u32 	%r993, %r169;
	mov.u32 	%r994, %r168;
	mov.u32 	%r996, %r166;
	mov.u32 	%r998, %r164;
	mov.u32 	%r1000, %r162;
	@%p59 bra 	$L__BB0_236;
	bra.uni 	$L__BB0_297;
$L__BB0_236:
	mov.u32 	%r845, %r317;
	mov.u32 	%r846, %r316;
	mov.u32 	%r848, %r314;
	mov.u32 	%r850, %r312;
	mov.u32 	%r851, %r311;
	mov.u32 	%r853, %r309;
	mov.u32 	%r855, %r307;
	mov.u32 	%r856, %r306;
	mov.u32 	%r858, %r304;
	mov.u32 	%r860, %r302;
	mov.u32 	%r861, %r301;
	mov.u32 	%r863, %r299;
	mov.u32 	%r865, %r297;
	mov.u32 	%r866, %r296;
	mov.u32 	%r868, %r294;
	mov.u32 	%r870, %r292;
	mov.u32 	%r871, %r291;
	mov.u32 	%r873, %r289;
	mov.u32 	%r875, %r287;
	mov.u32 	%r876, %r286;
	mov.u32 	%r878, %r284;
	mov.u32 	%r879, %r320;
	mov.u32 	%r880, %r282;
	mov.u32 	%r881, %r281;
	mov.u32 	%r883, %r279;
	mov.u32 	%r885, %r277;
	mov.u32 	%r886, %r276;
	mov.u32 	%r888, %r274;
	mov.u32 	%r890, %r272;
	mov.u32 	%r891, %r271;
	mov.u32 	%r893, %r269;
	mov.u32 	%r895, %r267;
	mov.u32 	%r896, %r266;
	mov.u32 	%r898, %r264;
	mov.u32 	%r900, %r262;
	mov.u32 	%r901, %r261;
	mov.u32 	%r903, %r259;
	mov.u32 	%r905, %r257;
	mov.u32 	%r906, %r256;
	mov.u32 	%r908, %r254;
	mov.u32 	%r910, %r252;
	mov.u32 	%r911, %r251;
	mov.u32 	%r913, %r249;
	mov.u32 	%r915, %r247;
	mov.u32 	%r916, %r246;
	mov.u32 	%r918, %r244;
	mov.u32 	%r920, %r242;
	mov.u32 	%r922, %r240;
	mov.u32 	%r924, %r238;
	mov.u32 	%r925, %r237;
	mov.u32 	%r927, %r235;
	mov.u32 	%r929, %r233;
	mov.u32 	%r930, %r232;
	mov.u32 	%r932, %r230;
	mov.u32 	%r934, %r228;
	mov.u32 	%r935, %r227;
	mov.u32 	%r937, %r225;
	mov.u32 	%r939, %r223;
	mov.u32 	%r940, %r222;
	mov.u32 	%r942, %r220;
	mov.u32 	%r944, %r218;
	mov.u32 	%r945, %r217;
	mov.u32 	%r947, %r215;
	mov.u32 	%r949, %r213;
	mov.u32 	%r950, %r212;
	mov.u32 	%r952, %r210;
	mov.u32 	%r954, %r208;
	mov.u32 	%r955, %r207;
	mov.u32 	%r957, %r205;
	mov.u32 	%r959, %r203;
	mov.u32 	%r961, %r201;
	mov.u32 	%r963, %r199;
	mov.u32 	%r964, %r198;
	mov.u32 	%r966, %r196;
	mov.u32 	%r968, %r194;
	mov.u32 	%r969, %r193;
	mov.u32 	%r971, %r191;
	mov.u32 	%r973, %r189;
	mov.u32 	%r974, %r188;
	mov.u32 	%r976, %r186;
	mov.u32 	%r978, %r184;
	mov.u32 	%r979, %r183;
	mov.u32 	%r981, %r181;
	mov.u32 	%r983, %r179;
	mov.u32 	%r984, %r178;
	mov.u32 	%r986, %r176;
	mov.u32 	%r988, %r174;
	mov.u32 	%r989, %r173;
	mov.u32 	%r991, %r171;
	mov.u32 	%r993, %r169;
	mov.u32 	%r994, %r168;
	mov.u32 	%r996, %r166;
	mov.u32 	%r998, %r164;
	mov.u32 	%r1000, %r162;
	bra.uni 	$L__BB0_297;
$L__BB0_237:
	setp.gt.s32 	%p50, %r500, 123;
	@%p50 bra 	$L__BB0_241;
	setp.eq.s32 	%p54, %r500, 122;
	mov.u32 	%r845, %r317;
	mov.u32 	%r846, %r316;
	mov.u32 	%r848, %r314;
	mov.u32 	%r850, %r312;
	mov.u32 	%r851, %r311;
	mov.u32 	%r853, %r309;
	mov.u32 	%r855, %r307;
	mov.u32 	%r856, %r306;
	mov.u32 	%r858, %r304;
	mov.u32 	%r860, %r302;
	mov.u32 	%r861, %r301;
	mov.u32 	%r863, %r299;
	mov.u32 	%r865, %r297;
	mov.u32 	%r866, %r296;
	mov.u32 	%r868, %r294;
	mov.u32 	%r870, %r292;
	mov.u32 	%r871, %r291;
	mov.u32 	%r873, %r289;
	mov.u32 	%r875, %r287;
	mov.u32 	%r876, %r286;
	mov.u32 	%r878, %r320;
	mov.u32 	%r880, %r282;
	mov.u32 	%r881, %r281;
	mov.u32 	%r883, %r279;
	mov.u32 	%r885, %r277;
	mov.u32 	%r886, %r276;
	mov.u32 	%r888, %r274;
	mov.u32 	%r890, %r272;
	mov.u32 	%r891, %r271;
	mov.u32 	%r893, %r269;
	mov.u32 	%r895, %r267;
	mov.u32 	%r896, %r266;
	mov.u32 	%r898, %r264;
	mov.u32 	%r900, %r262;
	mov.u32 	%r901, %r261;
	mov.u32 	%r903, %r259;
	mov.u32 	%r905, %r257;
	mov.u32 	%r906, %r256;
	mov.u32 	%r908, %r254;
	mov.u32 	%r910, %r252;
	mov.u32 	%r911, %r251;
	mov.u32 	%r913, %r249;
	mov.u32 	%r915, %r247;
	mov.u32 	%r916, %r246;
	mov.u32 	%r918, %r244;
	mov.u32 	%r920, %r242;
	mov.u32 	%r922, %r240;
	mov.u32 	%r924, %r238;
	mov.u32 	%r925, %r237;
	mov.u32 	%r927, %r235;
	mov.u32 	%r929, %r233;
	mov.u32 	%r930, %r232;
	mov.u32 	%r932, %r230;
	mov.u32 	%r934, %r228;
	mov.u32 	%r935, %r227;
	mov.u32 	%r937, %r225;
	mov.u32 	%r939, %r223;
	mov.u32 	%r940, %r222;
	mov.u32 	%r942, %r220;
	mov.u32 	%r944, %r218;
	mov.u32 	%r945, %r217;
	mov.u32 	%r947, %r215;
	mov.u32 	%r949, %r213;
	mov.u32 	%r950, %r212;
	mov.u32 	%r952, %r210;
	mov.u32 	%r954, %r208;
	mov.u32 	%r955, %r207;
	mov.u32 	%r957, %r205;
	mov.u32 	%r959, %r203;
	mov.u32 	%r961, %r201;
	mov.u32 	%r963, %r199;
	mov.u32 	%r964, %r198;
	mov.u32 	%r966, %r196;
	mov.u32 	%r968, %r194;
	mov.u32 	%r969, %r193;
	mov.u32 	%r971, %r191;
	mov.u32 	%r973, %r189;
	mov.u32 	%r974, %r188;
	mov.u32 	%r976, %r186;
	mov.u32 	%r978, %r184;
	mov.u32 	%r979, %r183;
	mov.u32 	%r981, %r181;
	mov.u32 	%r983, %r179;
	mov.u32 	%r984, %r178;
	mov.u32 	%r986, %r176;
	mov.u32 	%r988, %r174;
	mov.u32 	%r989, %r173;
	mov.u32 	%r991, %r171;
	mov.u32 	%r993, %r169;
	mov.u32 	%r994, %r168;
	mov.u32 	%r996, %r166;
	mov.u32 	%r998, %r164;
	mov.u32 	%r1000, %r162;
	@%p54 bra 	$L__BB0_297;
	setp.eq.s32 	%p55, %r500, 123;
	mov.u32 	%r845, %r317;
	mov.u32 	%r846, %r316;
	mov.u32 	%r848, %r314;
	mov.u32 	%r850, %r312;
	mov.u32 	%r851, %r311;
	mov.u32 	%r853, %r309;
	mov.u32 	%r855, %r307;
	mov.u32 	%r856, %r306;
	mov.u32 	%r858, %r304;
	mov.u32 	%r860, %r302;
	mov.u32 	%r861, %r301;
	mov.u32 	%r863, %r299;
	mov.u32 	%r865, %r297;
	mov.u32 	%r866, %r296;
	mov.u32 	%r868, %r294;
	mov.u32 	%r870, %r292;
	mov.u32 	%r871, %r291;
	mov.u32 	%r873, %r289;
	mov.u32 	%r875, %r287;
	mov.u32 	%r876, %r286;
	mov.u32 	%r878, %r284;
	mov.u32 	%r880, %r282;
	mov.u32 	%r881, %r281;
	mov.u32 	%r883, %r279;
	mov.u32 	%r885, %r277;
	mov.u32 	%r886, %r276;
	mov.u32 	%r888, %r274;
	mov.u32 	%r890, %r272;
	mov.u32 	%r891, %r271;
	mov.u32 	%r893, %r269;
	mov.u32 	%r895, %r267;
	mov.u32 	%r896, %r266;
	mov.u32 	%r898, %r264;
	mov.u32 	%r900, %r262;
	mov.u32 	%r901, %r261;
	mov.u32 	%r903, %r259;
	mov.u32 	%r905, %r257;
	mov.u32 	%r906, %r256;
	mov.u32 	%r908, %r254;
	mov.u32 	%r910, %r252;
	mov.u32 	%r911, %r251;
	mov.u32 	%r913, %r249;
	mov.u32 	%r915, %r247;
	mov.u32 	%r916, %r246;
	mov.u32 	%r918, %r244;
	mov.u32 	%r920, %r242;
	mov.u32 	%r922, %r240;
	mov.u32 	%r924, %r238;
	mov.u32 	%r925, %r237;
	mov.u32 	%r927, %r235;
	mov.u32 	%r929, %r233;
	mov.u32 	%r930, %r232;
	mov.u32 	%r932, %r230;
	mov.u32 	%r934, %r228;
	mov.u32 	%r935, %r227;
	mov.u32 	%r937, %r225;
	mov.u32 	%r939, %r223;
	mov.u32 	%r940, %r222;
	mov.u32 	%r942, %r220;
	mov.u32 	%r944, %r218;
	mov.u32 	%r945, %r217;
	mov.u32 	%r947, %r215;
	mov.u32 	%r949, %r213;
	mov.u32 	%r950, %r212;
	mov.u32 	%r952, %r210;
	mov.u32 	%r954, %r208;
	mov.u32 	%r955, %r207;
	mov.u32 	%r957, %r205;
	mov.u32 	%r959, %r203;
	mov.u32 	%r961, %r201;
	mov.u32 	%r963, %r199;
	mov.u32 	%r964, %r198;
	mov.u32 	%r966, %r196;
	mov.u32 	%r968, %r194;
	mov.u32 	%r969, %r193;
	mov.u32 	%r971, %r191;
	mov.u32 	%r973, %r189;
	mov.u32 	%r974, %r188;
	mov.u32 	%r976, %r186;
	mov.u32 	%r978, %r184;
	mov.u32 	%r979, %r183;
	mov.u32 	%r981, %r181;
	mov.u32 	%r983, %r179;
	mov.u32 	%r984, %r178;
	mov.u32 	%r986, %r176;
	mov.u32 	%r988, %r174;
	mov.u32 	%r989, %r173;
	mov.u32 	%r991, %r171;
	mov.u32 	%r993, %r169;
	mov.u32 	%r994, %r168;
	mov.u32 	%r996, %r166;
	mov.u32 	%r998, %r164;
	mov.u32 	%r1000, %r162;
	@%p55 bra 	$L__BB0_240;
	bra.uni 	$L__BB0_297;
$L__BB0_240:
	mov.u32 	%r845, %r317;
	mov.u32 	%r846, %r316;
	mov.u32 	%r848, %r314;
	mov.u32 	%r850, %r312;
	mov.u32 	%r851, %r311;
	mov.u32 	%r853, %r309;
	mov.u32 	%r855, %r307;
	mov.u32 	%r856, %r306;
	mov.u32 	%r858, %r304;
	mov.u32 	%r860, %r302;
	mov.u32 	%r861, %r301;
	mov.u32 	%r863, %r299;
	mov.u32 	%r865, %r297;
	mov.u32 	%r866, %r296;
	mov.u32 	%r868, %r294;
	mov.u32 	%r870, %r292;
	mov.u32 	%r871, %r291;
	mov.u32 	%r873, %r289;
	mov.u32 	%r875, %r287;
	mov.u32 	%r876, %r286;
	mov.u32 	%r877, %r320;
	mov.u32 	%r878, %r284;
	mov.u32 	%r880, %r282;
	mov.u32 	%r881, %r281;
	mov.u32 	%r883, %r279;
	mov.u32 	%r885, %r277;
	mov.u32 	%r886, %r276;
	mov.u32 	%r888, %r274;
	mov.u32 	%r890, %r272;
	mov.u32 	%r891, %r271;
	mov.u32 	%r893, %r269;
	mov.u32 	%r895, %r267;
	mov.u32 	%r896, %r266;
	mov.u32 	%r898, %r264;
	mov.u32 	%r900, %r262;
	mov.u32 	%r901, %r261;
	mov.u32 	%r903, %r259;
	mov.u32 	%r905, %r257;
	mov.u32 	%r906, %r256;
	mov.u32 	%r908, %r254;
	mov.u32 	%r910, %r252;
	mov.u32 	%r911, %r251;
	mov.u32 	%r913, %r249;
	mov.u32 	%r915, %r247;
	mov.u32 	%r916, %r246;
	mov.u32 	%r918, %r244;
	mov.u32 	%r920, %r242;
	mov.u32 	%r922, %r240;
	mov.u32 	%r924, %r238;
	mov.u32 	%r925, %r237;
	mov.u32 	%r927, %r235;
	mov.u32 	%r929, %r233;
	mov.u32 	%r930, %r232;
	mov.u32 	%r932, %r230;
	mov.u32 	%r934, %r228;
	mov.u32 	%r935, %r227;
	mov.u32 	%r937, %r225;
	mov.u32 	%r939, %r223;
	mov.u32 	%r940, %r222;
	mov.u32 	%r942, %r220;
	mov.u32 	%r944, %r218;
	mov.u32 	%r945, %r217;
	mov.u32 	%r947, %r215;
	mov.u32 	%r949, %r213;
	mov.u32 	%r950, %r212;
	mov.u32 	%r952, %r210;
	mov.u32 	%r954, %r208;
	mov.u32 	%r955, %r207;
	mov.u32 	%r957, %r205;
	mov.u32 	%r959, %r203;
	mov.u32 	%r961, %r201;
	mov.u32 	%r963, %r199;
	mov.u32 	%r964, %r198;
	mov.u32 	%r966, %r196;
	mov.u32 	%r968, %r194;
	mov.u32 	%r969, %r193;
	mov.u32 	%r971, %r191;
	mov.u32 	%r973, %r189;
	mov.u32 	%r974, %r188;
	mov.u32 	%r976, %r186;
	mov.u32 	%r978, %r184;
	mov.u32 	%r979, %r183;
	mov.u32 	%r981, %r181;
	mov.u32 	%r983, %r179;
	mov.u32 	%r984, %r178;
	mov.u32 	%r986, %r176;
	mov.u32 	%r988, %r174;
	mov.u32 	%r989, %r173;
	mov.u32 	%r991, %r171;
	mov.u32 	%r993, %r169;
	mov.u32 	%r994, %r168;
	mov.u32 	%r996, %r166;
	mov.u32 	%r998, %r164;
	mov.u32 	%r1000, %r162;
	bra.uni 	$L__BB0_297;
$L__BB0_241:
	setp.eq.s32 	%p51, %r500, 124;
	mov.u32 	%r845, %r317;
	mov.u32 	%r846, %r316;
	mov.u32 	%r848, %r314;
	mov.u32 	%r850, %r312;
	mov.u32 	%r851, %r311;
	mov.u32 	%r853, %r309;
	mov.u32 	%r855, %r307;
	mov.u32 	%r856, %r306;
	mov.u32 	%r858, %r304;
	mov.u32 	%r860, %r302;
	mov.u32 	%r861, %r301;
	mov.u32 	%r863, %r299;
	mov.u32 	%r865, %r297;
	mov.u32 	%r866, %r296;
	mov.u32 	%r868, %r294;
	mov.u32 	%r870, %r292;
	mov.u32 	%r871, %r291;
	mov.u32 	%r873, %r289;
	mov.u32 	%r875, %r287;
	mov.u32 	%r876, %r320;
	mov.u32 	%r878, %r284;
	mov.u32 	%r880, %r282;
	mov.u32 	%r881, %r281;
	mov.u32 	%r883, %r279;
	mov.u32 	%r885, %r277;
	mov.u32 	%r886, %r276;
	mov.u32 	%r888, %r274;
	mov.u32 	%r890, %r272;
	mov.u32 	%r891, %r271;
	mov.u32 	%r893, %r269;
	mov.u32 	%r895, %r267;
	mov.u32 	%r896, %r266;
	mov.u32 	%r898, %r264;
	mov.u32 	%r900, %r262;
	mov.u32 	%r901, %r261;
	mov.u32 	%r903, %r259;
	mov.u32 	%r905, %r257;
	mov.u32 	%r906, %r256;
	mov.u32 	%r908, %r254;
	mov.u32 	%r910, %r252;
	mov.u32 	%r911, %r251;
	mov.u32 	%r913, %r249;
	mov.u32 	%r915, %r247;
	mov.u32 	%r916, %r246;
	mov.u32 	%r918, %r244;
	mov.u32 	%r920, %r242;
	mov.u32 	%r922, %r240;
	mov.u32 	%r924, %r238;
	mov.u32 	%r925, %r237;
	mov.u32 	%r927, %r235;
	mov.u32 	%r929, %r233;
	mov.u32 	%r930, %r232;
	mov.u32 	%r932, %r230;
	mov.u32 	%r934, %r228;
	mov.u32 	%r935, %r227;
	mov.u32 	%r937, %r225;
	mov.u32 	%r939, %r223;
	mov.u32 	%r940, %r222;
	mov.u32 	%r942, %r220;
	mov.u32 	%r944, %r218;
	mov.u32 	%r945, %r217;
	mov.u32 	%r947, %r215;
	mov.u32 	%r949, %r213;
	mov.u32 	%r950, %r212;
	mov.u32 	%r952, %r210;
	mov.u32 	%r954, %r208;
	mov.u32 	%r955, %r207;
	mov.u32 	%r957, %r205;
	mov.u32 	%r959, %r203;
	mov.u32 	%r961, %r201;
	mov.u32 	%r963, %r199;
	mov.u32 	%r964, %r198;
	mov.u32 	%r966, %r196;
	mov.u32 	%r968, %r194;
	mov.u32 	%r969, %r193;
	mov.u32 	%r971, %r191;
	mov.u32 	%r973, %r189;
	mov.u32 	%r974, %r188;
	mov.u32 	%r976, %r186;
	mov.u32 	%r978, %r184;
	mov.u32 	%r979, %r183;
	mov.u32 	%r981, %r181;
	mov.u32 	%r983, %r179;
	mov.u32 	%r984, %r178;
	mov.u32 	%r986, %r176;
	mov.u32 	%r988, %r174;
	mov.u32 	%r989, %r173;
	mov.u32 	%r991, %r171;
	mov.u32 	%r993, %r169;
	mov.u32 	%r994, %r168;
	mov.u32 	%r996, %r166;
	mov.u32 	%r998, %r164;
	mov.u32 	%r1000, %r162;
	@%p51 bra 	$L__BB0_297;
	setp.eq.s32 	%p52, %r500, 125;
	mov.u32 	%r845, %r317;
	mov.u32 	%r846, %r316;
	mov.u32 	%r848, %r314;
	mov.u32 	%r850, %r312;
	mov.u32 	%r851, %r311;
	mov.u32 	%r853, %r309;
	mov.u32 	%r855, %r307;
	mov.u32 	%r856, %r306;
	mov.u32 	%r858, %r304;
	mov.u32 	%r860, %r302;
	mov.u32 	%r861, %r301;
	mov.u32 	%r863, %r299;
	mov.u32 	%r865, %r297;
	mov.u32 	%r866, %r296;
	mov.u32 	%r868, %r294;
	mov.u32 	%r870, %r292;
	mov.u32 	%r871, %r291;
	mov.u32 	%r873, %r289;
	mov.u32 	%r875, %r320;
	mov.u32 	%r876, %r286;
	mov.u32 	%r878, %r284;
	mov.u32 	%r880, %r282;
	mov.u32 	%r881, %r281;
	mov.u32 	%r883, %r279;
	mov.u32 	%r885, %r277;
	mov.u32 	%r886, %r276;
	mov.u32 	%r888, %r274;
	mov.u32 	%r890, %r272;
	mov.u32 	%r891, %r271;
	mov.u32 	%r893, %r269;
	mov.u32 	%r895, %r267;
	mov.u32 	%r896, %r266;
	mov.u32 	%r898, %r264;
	mov.u32 	%r900, %r262;
	mov.u32 	%r901, %r261;
	mov.u32 	%r903, %r259;
	mov.u32 	%r905, %r257;
	mov.u32 	%r906, %r256;
	mov.u32 	%r908, %r254;
	mov.u32 	%r910, %r252;
	mov.u32 	%r911, %r251;
	mov.u32 	%r913, %r249;
	mov.u32 	%r915, %r247;
	mov.u32 	%r916, %r246;
	mov.u32 	%r918, %r244;
	mov.u32 	%r920, %r242;
	mov.u32 	%r922, %r240;
	mov.u32 	%r924, %r238;
	mov.u32 	%r925, %r237;
	mov.u32 	%r927, %r235;
	mov.u32 	%r929, %r233;
	mov.u32 	%r930, %r232;
	mov.u32 	%r932, %r230;
	mov.u32 	%r934, %r228;
	mov.u32 	%r935, %r227;
	mov.u32 	%r937, %r225;
	mov.u32 	%r939, %r223;
	mov.u32 	%r940, %r222;
	mov.u32 	%r942, %r220;
	mov.u32 	%r944, %r218;
	mov.u32 	%r945, %r217;
	mov.u32 	%r947, %r215;
	mov.u32 	%r949, %r213;
	mov.u32 	%r950, %r212;
	mov.u32 	%r952, %r210;
	mov.u32 	%r954, %r208;
	mov.u32 	%r955, %r207;
	mov.u32 	%r957, %r205;
	mov.u32 	%r959, %r203;
	mov.u32 	%r961, %r201;
	mov.u32 	%r963, %r199;
	mov.u32 	%r964, %r198;
	mov.u32 	%r966, %r196;
	mov.u32 	%r968, %r194;
	mov.u32 	%r969, %r193;
	mov.u32 	%r971, %r191;
	mov.u32 	%r973, %r189;
	mov.u32 	%r974, %r188;
	mov.u32 	%r976, %r186;
	mov.u32 	%r978, %r184;
	mov.u32 	%r979, %r183;
	mov.u32 	%r981, %r181;
	mov.u32 	%r983, %r179;
	mov.u32 	%r984, %r178;
	mov.u32 	%r986, %r176;
	mov.u32 	%r988, %r174;
	mov.u32 	%r989, %r173;
	mov.u32 	%r991, %r171;
	mov.u32 	%r993, %r169;
	mov.u32 	%r994, %r168;
	mov.u32 	%r996, %r166;
	mov.u32 	%r998, %r164;
	mov.u32 	%r1000, %r162;
	@%p52 bra 	$L__BB0_297;
	setp.eq.s32 	%p53, %r500, 126;
	mov.u32 	%r845, %r317;
	mov.u32 	%r846, %r316;
	mov.u32 	%r848, %r314;
	mov.u32 	%r850, %r312;
	mov.u32 	%r851, %r311;
	mov.u32 	%r853, %r309;
	mov.u32 	%r855, %r307;
	mov.u32 	%r856, %r306;
	mov.u32 	%r858, %r304;
	mov.u32 	%r860, %r302;
	mov.u32 	%r861, %r301;
	mov.u32 	%r863, %r299;
	mov.u32 	%r865, %r297;
	mov.u32 	%r866, %r296;
	mov.u32 	%r868, %r294;
	mov.u32 	%r870, %r292;
	mov.u32 	%r871, %r291;
	mov.u32 	%r873, %r289;
	mov.u32 	%r875, %r287;
	mov.u32 	%r876, %r286;
	mov.u32 	%r878, %r284;
	mov.u32 	%r880, %r282;
	mov.u32 	%r881, %r281;
	mov.u32 	%r883, %r279;
	mov.u32 	%r885, %r277;
	mov.u32 	%r886, %r276;
	mov.u32 	%r888, %r274;
	mov.u32 	%r890, %r272;
	mov.u32 	%r891, %r271;
	mov.u32 	%r893, %r269;
	mov.u32 	%r895, %r267;
	mov.u32 	%r896, %r266;
	mov.u32 	%r898, %r264;
	mov.u32 	%r900, %r262;
	mov.u32 	%r901, %r261;
	mov.u32 	%r903, %r259;
	mov.u32 	%r905, %r257;
	mov.u32 	%r906, %r256;
	mov.u32 	%r908, %r254;
	mov.u32 	%r910, %r252;
	mov.u32 	%r911, %r251;
	mov.u32 	%r913, %r249;
	mov.u32 	%r915, %r247;
	mov.u32 	%r916, %r246;
	mov.u32 	%r918, %r244;
	mov.u32 	%r920, %r242;
	mov.u32 	%r922, %r240;
	mov.u32 	%r924, %r238;
	mov.u32 	%r925, %r237;
	mov.u32 	%r927, %r235;
	mov.u32 	%r929, %r233;
	mov.u32 	%r930, %r232;
	mov.u32 	%r932, %r230;
	mov.u32 	%r934, %r228;
	mov.u32 	%r935, %r227;
	mov.u32 	%r937, %r225;
	mov.u32 	%r939, %r223;
	mov.u32 	%r940, %r222;
	mov.u32 	%r942, %r220;
	mov.u32 	%r944, %r218;
	mov.u32 	%r945, %r217;
	mov.u32 	%r947, %r215;
	mov.u32 	%r949, %r213;
	mov.u32 	%r950, %r212;
	mov.u32 	%r952, %r210;
	mov.u32 	%r954, %r208;
	mov.u32 	%r955, %r207;
	mov.u32 	%r957, %r205;
	mov.u32 	%r959, %r203;
	mov.u32 	%r961, %r201;
	mov.u32 	%r963, %r199;
	mov.u32 	%r964, %r198;
	mov.u32 	%r966, %r196;
	mov.u32 	%r968, %r194;
	mov.u32 	%r969, %r193;
	mov.u32 	%r971, %r191;
	mov.u32 	%r973, %r189;
	mov.u32 	%r974, %r188;
	mov.u32 	%r976, %r186;
	mov.u32 	%r978, %r184;
	mov.u32 	%r979, %r183;
	mov.u32 	%r981, %r181;
	mov.u32 	%r983, %r179;
	mov.u32 	%r984, %r178;
	mov.u32 	%r986, %r176;
	mov.u32 	%r988, %r174;
	mov.u32 	%r989, %r173;
	mov.u32 	%r991, %r171;
	mov.u32 	%r993, %r169;
	mov.u32 	%r994, %r168;
	mov.u32 	%r996, %r166;
	mov.u32 	%r998, %r164;
	mov.u32 	%r1000, %r162;
	@%p53 bra 	$L__BB0_244;
	bra.uni 	$L__BB0_297;
$L__BB0_244:
	mov.u32 	%r845, %r317;
	mov.u32 	%r846, %r316;
	mov.u32 	%r848, %r314;
	mov.u32 	%r850, %r312;
	mov.u32 	%r851, %r311;
	mov.u32 	%r853, %r309;
	mov.u32 	%r855, %r307;
	mov.u32 	%r856, %r306;
	mov.u32 	%r858, %r304;
	mov.u32 	%r860, %r302;
	mov.u32 	%r861, %r301;
	mov.u32 	%r863, %r299;
	mov.u32 	%r865, %r297;
	mov.u32 	%r866, %r296;
	mov.u32 	%r868, %r294;
	mov.u32 	%r870, %r292;
	mov.u32 	%r871, %r291;
	mov.u32 	%r873, %r289;
	mov.u32 	%r874, %r320;
	mov.u32 	%r875, %r287;
	mov.u32 	%r876, %r286;
	mov.u32 	%r878, %r284;
	mov.u32 	%r880, %r282;
	mov.u32 	%r881, %r281;
	mov.u32 	%r883, %r279;
	mov.u32 	%r885, %r277;
	mov.u32 	%r886, %r276;
	mov.u32 	%r888, %r274;
	mov.u32 	%r890, %r272;
	mov.u32 	%r891, %r271;
	mov.u32 	%r893, %r269;
	mov.u32 	%r895, %r267;
	mov.u32 	%r896, %r266;
	mov.u32 	%r898, %r264;
	mov.u32 	%r900, %r262;
	mov.u32 	%r901, %r261;
	mov.u32 	%r903, %r259;
	mov.u32 	%r905, %r257;
	mov.u32 	%r906, %r256;
	mov.u32 	%r908, %r254;
	mov.u32 	%r910, %r252;
	mov.u32 	%r911, %r251;
	mov.u32 	%r913, %r249;
	mov.u32 	%r915, %r247;
	mov.u32 	%r916, %r246;
	mov.u32 	%r918, %r244;
	mov.u32 	%r920, %r242;
	mov.u32 	%r922, %r240;
	mov.u32 	%r924, %r238;
	mov.u32 	%r925, %r237;
	mov.u32 	%r927, %r235;
	mov.u32 	%r929, %r233;
	mov.u32 	%r930, %r232;
	mov.u32 	%r932, %r230;
	mov.u32 	%r934, %r228;
	mov.u32 	%r935, %r227;
	mov.u32 	%r937, %r225;
	mov.u32 	%r939, %r223;
	mov.u32 	%r940, %r222;
	mov.u32 	%r942, %r220;
	mov.u32 	%r944, %r218;
	mov.u32 	%r945, %r217;
	mov.u32 	%r947, %r215;
	mov.u32 	%r949, %r213;
	mov.u32 	%r950, %r212;
	mov.u32 	%r952, %r210;
	mov.u32 	%r954, %r208;
	mov.u32 	%r955, %r207;
	mov.u32 	%r957, %r205;
	mov.u32 	%r959, %r203;
	mov.u32 	%r961, %r201;
	mov.u32 	%r963, %r199;
	mov.u32 	%r964, %r198;
	mov.u32 	%r966, %r196;
	mov.u32 	%r968, %r194;
	mov.u32 	%r969, %r193;
	mov.u32 	%r971, %r191;
	mov.u32 	%r973, %r189;
	mov.u32 	%r974, %r188;
	mov.u32 	%r976, %r186;
	mov.u32 	%r978, %r184;
	mov.u32 	%r979, %r183;
	mov.u32 	%r981, %r181;
	mov.u32 	%r983, %r179;
	mov.u32 	%r984, %r178;
	mov.u32 	%r986, %r176;
	mov.u32 	%r988, %r174;
	mov.u32 	%r989, %r173;
	mov.u32 	%r991, %r171;
	mov.u32 	%r993, %r169;
	mov.u32 	%r994, %r168;
	mov.u32 	%r996, %r166;
	mov.u32 	%r998, %r164;
	mov.u32 	%r1000, %r162;
	bra.uni 	$L__BB0_297;
$L__BB0_245:
	setp.gt.s32 	%p36, %r500, 131;
	@%p36 bra 	$L__BB0_254;
	setp.gt.s32 	%p43, %r500, 128;
	@%p43 bra 	$L__BB0_250;
	setp.eq.s32 	%p47, %r500, 127;
	mov.u32 	%r845, %r317;
	mov.u32 	%r846, %r316;
	mov.u32 	%r848, %r314;
	mov.u32 	%r850, %r312;
	mov.u32 	%r851, %r311;
	mov.u32 	%r853, %r309;
	mov.u32 	%r855, %r307;
	mov.u32 	%r856, %r306;
	mov.u32 	%r858, %r304;
	mov.u32 	%r860, %r302;
	mov.u32 	%r861, %r301;
	mov.u32 	%r863, %r299;
	mov.u32 	%r865, %r297;
	mov.u32 	%r866, %r296;
	mov.u32 	%r868, %r294;
	mov.u32 	%r870, %r292;
	mov.u32 	%r871, %r291;
	mov.u32 	%r873, %r320;
	mov.u32 	%r875, %r287;
	mov.u32 	%r876, %r286;
	mov.u32 	%r878, %r284;
	mov.u32 	%r880, %r282;
	mov.u32 	%r881, %r281;
	mov.u32 	%r883, %r279;
	mov.u32 	%r885, %r277;
	mov.u32 	%r886, %r276;
	mov.u32 	%r888, %r274;
	mov.u32 	%r890, %r272;
	mov.u32 	%r891, %r271;
	mov.u32 	%r893, %r269;
	mov.u32 	%r895, %r267;
	mov.u32 	%r896, %r266;
	mov.u32 	%r898, %r264;
	mov.u32 	%r900, %r262;
	mov.u32 	%r901, %r261;
	mov.u32 	%r903, %r259;
	mov.u32 	%r905, %r257;
	mov.u32 	%r906, %r256;
	mov.u32 	%r908, %r254;
	mov.u32 	%r910, %r252;
	mov.u32 	%r911, %r251;
	mov.u32 	%r913, %r249;
	mov.u32 	%r915, %r247;
	mov.u32 	%r916, %r246;
	mov.u32 	%r918, %r244;
	mov.u32 	%r920, %r242;
	mov.u32 	%r922, %r240;
	mov.u32 	%r924, %r238;
	mov.u32 	%r925, %r237;
	mov.u32 	%r927, %r235;
	mov.u32 	%r929, %r233;
	mov.u32 	%r930, %r232;
	mov.u32 	%r932, %r230;
	mov.u32 	%r934, %r228;
	mov.u32 	%r935, %r227;
	mov.u32 	%r937, %r225;
	mov.u32 	%r939, %r223;
	mov.u32 	%r940, %r222;
	mov.u32 	%r942, %r220;
	mov.u32 	%r944, %r218;
	mov.u32 	%r945, %r217;
	mov.u32 	%r947, %r215;
	mov.u32 	%r949, %r213;
	mov.u32 	%r950, %r212;
	mov.u32 	%r952, %r210;
	mov.u32 	%r954, %r208;
	mov.u32 	%r955, %r207;
	mov.u32 	%r957, %r205;
	mov.u32 	%r959, %r203;
	mov.u32 	%r961, %r201;
	mov.u32 	%r963, %r199;
	mov.u32 	%r964, %r198;
	mov.u32 	%r966, %r196;
	mov.u32 	%r968, %r194;
	mov.u32 	%r969, %r193;
	mov.u32 	%r971, %r191;
	mov.u32 	%r973, %r189;
	mov.u32 	%r974, %r188;
	mov.u32 	%r976, %r186;
	mov.u32 	%r978, %r184;
	mov.u32 	%r979, %r183;
	mov.u32 	%r981, %r181;
	mov.u32 	%r983, %r179;
	mov.u32 	%r984, %r178;
	mov.u32 	%r986, %r176;
	mov.u32 	%r988, %r174;
	mov.u32 	%r989, %r173;
	mov.u32 	%r991, %r171;
	mov.u32 	%r993, %r169;
	mov.u32 	%r994, %r168;
	mov.u32 	%r996, %r166;
	mov.u32 	%r998, %r164;
	mov.u32 	%r1000, %r162;
	@%p47 bra 	$L__BB0_297;
	setp.eq.s32 	%p48, %r500, 128;
	mov.u32 	%r845, %r317;
	mov.u32 	%r846, %r316;
	mov.u32 	%r848, %r314;
	mov.u32 	%r850, %r312;
	mov.u32 	%r851, %r311;
	mov.u32 	%r853, %r309;
	mov.u32 	%r855, %r307;
	mov.u32 	%r856, %r306;
	mov.u32 	%r858, %r304;
	mov.u32 	%r860, %r302;
	mov.u32 	%r861, %r301;
	mov.u32 	%r863, %r299;
	mov.u32 	%r865, %r297;
	mov.u32 	%r866, %r296;
	mov.u32 	%r868, %r294;
	mov.u32 	%r870, %r292;
	mov.u32 	%r871, %r291;
	mov.u32 	%r873, %r289;
	mov.u32 	%r875, %r287;
	mov.u32 	%r876, %r286;
	mov.u32 	%r878, %r284;
	mov.u32 	%r880, %r282;
	mov.u32 	%r881, %r281;
	mov.u32 	%r883, %r279;
	mov.u32 	%r885, %r277;
	mov.u32 	%r886, %r276;
	mov.u32 	%r888, %r274;
	mov.u32 	%r890, %r272;
	mov.u32 	%r891, %r271;
	mov.u32 	%r893, %r269;
	mov.u32 	%r895, %r267;
	mov.u32 	%r896, %r266;
	mov.u32 	%r898, %r264;
	mov.u32 	%r900, %r262;
	mov.u32 	%r901, %r261;
	mov.u32 	%r903, %r259;
	mov.u32 	%r905, %r257;
	mov.u32 	%r906, %r256;
	mov.u32 	%r908, %r254;
	mov.u32 	%r910, %r252;
	mov.u32 	%r911, %r251;
	mov.u32 	%r913, %r249;
	mov.u32 	%r915, %r247;
	mov.u32 	%r916, %r246;
	mov.u32 	%r918, %r244;
	mov.u32 	%r920, %r242;
	mov.u32 	%r922, %r240;
	mov.u32 	%r924, %r238;
	mov.u32 	%r925, %r237;
	mov.u32 	%r927, %r235;
	mov.u32 	%r929, %r233;
	mov.u32 	%r930, %r232;
	mov.u32 	%r932, %r230;
	mov.u32 	%r934, %r228;
	mov.u32 	%r935, %r227;
	mov.u32 	%r937, %r225;
	mov.u32 	%r939, %r223;
	mov.u32 	%r940, %r222;
	mov.u32 	%r942, %r220;
	mov.u32 	%r944, %r218;
	mov.u32 	%r945, %r217;
	mov.u32 	%r947, %r215;
	mov.u32 	%r949, %r213;
	mov.u32 	%r950, %r212;
	mov.u32 	%r952, %r210;
	mov.u32 	%r954, %r208;
	mov.u32 	%r955, %r207;
	mov.u32 	%r957, %r205;
	mov.u32 	%r959, %r203;
	mov.u32 	%r961, %r201;
	mov.u32 	%r963, %r199;
	mov.u32 	%r964, %r198;
	mov.u32 	%r966, %r196;
	mov.u32 	%r968, %r194;
	mov.u32 	%r969, %r193;
	mov.u32 	%r971, %r191;
	mov.u32 	%r973, %r189;
	mov.u32 	%r974, %r188;
	mov.u32 	%r976, %r186;
	mov.u32 	%r978, %r184;
	mov.u32 	%r979, %r183;
	mov.u32 	%r981, %r181;
	mov.u32 	%r983, %r179;
	mov.u32 	%r984, %r178;
	mov.u32 	%r986, %r176;
	mov.u32 	%r988, %r174;
	mov.u32 	%r989, %r173;
	mov.u32 	%r991, %r171;
	mov.u32 	%r993, %r169;
	mov.u32 	%r994, %r168;
	mov.u32 	%r996, %r166;
	mov.u32 	%r998, %r164;
	mov.u32 	%r1000, %r162;
	@%p48 bra 	$L__BB0_249;
	bra.uni 	$L__BB0_297;
$L__BB0_249:
	mov.u32 	%r845, %r317;
	mov.u32 	%r846, %r316;
	mov.u32 	%r848, %r314;
	mov.u32 	%r850, %r312;
	mov.u32 	%r851, %r311;
	mov.u32 	%r853, %r309;
	mov.u32 	%r855, %r307;
	mov.u32 	%r856, %r306;
	mov.u32 	%r858, %r304;
	mov.u32 	%r860, %r302;
	mov.u32 	%r861, %r301;
	mov.u32 	%r863, %r299;
	mov.u32 	%r865, %r297;
	mov.u32 	%r866, %r296;
	mov.u32 	%r868, %r294;
	mov.u32 	%r870, %r292;
	mov.u32 	%r871, %r291;
	mov.u32 	%r872, %r320;
	mov.u32 	%r873, %r289;
	mov.u32 	%r875, %r287;
	mov.u32 	%r876, %r286;
	mov.u32 	%r878, %r284;
	mov.u32 	%r880, %r282;
	mov.u32 	%r881, %r281;
	mov.u32 	%r883, %r279;
	mov.u32 	%r885, %r277;
	mov.u32 	%r886, %r276;
	mov.u32 	%r888, %r274;
	mov.u32 	%r890, %r272;
	mov.u32 	%r891, %r271;
	mov.u32 	%r893, %r269;
	mov.u32 	%r895, %r267;
	mov.u32 	%r896, %r266;
	mov.u32 	%r898, %r264;
	mov.u32 	%r900, %r262;
	mov.u32 	%r901, %r261;
	mov.u32 	%r903, %r259;
	mov.u32 	%r905, %r257;
	mov.u32 	%r906, %r256;
	mov.u32 	%r908, %r254;
	mov.u32 	%r910, %r252;
	mov.u32 	%r911, %r251;
	mov.u32 	%r913, %r249;
	mov.u32 	%r915, %r247;
	mov.u32 	%r916, %r246;
	mov.u32 	%r918, %r244;
	mov.u32 	%r920, %r242;
	mov.u32 	%r922, %r240;
	mov.u32 	%r924, %r238;
	mov.u32 	%r925, %r237;
	mov.u32 	%r927, %r235;
	mov.u32 	%r929, %r233;
	mov.u32 	%r930, %r232;
	mov.u32 	%r932, %r230;
	mov.u32 	%r934, %r228;
	mov.u32 	%r935, %r227;
	mov.u32 	%r937, %r225;
	mov.u32 	%r939, %r223;
	mov.u32 	%r940, %r222;
	mov.u32 	%r942, %r220;
	mov.u32 	%r944, %r218;
	mov.u32 	%r945, %r217;
	mov.u32 	%r947, %r215;
	mov.u32 	%r949, %r213;
	mov.u32 	%r950, %r212;
	mov.u32 	%r952, %r210;
	mov.u32 	%r954, %r208;
	mov.u32 	%r955, %r207;
	mov.u32 	%r957, %r205;
	mov.u32 	%r959, %r203;
	mov.u32 	%r961, %r201;
	mov.u32 	%r963, %r199;
	mov.u32 	%r964, %r198;
	mov.u32 	%r966, %r196;
	mov.u32 	%r968, %r194;
	mov.u32 	%r969, %r193;
	mov.u32 	%r971, %r191;
	mov.u32 	%r973, %r189;
	mov.u32 	%r974, %r188;
	mov.u32 	%r976, %r186;
	mov.u32 	%r978, %r184;
	mov.u32 	%r979, %r183;
	mov.u32 	%r981, %r181;
	mov.u32 	%r983, %r179;
	mov.u32 	%r984, %r178;
	mov.u32 	%r986, %r176;
	mov.u32 	%r988, %r174;
	mov.u32 	%r989, %r173;
	mov.u32 	%r991, %r171;
	mov.u32 	%r993, %r169;
	mov.u32 	%r994, %r168;
	mov.u32 	%r996, %r166;
	mov.u32 	%r998, %r164;
	mov.u32 	%r1000, %r162;
	bra.uni 	$L__BB0_297;
$L__BB0_250:
	setp.eq.s32 	%p44, %r500, 129;
	mov.u32 	%r845, %r317;
	mov.u32 	%r846, %r316;
	mov.u32 	%r848, %r314;
	mov.u32 	%r850, %r312;
	mov.u32 	%r851, %r311;
	mov.u32 	%r853, %r309;
	mov.u32 	%r855, %r307;
	mov.u32 	%r856, %r306;
	mov.u32 	%r858, %r304;
	mov.u32 	%r860, %r302;
	mov.u32 	%r861, %r301;
	mov.u32 	%r863, %r299;
	mov.u32 	%r865, %r297;
	mov.u32 	%r866, %r296;
	mov.u32 	%r868, %r294;
	mov.u32 	%r870, %r292;
	mov.u32 	%r871, %r320;
	mov.u32 	%r873, %r289;
	mov.u32 	%r875, %r287;
	mov.u32 	%r876, %r286;
	mov.u32 	%r878, %r284;
	mov.u32 	%r880, %r282;
	mov.u32 	%r881, %r281;
	mov.u32 	%r883, %r279;
	mov.u32 	%r885, %r277;
	mov.u32 	%r886, %r276;
	mov.u32 	%r888, %r274;
	mov.u32 	%r890, %r272;
	mov.u32 	%r891, %r271;
	mov.u32 	%r893, %r269;
	mov.u32 	%r895, %r267;
	mov.u32 	%r896, %r266;
	mov.u32 	%r898, %r264;
	mov.u32 	%r900, %r262;
	mov.u32 	%r901, %r261;
	mov.u32 	%r903, %r259;
	mov.u32 	%r905, %r257;
	mov.u32 	%r906, %r256;
	mov.u32 	%r908, %r254;
	mov.u32 	%r910, %r252;
	mov.u32 	%r911, %r251;
	mov.u32 	%r913, %r249;
	mov.u32 	%r915, %r247;
	mov.u32 	%r916, %r246;
	mov.u32 	%r918, %r244;
	mov.u32 	%r920, %r242;
	mov.u32 	%r922, %r240;
	mov.u32 	%r924, %r238;
	mov.u32 	%r925, %r237;
	mov.u32 	%r927, %r235;
	mov.u32 	%r929, %r233;
	mov.u32 	%r930, %r232;
	mov.u32 	%r932, %r230;
	mov.u32 	%r934, %r228;
	mov.u32 	%r935, %r227;
	mov.u32 	%r937, %r225;
	mov.u32 	%r939, %r223;
	mov.u32 	%r940, %r222;
	mov.u32 	%r942, %r220;
	mov.u32 	%r944, %r218;
	mov.u32 	%r945, %r217;
	mov.u32 	%r947, %r215;
	mov.u32 	%r949, %r213;
	mov.u32 	%r950, %r212;
	mov.u32 	%r952, %r210;
	mov.u32 	%r954, %r208;
	mov.u32 	%r955, %r207;
	mov.u32 	%r957, %r205;
	mov.u32 	%r959, %r203;
	mov.u32 	%r961, %r201;
	mov.u32 	%r963, %r199;
	mov.u32 	%r964, %r198;
	mov.u32 	%r966, %r196;
	mov.u32 	%r968, %r194;
	mov.u32 	%r969, %r193;
	mov.u32 	%r971, %r191;
	mov.u32 	%r973, %r189;
	mov.u32 	%r974, %r188;
	mov.u32 	%r976, %r186;
	mov.u32 	%r978, %r184;
	mov.u32 	%r979, %r183;
	mov.u32 	%r981, %r181;
	mov.u32 	%r983, %r179;
	mov.u32 	%r984, %r178;
	mov.u32 	%r986, %r176;
	mov.u32 	%r988, %r174;
	mov.u32 	%r989, %r173;
	mov.u32 	%r991, %r171;
	mov.u32 	%r993, %r169;
	mov.u32 	%r994, %r168;
	mov.u32 	%r996, %r166;
	mov.u32 	%r998, %r164;
	mov.u32 	%r1000, %r162;
	@%p44 bra 	$L__BB0_297;
	setp.eq.s32 	%p45, %r500, 130;
	mov.u32 	%r845, %r317;
	mov.u32 	%r846, %r316;
	mov.u32 	%r848, %r314;
	mov.u32 	%r850, %r312;
	mov.u32 	%r851, %r311;
	mov.u32 	%r853, %r309;
	mov.u32 	%r855, %r307;
	mov.u32 	%r856, %r306;
	mov.u32 	%r858, %r304;
	mov.u32 	%r860, %r302;
	mov.u32 	%r861, %r301;
	mov.u32 	%r863, %r299;
	mov.u32 	%r865, %r297;
	mov.u32 	%r866, %r296;
	mov.u32 	%r868, %r294;
	mov.u32 	%r870, %r320;
	mov.u32 	%r871, %r291;
	mov.u32 	%r873, %r289;
	mov.u32 	%r875, %r287;
	mov.u32 	%r876, %r286;
	mov.u32 	%r878, %r284;
	mov.u32 	%r880, %r282;
	mov.u32 	%r881, %r281;
	mov.u32 	%r883, %r279;
	mov.u32 	%r885, %r277;
	mov.u32 	%r886, %r276;
	mov.u32 	%r888, %r274;
	mov.u32 	%r890, %r272;
	mov.u32 	%r891, %r271;
	mov.u32 	%r893, %r269;
	mov.u32 	%r895, %r267;
	mov.u32 	%r896, %r266;
	mov.u32 	%r898, %r264;
	mov.u32 	%r900, %r262;
	mov.u32 	%r901, %r261;
	mov.u32 	%r903, %r259;
	mov.u32 	%r905, %r257;
	mov.u32 	%r906, %r256;
	mov.u32 	%r908, %r254;
	mov.u32 	%r910, %r252;
	mov.u32 	%r911, %r251;
	mov.u32 	%r913, %r249;
	mov.u32 	%r915, %r247;
	mov.u32 	%r916, %r246;
	mov.u32 	%r918, %r244;
	mov.u32 	%r920, %r242;
	mov.u32 	%r922, %r240;
	mov.u32 	%r924, %r238;
	mov.u32 	%r925, %r237;
	mov.u32 	%r927, %r235;
	mov.u32 	%r929, %r233;
	mov.u32 	%r930, %r232;
	mov.u32 	%r932, %r230;
	mov.u32 	%r934, %r228;
	mov.u32 	%r935, %r227;
	mov.u32 	%r937, %r225;
	mov.u32 	%r939, %r223;
	mov.u32 	%r940, %r222;
	mov.u32 	%r942, %r220;
	mov.u32 	%r944, %r218;
	mov.u32 	%r945, %r217;
	mov.u32 	%r947, %r215;
	mov.u32 	%r949, %r213;
	mov.u32 	%r950, %r212;
	mov.u32 	%r952, %r210;
	mov.u32 	%r954, %r208;
	mov.u32 	%r955, %r207;
	mov.u32 	%r957, %r205;
	mov.u32 	%r959, %r203;
	mov.u32 	%r961, %r201;
	mov.u32 	%r963, %r199;
	mov.u32 	%r964, %r198;
	mov.u32 	%r966, %r196;
	mov.u32 	%r968, %r194;
	mov.u32 	%r969, %r193;
	mov.u32 	%r971, %r191;
	mov.u32 	%r973, %r189;
	mov.u32 	%r974, %r188;
	mov.u32 	%r976, %r186;
	mov.u32 	%r978, %r184;
	mov.u32 	%r979, %r183;
	mov.u32 	%r981, %r181;
	mov.u32 	%r983, %r179;
	mov.u32 	%r984, %r178;
	mov.u32 	%r986, %r176;
	mov.u32 	%r988, %r174;
	mov.u32 	%r989, %r173;
	mov.u32 	%r991, %r171;
	mov.u32 	%r993, %r169;
	mov.u32 	%r994, %r168;
	mov.u32 	%r996, %r166;
	mov.u32 	%r998, %r164;
	mov.u32 	%r1000, %r162;
	@%p45 bra 	$L__BB0_297;
	setp.eq.s32 	%p46, %r500, 131;
	mov.u32 	%r845, %r317;
	mov.u32 	%r846, %r316;
	mov.u32 	%r848, %r314;
	mov.u32 	%r850, %r312;
	mov.u32 	%r851, %r311;
	mov.u32 	%r853, %r309;
	mov.u32 	%r855, %r307;
	mov.u32 	%r856, %r306;
	mov.u32 	%r858, %r304;
	mov.u32 	%r860, %r302;
	mov.u32 	%r861, %r301;
	mov.u32 	%r863, %r299;
	mov.u32 	%r865, %r297;
	mov.u32 	%r866, %r296;
	mov.u32 	%r868, %r294;
	mov.u32 	%r870, %r292;
	mov.u32 	%r871, %r291;
	mov.u32 	%r873, %r289;
	mov.u32 	%r875, %r287;
	mov.u32 	%r876, %r286;
	mov.u32 	%r878, %r284;
	mov.u32 	%r880, %r282;
	mov.u32 	%r881, %r281;
	mov.u32 	%r883, %r279;
	mov.u32 	%r885, %r277;
	mov.u32 	%r886, %r276;
	mov.u32 	%r888, %r274;
	mov.u32 	%r890, %r272;
	mov.u32 	%r891, %r271;
	mov.u32 	%r893, %r269;
	mov.u32 	%r895, %r267;
	mov.u32 	%r896, %r266;
	mov.u32 	%r898, %r264;
	mov.u32 	%r900, %r262;
	mov.u32 	%r901, %r261;
	mov.u32 	%r903, %r259;
	mov.u32 	%r905, %r257;
	mov.u32 	%r906, %r256;
	mov.u32 	%r908, %r254;
	mov.u32 	%r910, %r252;
	mov.u32 	%r911, %r251;
	mov.u32 	%r913, %r249;
	mov.u32 	%r915, %r247;
	mov.u32 	%r916, %r246;
	mov.u32 	%r918, %r244;
	mov.u32 	%r920, %r242;
	mov.u32 	%r922, %r240;
	mov.u32 	%r924, %r238;
	mov.u32 	%r925, %r237;
	mov.u32 	%r927, %r235;
	mov.u32 	%r929, %r233;
	mov.u32 	%r930, %r232;
	mov.u32 	%r932, %r230;
	mov.u32 	%r934, %r228;
	mov.u32 	%r935, %r227;
	mov.u32 	%r937, %r225;
	mov.u32 	%r939, %r223;
	mov.u32 	%r940, %r222;
	mov.u32 	%r942, %r220;
	mov.u32 	%r944, %r218;
	mov.u32 	%r945, %r217;
	mov.u32 	%r947, %r215;
	mov.u32 	%r949, %r213;
	mov.u32 	%r950, %r212;
	mov.u32 	%r952, %r210;
	mov.u32 	%r954, %r208;
	mov.u32 	%r955, %r207;
	mov.u32 	%r957, %r205;
	mov.u32 	%r959, %r203;
	mov.u32 	%r961, %r201;
	mov.u32 	%r963, %r199;
	mov.u32 	%r964, %r198;
	mov.u32 	%r966, %r196;
	mov.u32 	%r968, %r194;
	mov.u32 	%r969, %r193;
	mov.u32 	%r971, %r191;
	mov.u32 	%r973, %r189;
	mov.u32 	%r974, %r188;
	mov.u32 	%r976, %r186;
	mov.u32 	%r978, %r184;
	mov.u32 	%r979, %r183;
	mov.u32 	%r981, %r181;
	mov.u32 	%r983, %r179;
	mov.u32 	%r984, %r178;
	mov.u32 	%r986, %r176;
	mov.u32 	%r988, %r174;
	mov.u32 	%r989, %r173;
	mov.u32 	%r991, %r171;
	mov.u32 	%r993, %r169;
	mov.u32 	%r994, %r168;
	mov.u32 	%r996, %r166;
	mov.u32 	%r998, %r164;
	mov.u32 	%r1000, %r162;
	@%p46 bra 	$L__BB0_253;
	bra.uni 	$L__BB0_297;
$L__BB0_253:
	mov.u32 	%r845, %r317;
	mov.u32 	%r846, %r316;
	mov.u32 	%r848, %r314;
	mov.u32 	%r850, %r312;
	mov.u32 	%r851, %r311;
	mov.u32 	%r853, %r309;
	mov.u32 	%r855, %r307;
	mov.u32 	%r856, %r306;
	mov.u32 	%r858, %r304;
	mov.u32 	%r860, %r302;
	mov.u32 	%r861, %r301;
	mov.u32 	%r863, %r299;
	mov.u32 	%r865, %r297;
	mov.u32 	%r866, %r296;
	mov.u32 	%r868, %r294;
	mov.u32 	%r869, %r320;
	mov.u32 	%r870, %r292;
	mov.u32 	%r871, %r291;
	mov.u32 	%r873, %r289;
	mov.u32 	%r875, %r287;
	mov.u32 	%r876, %r286;
	mov.u32 	%r878, %r284;
	mov.u32 	%r880, %r282;
	mov.u32 	%r881, %r281;
	mov.u32 	%r883, %r279;
	mov.u32 	%r885, %r277;
	mov.u32 	%r886, %r276;
	mov.u32 	%r888, %r274;
	mov.u32 	%r890, %r272;
	mov.u32 	%r891, %r271;
	mov.u32 	%r893, %r269;
	mov.u32 	%r895, %r267;
	mov.u32 	%r896, %r266;
	mov.u32 	%r898, %r264;
	mov.u32 	%r900, %r262;
	mov.u32 	%r901, %r261;
	mov.u32 	%r903, %r259;
	mov.u32 	%r905, %r257;
	mov.u32 	%r906, %r256;
	mov.u32 	%r908, %r254;
	mov.u32 	%r910, %r252;
	mov.u32 	%r911, %r251;
	mov.u32 	%r913, %r249;
	mov.u32 	%r915, %r247;
	mov.u32 	%r916, %r246;
	mov.u32 	%r918, %r244;
	mov.u32 	%r920, %r242;
	mov.u32 	%r922, %r240;
	mov.u32 	%r924, %r238;
	mov.u32 	%r925, %r237;
	mov.u32 	%r927, %r235;
	mov.u32 	%r929, %r233;
	mov.u32 	%r930, %r232;
	mov.u32 	%r932, %r230;
	mov.u32 	%r934, %r228;
	mov.u32 	%r935, %r227;
	mov.u32 	%r937, %r225;
	mov.u32 	%r939, %r223;
	mov.u32 	%r940, %r222;
	mov.u32 	%r942, %r220;
	mov.u32 	%r944, %r218;
	mov.u32 	%r945, %r217;
	mov.u32 	%r947, %r215;
	mov.u32 	%r949, %r213;
	mov.u32 	%r950, %r212;
	mov.u32 	%r952, %r210;
	mov.u32 	%r954, %r208;
	mov.u32 	%r955, %r207;
	mov.u32 	%r957, %r205;
	mov.u32 	%r959, %r203;
	mov.u32 	%r961, %r201;
	mov.u32 	%r963, %r199;
	mov.u32 	%r964, %r198;
	mov.u32 	%r966, %r196;
	mov.u32 	%r968, %r194;
	mov.u32 	%r969, %r193;
	mov.u32 	%r971, %r191;
	mov.u32 	%r973, %r189;
	mov.u32 	%r974, %r188;
	mov.u32 	%r976, %r186;
	mov.u32 	%r978, %r184;
	mov.u32 	%r979, %r183;
	mov.u32 	%r981, %r181;
	mov.u32 	%r983, %r179;
	mov.u32 	%r984, %r178;
	mov.u32 	%r986, %r176;
	mov.u32 	%r988, %r174;
	mov.u32 	%r989, %r173;
	mov.u32 	%r991, %r171;
	mov.u32 	%r993, %r169;
	mov.u32 	%r994, %r168;
	mov.u32 	%r996, %r166;
	mov.u32 	%r998, %r164;
	mov.u32 	%r1000, %r162;
	bra.uni 	$L__BB0_297;
$L__BB0_254:
	setp.gt.s32 	%p37, %r500, 133;
	@%p37 bra 	$L__BB0_258;
	setp.eq.s32 	%p41, %r500, 132;
	mov.u32 	%r845, %r317;
	mov.u32 	%r846, %r316;
	mov.u32 	%r848, %r314;
	mov.u32 	%r850, %r312;
	mov.u32 	%r851, %r311;
	mov.u32 	%r853, %r309;
	mov.u32 	%r855, %r307;
	mov.u32 	%r856, %r306;
	mov.u32 	%r858, %r304;
	mov.u32 	%r860, %r302;
	mov.u32 	%r861, %r301;
	mov.u32 	%r863, %r299;
	mov.u32 	%r865, %r297;
	mov.u32 	%r866, %r296;
	mov.u32 	%r868, %r320;
	mov.u32 	%r870, %r292;
	mov.u32 	%r871, %r291;
	mov.u32 	%r873, %r289;
	mov.u32 	%r875, %r287;
	mov.u32 	%r876, %r286;
	mov.u32 	%r878, %r284;
	mov.u32 	%r880, %r282;
	mov.u32 	%r881, %r281;
	mov.u32 	%r883, %r279;
	mov.u32 	%r885, %r277;
	mov.u32 	%r886, %r276;
	mov.u32 	%r888, %r274;
	mov.u32 	%r890, %r272;
	mov.u32 	%r891, %r271;
	mov.u32 	%r893, %r269;
	mov.u32 	%r895, %r267;
	mov.u32 	%r896, %r266;
	mov.u32 	%r898, %r264;
	mov.u32 	%r900, %r262;
	mov.u32 	%r901, %r261;
	mov.u32 	%r903, %r259;
	mov.u32 	%r905, %r257;
	mov.u32 	%r906, %r256;
	mov.u32 	%r908, %r254;
	mov.u32 	%r910, %r252;
	mov.u32 	%r911, %r251;
	mov.u32 	%r913, %r249;
	mov.u32 	%r915, %r247;
	mov.u32 	%r916, %r246;
	mov.u32 	%r918, %r244;
	mov.u32 	%r920, %r242;
	mov.u32 	%r922, %r240;
	mov.u32 	%r924, %r238;
	mov.u32 	%r925, %r237;
	mov.u32 	%r927, %r235;
	mov.u32 	%r929, %r233;
	mov.u32 	%r930, %r232;
	mov.u32 	%r932, %r230;
	mov.u32 	%r934, %r228;
	mov.u32 	%r935, %r227;
	mov.u32 	%r937, %r225;
	mov.u32 	%r939, %r223;
	mov.u32 	%r940, %r222;
	mov.u32 	%r942, %r220;
	mov.u32 	%r944, %r218;
	mov.u32 	%r945, %r217;
	mov.u32 	%r947, %r215;
	mov.u32 	%r949, %r213;
	mov.u32 	%r950, %r212;
	mov.u32 	%r952, %r210;
	mov.u32 	%r954, %r208;
	mov.u32 	%r955, %r207;
	mov.u32 	%r957, %r205;
	mov.u32 	%r959, %r203;
	mov.u32 	%r961, %r201;
	mov.u32 	%r963, %r199;
	mov.u32 	%r964, %r198;
	mov.u32 	%r966, %r196;
	mov.u32 	%r968, %r194;
	mov.u32 	%r969, %r193;
	mov.u32 	%r971, %r191;
	mov.u32 	%r973, %r189;
	mov.u32 	%r974, %r188;
	mov.u32 	%r976, %r186;
	mov.u32 	%r978, %r184;
	mov.u32 	%r979, %r183;
	mov.u32 	%r981, %r181;
	mov.u32 	%r983, %r179;
	mov.u32 	%r984, %r178;
	mov.u32 	%r986, %r176;
	mov.u32 	%r988, %r174;
	mov.u32 	%r989, %r173;
	mov.u32 	%r991, %r171;
	mov.u32 	%r993, %r169;
	mov.u32 	%r994, %r168;
	mov.u32 	%r996, %r166;
	mov.u32 	%r998, %r164;
	mov.u32 	%r1000, %r162;
	@%p41 bra 	$L__BB0_297;
	setp.eq.s32 	%p42, %r500, 133;
	mov.u32 	%r845, %r317;
	mov.u32 	%r846, %r316;
	mov.u32 	%r848, %r314;
	mov.u32 	%r850, %r312;
	mov.u32 	%r851, %r311;
	mov.u32 	%r853, %r309;
	mov.u32 	%r855, %r307;
	mov.u32 	%r856, %r306;
	mov.u32 	%r858, %r304;
	mov.u32 	%r860, %r302;
	mov.u32 	%r861, %r301;
	mov.u32 	%r863, %r299;
	mov.u32 	%r865, %r297;
	mov.u32 	%r866, %r296;
	mov.u32 	%r868, %r294;
	mov.u32 	%r870, %r292;
	mov.u32 	%r871, %r291;
	mov.u32 	%r873, %r289;
	mov.u32 	%r875, %r287;
	mov.u32 	%r876, %r286;
	mov.u32 	%r878, %r284;
	mov.u32 	%r880, %r282;
	mov.u32 	%r881, %r281;
	mov.u32 	%r883, %r279;
	mov.u32 	%r885, %r277;
	mov.u32 	%r886, %r276;
	mov.u32 	%r888, %r274;
	mov.u32 	%r890, %r272;
	mov.u32 	%r891, %r271;
	mov.u32 	%r893, %r269;
	mov.u32 	%r895, %r267;
	mov.u32 	%r896, %r266;
	mov.u32 	%r898, %r264;
	mov.u32 	%r900, %r262;
	mov.u32 	%r901, %r261;
	mov.u32 	%r903, %r259;
	mov.u32 	%r905, %r257;
	mov.u32 	%r906, %r256;
	mov.u32 	%r908, %r254;
	mov.u32 	%r910, %r252;
	mov.u32 	%r911, %r251;
	mov.u32 	%r913, %r249;
	mov.u32 	%r915, %r247;
	mov.u32 	%r916, %r246;
	mov.u32 	%r918, %r244;
	mov.u32 	%r920, %r242;
	mov.u32 	%r922, %r240;
	mov.u32 	%r924, %r238;
	mov.u32 	%r925, %r237;
	mov.u32 	%r927, %r235;
	mov.u32 	%r929, %r233;
	mov.u32 	%r930, %r232;
	mov.u32 	%r932, %r230;
	mov.u32 	%r934, %r228;
	mov.u32 	%r935, %r227;
	mov.u32 	%r937, %r225;
	mov.u32 	%r939, %r223;
	mov.u32 	%r940, %r222;
	mov.u32 	%r942, %r220;
	mov.u32 	%r944, %r218;
	mov.u32 	%r945, %r217;
	mov.u32 	%r947, %r215;
	mov.u32 	%r949, %r213;
	mov.u32 	%r950, %r212;
	mov.u32 	%r952, %r210;
	mov.u32 	%r954, %r208;
	mov.u32 	%r955, %r207;
	mov.u32 	%r957, %r205;
	mov.u32 	%r959, %r203;
	mov.u32 	%r961, %r201;
	mov.u32 	%r963, %r199;
	mov.u32 	%r964, %r198;
	mov.u32 	%r966, %r196;
	mov.u32 	%r968, %r194;
	mov.u32 	%r969, %r193;
	mov.u32 	%r971, %r191;
	mov.u32 	%r973, %r189;
	mov.u32 	%r974, %r188;
	mov.u32 	%r976, %r186;
	mov.u32 	%r978, %r184;
	mov.u32 	%r979, %r183;
	mov.u32 	%r981, %r181;
	mov.u32 	%r983, %r179;
	mov.u32 	%r984, %r178;
	mov.u32 	%r986, %r176;
	mov.u32 	%r988, %r174;
	mov.u32 	%r989, %r173;
	mov.u32 	%r991, %r171;
	mov.u32 	%r993, %r169;
	mov.u32 	%r994, %r168;
	mov.u32 	%r996, %r166;
	mov.u32 	%r998, %r164;
	mov.u32 	%r1000, %r162;
	@%p42 bra 	$L__BB0_257;
	bra.uni 	$L__BB0_297;
$L__BB0_257:
	mov.u32 	%r845, %r317;
	mov.u32 	%r846, %r316;
	mov.u32 	%r848, %r314;
	mov.u32 	%r850, %r312;
	mov.u32 	%r851, %r311;
	mov.u32 	%r853, %r309;
	mov.u32 	%r855, %r307;
	mov.u32 	%r856, %r306;
	mov.u32 	%r858, %r304;
	mov.u32 	%r860, %r302;
	mov.u32 	%r861, %r301;
	mov.u32 	%r863, %r299;
	mov.u32 	%r865, %r297;
	mov.u32 	%r866, %r296;
	mov.u32 	%r867, %r320;
	mov.u32 	%r868, %r294;
	mov.u32 	%r870, %r292;
	mov.u32 	%r871, %r291;
	mov.u32 	%r873, %r289;
	mov.u32 	%r875, %r287;
	mov.u32 	%r876, %r286;
	mov.u32 	%r878, %r284;
	mov.u32 	%r880, %r282;
	mov.u32 	%r881, %r281;
	mov.u32 	%r883, %r279;
	mov.u32 	%r885, %r277;
	mov.u32 	%r886, %r276;
	mov.u32 	%r888, %r274;
	mov.u32 	%r890, %r272;
	mov.u32 	%r891, %r271;
	mov.u32 	%r893, %r269;
	mov.u32 	%r895, %r267;
	mov.u32 	%r896, %r266;
	mov.u32 	%r898, %r264;
	mov.u32 	%r900, %r262;
	mov.u32 	%r901, %r261;
	mov.u32 	%r903, %r259;
	mov.u32 	%r905, %r257;
	mov.u32 	%r906, %r256;
	mov.u32 	%r908, %r254;
	mov.u32 	%r910, %r252;
	mov.u32 	%r911, %r251;
	mov.u32 	%r913, %r249;
	mov.u32 	%r915, %r247;
	mov.u32 	%r916, %r246;
	mov.u32 	%r918, %r244;
	mov.u32 	%r920, %r242;
	mov.u32 	%r922, %r240;
	mov.u32 	%r924, %r238;
	mov.u32 	%r925, %r237;
	mov.u32 	%r927, %r235;
	mov.u32 	%r929, %r233;
	mov.u32 	%r930, %r232;
	mov.u32 	%r932, %r230;
	mov.u32 	%r934, %r228;
	mov.u32 	%r935, %r227;
	mov.u32 	%r937, %r225;
	mov.u32 	%r939, %r223;
	mov.u32 	%r940, %r222;
	mov.u32 	%r942, %r220;
	mov.u32 	%r944, %r218;
	mov.u32 	%r945, %r217;
	mov.u32 	%r947, %r215;
	mov.u32 	%r949, %r213;
	mov.u32 	%r950, %r212;
	mov.u32 	%r952, %r210;
	mov.u32 	%r954, %r208;
	mov.u32 	%r955, %r207;
	mov.u32 	%r957, %r205;
	mov.u32 	%r959, %r203;
	mov.u32 	%r961, %r201;
	mov.u32 	%r963, %r199;
	mov.u32 	%r964, %r198;
	mov.u32 	%r966, %r196;
	mov.u32 	%r968, %r194;
	mov.u32 	%r969, %r193;
	mov.u32 	%r971, %r191;
	mov.u32 	%r973, %r189;
	mov.u32 	%r974, %r188;
	mov.u32 	%r976, %r186;
	mov.u32 	%r978, %r184;
	mov.u32 	%r979, %r183;
	mov.u32 	%r981, %r181;
	mov.u32 	%r983, %r179;
	mov.u32 	%r984, %r178;
	mov.u32 	%r986, %r176;
	mov.u32 	%r988, %r174;
	mov.u32 	%r989, %r173;
	mov.u32 	%r991, %r171;
	mov.u32 	%r993, %r169;
	mov.u32 	%r994, %r168;
	mov.u32 	%r996, %r166;
	mov.u32 	%r998, %r164;
	mov.u32 	%r1000, %r162;
	bra.uni 	$L__BB0_297;
$L__BB0_258:
	setp.eq.s32 	%p38, %r500, 134;
	mov.u32 	%r845, %r317;
	mov.u32 	%r846, %r316;
	mov.u32 	%r848, %r314;
	mov.u32 	%r850, %r312;
	mov.u32 	%r851, %r311;
	mov.u32 	%r853, %r309;
	mov.u32 	%r855, %r307;
	mov.u32 	%r856, %r306;
	mov.u32 	%r858, %r304;
	mov.u32 	%r860, %r302;
	mov.u32 	%r861, %r301;
	mov.u32 	%r863, %r299;
	mov.u32 	%r865, %r297;
	mov.u32 	%r866, %r320;
	mov.u32 	%r868, %r294;
	mov.u32 	%r870, %r292;
	mov.u32 	%r871, %r291;
	mov.u32 	%r873, %r289;
	mov.u32 	%r875, %r287;
	mov.u32 	%r876, %r286;
	mov.u32 	%r878, %r284;
	mov.u32 	%r880, %r282;
	mov.u32 	%r881, %r281;
	mov.u32 	%r883, %r279;
	mov.u32 	%r885, %r277;
	mov.u32 	%r886, %r276;
	mov.u32 	%r888, %r274;
	mov.u32 	%r890, %r272;
	mov.u32 	%r891, %r271;
	mov.u32 	%r893, %r269;
	mov.u32 	%r895, %r267;
	mov.u32 	%r896, %r266;
	mov.u32 	%r898, %r264;
	mov.u32 	%r900, %r262;
	mov.u32 	%r901, %r261;
	mov.u32 	%r903, %r259;
	mov.u32 	%r905, %r257;
	mov.u32 	%r906, %r256;
	mov.u32 	%r908, %r254;
	mov.u32 	%r910, %r252;
	mov.u32 	%r911, %r251;
	mov.u32 	%r913, %r249;
	mov.u32 	%r915, %r247;
	mov.u32 	%r916, %r246;
	mov.u32 	%r918, %r244;
	mov.u32 	%r920, %r242;
	mov.u32 	%r922, %r240;
	mov.u32 	%r924, %r238;
	mov.u32 	%r925, %r237;
	mov.u32 	%r927, %r235;
	mov.u32 	%r929, %r233;
	mov.u32 	%r930, %r232;
	mov.u32 	%r932, %r230;
	mov.u32 	%r934, %r228;
	mov.u32 	%r935, %r227;
	mov.u32 	%r937, %r225;
	mov.u32 	%r939, %r223;
	mov.u32 	%r940, %r222;
	mov.u32 	%r942, %r220;
	mov.u32 	%r944, %r218;
	mov.u32 	%r945, %r217;
	mov.u32 	%r947, %r215;
	mov.u32 	%r949, %r213;
	mov.u32 	%r950, %r212;
	mov.u32 	%r952, %r210;
	mov.u32 	%r954, %r208;
	mov.u32 	%r955, %r207;
	mov.u32 	%r957, %r205;
	mov.u32 	%r959, %r203;
	mov.u32 	%r961, %r201;
	mov.u32 	%r963, %r199;
	mov.u32 	%r964, %r198;
	mov.u32 	%r966, %r196;
	mov.u32 	%r968, %r194;
	mov.u32 	%r969, %r193;
	mov.u32 	%r971, %r191;
	mov.u32 	%r973, %r189;
	mov.u32 	%r974, %r188;
	mov.u32 	%r976, %r186;
	mov.u32 	%r978, %r184;
	mov.u32 	%r979, %r183;
	mov.u32 	%r981, %r181;
	mov.u32 	%r983, %r179;
	mov.u32 	%r984, %r178;
	mov.u32 	%r986, %r176;
	mov.u32 	%r988, %r174;
	mov.u32 	%r989, %r173;
	mov.u32 	%r991, %r171;
	mov.u32 	%r993, %r169;
	mov.u32 	%r994, %r168;
	mov.u32 	%r996, %r166;
	mov.u32 	%r998, %r164;
	mov.u32 	%r1000, %r162;
	@%p38 bra 	$L__BB0_297;
	setp.eq.s32 	%p39, %r500, 135;
	mov.u32 	%r845, %r317;
	mov.u32 	%r846, %r316;
	mov.u32 	%r848, %r314;
	mov.u32 	%r850, %r312;
	mov.u32 	%r851, %r311;
	mov.u32 	%r853, %r309;
	mov.u32 	%r855, %r307;
	mov.u32 	%r856, %r306;
	mov.u32 	%r858, %r304;
	mov.u32 	%r860, %r302;
	mov.u32 	%r861, %r301;
	mov.u32 	%r863, %r299;
	mov.u32 	%r865, %r320;
	mov.u32 	%r866, %r296;
	mov.u32 	%r868, %r294;
	mov.u32 	%r870, %r292;
	mov.u32 	%r871, %r291;
	mov.u32 	%r873, %r289;
	mov.u32 	%r875, %r287;
	mov.u32 	%r876, %r286;
	mov.u32 	%r878, %r284;
	mov.u32 	%r880, %r282;
	mov.u32 	%r881, %r281;
	mov.u32 	%r883, %r279;
	mov.u32 	%r885, %r277;
	mov.u32 	%r886, %r276;
	mov.u32 	%r888, %r274;
	mov.u32 	%r890, %r272;
	mov.u32 	%r891, %r271;
	mov.u32 	%r893, %r269;
	mov.u32 	%r895, %r267;
	mov.u32 	%r896, %r266;
	mov.u32 	%r898, %r264;
	mov.u32 	%r900, %r262;
	mov.u32 	%r901, %r261;
	mov.u32 	%r903, %r259;
	mov.u32 	%r905, %r257;
	mov.u32 	%r906, %r256;
	mov.u32 	%r908, %r254;
	mov.u32 	%r910, %r252;
	mov.u32 	%r911, %r251;
	mov.u32 	%r913, %r249;
	mov.u32 	%r915, %r247;
	mov.u32 	%r916, %r246;
	mov.u32 	%r918, %r244;
	mov.u32 	%r920, %r242;
	mov.u32 	%r922, %r240;
	mov.u32 	%r924, %r238;
	mov.u32 	%r925, %r237;
	mov.u32 	%r927, %r235;
	mov.u32 	%r929, %r233;
	mov.u32 	%r930, %r232;
	mov.u32 	%r932, %r230;
	mov.u32 	%r934, %r228;
	mov.u32 	%r935, %r227;
	mov.u32 	%r937, %r225;
	mov.u32 	%r939, %r223;
	mov.u32 	%r940, %r222;
	mov.u32 	%r942, %r220;
	mov.u32 	%r944, %r218;
	mov.u32 	%r945, %r217;
	mov.u32 	%r947, %r215;
	mov.u32 	%r949, %r213;
	mov.u32 	%r950, %r212;
	mov.u32 	%r952, %r210;
	mov.u32 	%r954, %r208;
	mov.u32 	%r955, %r207;
	mov.u32 	%r957, %r205;
	mov.u32 	%r959, %r203;
	mov.u32 	%r961, %r201;
	mov.u32 	%r963, %r199;
	mov.u32 	%r964, %r198;
	mov.u32 	%r966, %r196;
	mov.u32 	%r968, %r194;
	mov.u32 	%r969, %r193;
	mov.u32 	%r971, %r191;
	mov.u32 	%r973, %r189;
	mov.u32 	%r974, %r188;
	mov.u32 	%r976, %r186;
	mov.u32 	%r978, %r184;
	mov.u32 	%r979, %r183;
	mov.u32 	%r981, %r181;
	mov.u32 	%r983, %r179;
	mov.u32 	%r984, %r178;
	mov.u32 	%r986, %r176;
	mov.u32 	%r988, %r174;
	mov.u32 	%r989, %r173;
	mov.u32 	%r991, %r171;
	mov.u32 	%r993, %r169;
	mov.u32 	%r994, %r168;
	mov.u32 	%r996, %r166;
	mov.u32 	%r998, %r164;
	mov.u32 	%r1000, %r162;
	@%p39 bra 	$L__BB0_297;
	setp.eq.s32 	%p40, %r500, 136;
	mov.u32 	%r845, %r317;
	mov.u32 	%r846, %r316;
	mov.u32 	%r848, %r314;
	mov.u32 	%r850, %r312;
	mov.u32 	%r851, %r311;
	mov.u32 	%r853, %r309;
	mov.u32 	%r855, %r307;
	mov.u32 	%r856, %r306;
	mov.u32 	%r858, %r304;
	mov.u32 	%r860, %r302;
	mov.u32 	%r861, %r301;
	mov.u32 	%r863, %r299;
	mov.u32 	%r865, %r297;
	mov.u32 	%r866, %r296;
	mov.u32 	%r868, %r294;
	mov.u32 	%r870, %r292;
	mov.u32 	%r871, %r291;
	mov.u32 	%r873, %r289;
	mov.u32 	%r875, %r287;
	mov.u32 	%r876, %r286;
	mov.u32 	%r878, %r284;
	mov.u32 	%r880, %r282;
	mov.u32 	%r881, %r281;
	mov.u32 	%r883, %r279;
	mov.u32 	%r885, %r277;
	mov.u32 	%r886, %r276;
	mov.u32 	%r888, %r274;
	mov.u32 	%r890, %r272;
	mov.u32 	%r891, %r271;
	mov.u32 	%r893, %r269;
	mov.u32 	%r895, %r267;
	mov.u32 	%r896, %r266;
	mov.u32 	%r898, %r264;
	mov.u32 	%r900, %r262;
	mov.u32 	%r901, %r261;
	mov.u32 	%r903, %r259;
	mov.u32 	%r905, %r257;
	mov.u32 	%r906, %r256;
	mov.u32 	%r908, %r254;
	mov.u32 	%r910, %r252;
	mov.u32 	%r911, %r251;
	mov.u32 	%r913, %r249;
	mov.u32 	%r915, %r247;
	mov.u32 	%r916, %r246;
	mov.u32 	%r918, %r244;
	mov.u32 	%r920, %r242;
	mov.u32 	%r922, %r240;
	mov.u32 	%r924, %r238;
	mov.u32 	%r925, %r237;
	mov.u32 	%r927, %r235;
	mov.u32 	%r929, %r233;
	mov.u32 	%r930, %r232;
	mov.u32 	%r932, %r230;
	mov.u32 	%r934, %r228;
	mov.u32 	%r935, %r227;
	mov.u32 	%r937, %r225;
	mov.u32 	%r939, %r223;
	mov.u32 	%r940, %r222;
	mov.u32 	%r942, %r220;
	mov.u32 	%r944, %r218;
	mov.u32 	%r945, %r217;
	mov.u32 	%r947, %r215;
	mov.u32 	%r949, %r213;
	mov.u32 	%r950, %r212;
	mov.u32 	%r952, %r210;
	mov.u32 	%r954, %r208;
	mov.u32 	%r955, %r207;
	mov.u32 	%r957, %r205;
	mov.u32 	%r959, %r203;
	mov.u32 	%r961, %r201;
	mov.u32 	%r963, %r199;
	mov.u32 	%r964, %r198;
	mov.u32 	%r966, %r196;
	mov.u32 	%r968, %r194;
	mov.u32 	%r969, %r193;
	mov.u32 	%r971, %r191;
	mov.u32 	%r973, %r189;
	mov.u32 	%r974, %r188;
	mov.u32 	%r976, %r186;
	mov.u32 	%r978, %r184;
	mov.u32 	%r979, %r183;
	mov.u32 	%r981, %r181;
	mov.u32 	%r983, %r179;
	mov.u32 	%r984, %r178;
	mov.u32 	%r986, %r176;
	mov.u32 	%r988, %r174;
	mov.u32 	%r989, %r173;
	mov.u32 	%r991, %r171;
	mov.u32 	%r993, %r169;
	mov.u32 	%r994, %r168;
	mov.u32 	%r996, %r166;
	mov.u32 	%r998, %r164;
	mov.u32 	%r1000, %r162;
	@%p40 bra 	$L__BB0_261;
	bra.uni 	$L__BB0_297;
$L__BB0_261:
	mov.u32 	%r845, %r317;
	mov.u32 	%r846, %r316;
	mov.u32 	%r848, %r314;
	mov.u32 	%r850, %r312;
	mov.u32 	%r851, %r311;
	mov.u32 	%r853, %r309;
	mov.u32 	%r855, %r307;
	mov.u32 	%r856, %r306;
	mov.u32 	%r858, %r304;
	mov.u32 	%r860, %r302;
	mov.u32 	%r861, %r301;
	mov.u32 	%r863, %r299;
	mov.u32 	%r864, %r320;
	mov.u32 	%r865, %r297;
	mov.u32 	%r866, %r296;
	mov.u32 	%r868, %r294;
	mov.u32 	%r870, %r292;
	mov.u32 	%r871, %r291;
	mov.u32 	%r873, %r289;
	mov.u32 	%r875, %r287;
	mov.u32 	%r876, %r286;
	mov.u32 	%r878, %r284;
	mov.u32 	%r880, %r282;
	mov.u32 	%r881, %r281;
	mov.u32 	%r883, %r279;
	mov.u32 	%r885, %r277;
	mov.u32 	%r886, %r276;
	mov.u32 	%r888, %r274;
	mov.u32 	%r890, %r272;
	mov.u32 	%r891, %r271;
	mov.u32 	%r893, %r269;
	mov.u32 	%r895, %r267;
	mov.u32 	%r896, %r266;
	mov.u32 	%r898, %r264;
	mov.u32 	%r900, %r262;
	mov.u32 	%r901, %r261;
	mov.u32 	%r903, %r259;
	mov.u32 	%r905, %r257;
	mov.u32 	%r906, %r256;
	mov.u32 	%r908, %r254;
	mov.u32 	%r910, %r252;
	mov.u32 	%r911, %r251;
	mov.u32 	%r913, %r249;
	mov.u32 	%r915, %r247;
	mov.u32 	%r916, %r246;
	mov.u32 	%r918, %r244;
	mov.u32 	%r920, %r242;
	mov.u32 	%r922, %r240;
	mov.u32 	%r924, %r238;
	mov.u32 	%r925, %r237;
	mov.u32 	%r927, %r235;
	mov.u32 	%r929, %r233;
	mov.u32 	%r930, %r232;
	mov.u32 	%r932, %r230;
	mov.u32 	%r934, %r228;
	mov.u32 	%r935, %r227;
	mov.u32 	%r937, %r225;
	mov.u32 	%r939, %r223;
	mov.u32 	%r940, %r222;
	mov.u32 	%r942, %r220;
	mov.u32 	%r944, %r218;
	mov.u32 	%r945, %r217;
	mov.u32 	%r947, %r215;
	mov.u32 	%r949, %r213;
	mov.u32 	%r950, %r212;
	mov.u32 	%r952, %r210;
	mov.u32 	%r954, %r208;
	mov.u32 	%r955, %r207;
	mov.u32 	%r957, %r205;
	mov.u32 	%r959, %r203;
	mov.u32 	%r961, %r201;
	mov.u32 	%r963, %r199;
	mov.u32 	%r964, %r198;
	mov.u32 	%r966, %r196;
	mov.u32 	%r968, %r194;
	mov.u32 	%r969, %r193;
	mov.u32 	%r971, %r191;
	mov.u32 	%r973, %r189;
	mov.u32 	%r974, %r188;
	mov.u32 	%r976, %r186;
	mov.u32 	%r978, %r184;
	mov.u32 	%r979, %r183;
	mov.u32 	%r981, %r181;
	mov.u32 	%r983, %r179;
	mov.u32 	%r984, %r178;
	mov.u32 	%r986, %r176;
	mov.u32 	%r988, %r174;
	mov.u32 	%r989, %r173;
	mov.u32 	%r991, %r171;
	mov.u32 	%r993, %r169;
	mov.u32 	%r994, %r168;
	mov.u32 	%r996, %r166;
	mov.u32 	%r998, %r164;
	mov.u32 	%r1000, %r162;
	bra.uni 	$L__BB0_297;
$L__BB0_262:
	setp.gt.s32 	%p8, %r500, 146;
	@%p8 bra 	$L__BB0_280;
	setp.gt.s32 	%p22, %r500, 141;
	@%p22 bra 	$L__BB0_272;
	setp.gt.s32 	%p29, %r500, 138;
	@%p29 bra 	$L__BB0_268;
	setp.eq.s32 	%p33, %r500, 137;
	mov.u32 	%r845, %r317;
	mov.u32 	%r846, %r316;
	mov.u32 	%r848, %r314;
	mov.u32 	%r850, %r312;
	mov.u32 	%r851, %r311;
	mov.u32 	%r853, %r309;
	mov.u32 	%r855, %r307;
	mov.u32 	%r856, %r306;
	mov.u32 	%r858, %r304;
	mov.u32 	%r860, %r302;
	mov.u32 	%r861, %r301;
	mov.u32 	%r863, %r320;
	mov.u32 	%r865, %r297;
	mov.u32 	%r866, %r296;
	mov.u32 	%r868, %r294;
	mov.u32 	%r870, %r292;
	mov.u32 	%r871, %r291;
	mov.u32 	%r873, %r289;
	mov.u32 	%r875, %r287;
	mov.u32 	%r876, %r286;
	mov.u32 	%r878, %r284;
	mov.u32 	%r880, %r282;
	mov.u32 	%r881, %r281;
	mov.u32 	%r883, %r279;
	mov.u32 	%r885, %r277;
	mov.u32 	%r886, %r276;
	mov.u32 	%r888, %r274;
	mov.u32 	%r890, %r272;
	mov.u32 	%r891, %r271;
	mov.u32 	%r893, %r269;
	mov.u32 	%r895, %r267;
	mov.u32 	%r896, %r266;
	mov.u32 	%r898, %r264;
	mov.u32 	%r900, %r262;
	mov.u32 	%r901, %r261;
	mov.u32 	%r903, %r259;
	mov.u32 	%r905, %r257;
	mov.u32 	%r906, %r256;
	mov.u32 	%r908, %r254;
	mov.u32 	%r910, %r252;
	mov.u32 	%r911, %r251;
	mov.u32 	%r913, %r249;
	mov.u32 	%r915, %r247;
	mov.u32 	%r916, %r246;
	mov.u32 	%r918, %r244;
	mov.u32 	%r920, %r242;
	mov.u32 	%r922, %r240;
	mov.u32 	%r924, %r238;
	mov.u32 	%r925, %r237;
	mov.u32 	%r927, %r235;
	mov.u32 	%r929, %r233;
	mov.u32 	%r930, %r232;
	mov.u32 	%r932, %r230;
	mov.u32 	%r934, %r228;
	mov.u32 	%r935, %r227;
	mov.u32 	%r937, %r225;
	mov.u32 	%r939, %r223;
	mov.u32 	%r940, %r222;
	mov.u32 	%r942, %r220;
	mov.u32 	%r944, %r218;
	mov.u32 	%r945, %r217;
	mov.u32 	%r947, %r215;
	mov.u32 	%r949, %r213;
	mov.u32 	%r950, %r212;
	mov.u32 	%r952, %r210;
	mov.u32 	%r954, %r208;
	mov.u32 	%r955, %r207;
	mov.u32 	%r957, %r205;
	mov.u32 	%r959, %r203;
	mov.u32 	%r961, %r201;
	mov.u32 	%r963, %r199;
	mov.u32 	%r964, %r198;
	mov.u32 	%r966, %r196;
	mov.u32 	%r968, %r194;
	mov.u32 	%r969, %r193;
	mov.u32 	%r971, %r191;
	mov.u32 	%r973, %r189;
	mov.u32 	%r974, %r188;
	mov.u32 	%r976, %r186;
	mov.u32 	%r978, %r184;
	mov.u32 	%r979, %r183;
	mov.u32 	%r981, %r181;
	mov.u32 	%r983, %r179;
	mov.u32 	%r984, %r178;
	mov.u32 	%r986, %r176;
	mov.u32 	%r988, %r174;
	mov.u32 	%r989, %r173;
	mov.u32 	%r991, %r171;
	mov.u32 	%r993, %r169;
	mov.u32 	%r994, %r168;
	mov.u32 	%r996, %r166;
	mov.u32 	%r998, %r164;
	mov.u32 	%r1000, %r162;
	@%p33 bra 	$L__BB0_297;
	setp.eq.s32 	%p34, %r500, 138;
	mov.u32 	%r845, %r317;
	mov.u32 	%r846, %r316;
	mov.u32 	%r848, %r314;
	mov.u32 	%r850, %r312;
	mov.u32 	%r851, %r311;
	mov.u32 	%r853, %r309;
	mov.u32 	%r855, %r307;
	mov.u32 	%r856, %r306;
	mov.u32 	%r858, %r304;
	mov.u32 	%r860, %r302;
	mov.u32 	%r861, %r301;
	mov.u32 	%r863, %r299;
	mov.u32 	%r865, %r297;
	mov.u32 	%r866, %r296;
	mov.u32 	%r868, %r294;
	mov.u32 	%r870, %r292;
	mov.u32 	%r871, %r291;
	mov.u32 	%r873, %r289;
	mov.u32 	%r875, %r287;
	mov.u32 	%r876, %r286;
	mov.u32 	%r878, %r284;
	mov.u32 	%r880, %r282;
	mov.u32 	%r881, %r281;
	mov.u32 	%r883, %r279;
	mov.u32 	%r885, %r277;
	mov.u32 	%r886, %r276;
	mov.u32 	%r888, %r274;
	mov.u32 	%r890, %r272;
	mov.u32 	%r891, %r271;
	mov.u32 	%r893, %r269;
	mov.u32 	%r895, %r267;
	mov.u32 	%r896, %r266;
	mov.u32 	%r898, %r264;
	mov.u32 	%r900, %r262;
	mov.u32 	%r901, %r261;
	mov.u32 	%r903, %r259;
	mov.u32 	%r905, %r257;
	mov.u32 	%r906, %r256;
	mov.u32 	%r908, %r254;
	mov.u32 	%r910, %r252;
	mov.u32 	%r911, %r251;
	mov.u32 	%r913, %r249;
	mov.u32 	%r915, %r247;
	mov.u32 	%r916, %r246;
	mov.u32 	%r918, %r244;
	mov.u32 	%r920, %r242;
	mov.u32 	%r922, %r240;
	mov.u32 	%r924, %r238;
	mov.u32 	%r925, %r237;
	mov.u32 	%r927, %r235;
	mov.u32 	%r929, %r233;
	mov.u32 	%r930, %r232;
	mov.u32 	%r932, %r230;
	mov.u32 	%r934, %r228;
	mov.u32 	%r935, %r227;
	mov.u32 	%r937, %r225;
	mov.u32 	%r939, %r223;
	mov.u32 	%r940, %r222;
	mov.u32 	%r942, %r220;
	mov.u32 	%r944, %r218;
	mov.u32 	%r945, %r217;
	mov.u32 	%r947, %r215;
	mov.u32 	%r949, %r213;
	mov.u32 	%r950, %r212;
	mov.u32 	%r952, %r210;
	mov.u32 	%r954, %r208;
	mov.u32 	%r955, %r207;
	mov.u32 	%r957, %r205;
	mov.u32 	%r959, %r203;
	mov.u32 	%r961, %r201;
	mov.u32 	%r963, %r199;
	mov.u32 	%r964, %r198;
	mov.u32 	%r966, %r196;
	mov.u32 	%r968, %r194;
	mov.u32 	%r969, %r193;
	mov.u32 	%r971, %r191;
	mov.u32 	%r973, %r189;
	mov.u32 	%r974, %r188;
	mov.u32 	%r976, %r186;
	mov.u32 	%r978, %r184;
	mov.u32 	%r979, %r183;
	mov.u32 	%r981, %r181;
	mov.u32 	%r983, %r179;
	mov.u32 	%r984, %r178;
	mov.u32 	%r986, %r176;
	mov.u32 	%r988, %r174;
	mov.u32 	%r989, %r173;
	mov.u32 	%r991, %r171;
	mov.u32 	%r993, %r169;
	mov.u32 	%r994, %r168;
	mov.u32 	%r996, %r166;
	mov.u32 	%r998, %r164;
	mov.u32 	%r1000, %r162;
	@%p34 bra 	$L__BB0_267;
	bra.uni 	$L__BB0_297;
$L__BB0_267:
	mov.u32 	%r845, %r317;
	mov.u32 	%r846, %r316;
	mov.u32 	%r848, %r314;
	mov.u32 	%r850, %r312;
	mov.u32 	%r851, %r311;
	mov.u32 	%r853, %r309;
	mov.u32 	%r855, %r307;
	mov.u32 	%r856, %r306;
	mov.u32 	%r858, %r304;
	mov.u32 	%r860, %r302;
	mov.u32 	%r861, %r301;
	mov.u32 	%r862, %r320;
	mov.u32 	%r863, %r299;
	mov.u32 	%r865, %r297;
	mov.u32 	%r866, %r296;
	mov.u32 	%r868, %r294;
	mov.u32 	%r870, %r292;
	mov.u32 	%r871, %r291;
	mov.u32 	%r873, %r289;
	mov.u32 	%r875, %r287;
	mov.u32 	%r876, %r286;
	mov.u32 	%r878, %r284;
	mov.u32 	%r880, %r282;
	mov.u32 	%r881, %r281;
	mov.u32 	%r883, %r279;
	mov.u32 	%r885, %r277;
	mov.u32 	%r886, %r276;
	mov.u32 	%r888, %r274;
	mov.u32 	%r890, %r272;
	mov.u32 	%r891, %r271;
	mov.u32 	%r893, %r269;
	mov.u32 	%r895, %r267;
	mov.u32 	%r896, %r266;
	mov.u32 	%r898, %r264;
	mov.u32 	%r900, %r262;
	mov.u32 	%r901, %r261;
	mov.u32 	%r903, %r259;
	mov.u32 	%r905, %r257;
	mov.u32 	%r906, %r256;
	mov.u32 	%r908, %r254;
	mov.u32 	%r910, %r252;
	mov.u32 	%r911, %r251;
	mov.u32 	%r913, %r249;
	mov.u32 	%r915, %r247;
	mov.u32 	%r916, %r246;
	mov.u32 	%r918, %r244;
	mov.u32 	%r920, %r242;
	mov.u32 	%r922, %r240;
	mov.u32 	%r924, %r238;
	mov.u32 	%r925, %r237;
	mov.u32 	%r927, %r235;
	mov.u32 	%r929, %r233;
	mov.u32 	%r930, %r232;
	mov.u32 	%r932, %r230;
	mov.u32 	%r934, %r228;
	mov.u32 	%r935, %r227;
	mov.u32 	%r937, %r225;
	mov.u32 	%r939, %r223;
	mov.u32 	%r940, %r222;
	mov.u32 	%r942, %r220;
	mov.u32 	%r944, %r218;
	mov.u32 	%r945, %r217;
	mov.u32 	%r947, %r215;
	mov.u32 	%r949, %r213;
	mov.u32 	%r950, %r212;
	mov.u32 	%r952, %r210;
	mov.u32 	%r954, %r208;
	mov.u32 	%r955, %r207;
	mov.u32 	%r957, %r205;
	mov.u32 	%r959, %r203;
	mov.u32 	%r961, %r201;
	mov.u32 	%r963, %r199;
	mov.u32 	%r964, %r198;
	mov.u32 	%r966, %r196;
	mov.u32 	%r968, %r194;
	mov.u32 	%r969, %r193;
	mov.u32 	%r971, %r191;
	mov.u32 	%r973, %r189;
	mov.u32 	%r974, %r188;
	mov.u32 	%r976, %r186;
	mov.u32 	%r978, %r184;
	mov.u32 	%r979, %r183;
	mov.u32 	%r981, %r181;
	mov.u32 	%r983, %r179;
	mov.u32 	%r984, %r178;
	mov.u32 	%r986, %r176;
	mov.u32 	%r988, %r174;
	mov.u32 	%r989, %r173;
	mov.u32 	%r991, %r171;
	mov.u32 	%r993, %r169;
	mov.u32 	%r994, %r168;
	mov.u32 	%r996, %r166;
	mov.u32 	%r998, %r164;
	mov.u32 	%r1000, %r162;
	bra.uni 	$L__BB0_297;
$L__BB0_268:
	setp.eq.s32 	%p30, %r500, 139;
	mov.u32 	%r845, %r317;
	mov.u32 	%r846, %r316;
	mov.u32 	%r848, %r314;
	mov.u32 	%r850, %r312;
	mov.u32 	%r851, %r311;
	mov.u32 	%r853, %r309;
	mov.u32 	%r855, %r307;
	mov.u32 	%r856, %r306;
	mov.u32 	%r858, %r304;
	mov.u32 	%r860, %r302;
	mov.u32 	%r861, %r320;
	mov.u32 	%r863, %r299;
	mov.u32 	%r865, %r297;
	mov.u32 	%r866, %r296;
	mov.u32 	%r868, %r294;
	mov.u32 	%r870, %r292;
	mov.u32 	%r871, %r291;
	mov.u32 	%r873, %r289;
	mov.u32 	%r875, %r287;
	mov.u32 	%r876, %r286;
	mov.u32 	%r878, %r284;
	mov.u32 	%r880, %r282;
	mov.u32 	%r881, %r281;
	mov.u32 	%r883, %r279;
	mov.u32 	%r885, %r277;
	mov.u32 	%r886, %r276;
	mov.u32 	%r888, %r274;
	mov.u32 	%r890, %r272;
	mov.u32 	%r891, %r271;
	mov.u32 	%r893, %r269;
	mov.u32 	%r895, %r267;
	mov.u32 	%r896, %r266;
	mov.u32 	%r898, %r264;
	mov.u32 	%r900, %r262;
	mov.u32 	%r901, %r261;
	mov.u32 	%r903, %r259;
	mov.u32 	%r905, %r257;
	mov.u32 	%r906, %r256;
	mov.u32 	%r908, %r254;
	mov.u32 	%r910, %r252;
	mov.u32 	%r911, %r251;
	mov.u32 	%r913, %r249;
	mov.u32 	%r915, %r247;
	mov.u32 	%r916, %r246;
	mov.u32 	%r918, %r244;
	mov.u32 	%r920, %r242;
	mov.u32 	%r922, %r240;
	mov.u32 	%r924, %r238;
	mov.u32 	%r925, %r237;
	mov.u32 	%r927, %r235;
	mov.u32 	%r929, %r233;
	mov.u32 	%r930, %r232;
	mov.u32 	%r932, %r230;
	mov.u32 	%r934, %r228;
	mov.u32 	%r935, %r227;
	mov.u32 	%r937, %r225;
	mov.u32 	%r939, %r223;
	mov.u32 	%r940, %r222;
	mov.u32 	%r942, %r220;
	mov.u32 	%r944, %r218;
	mov.u32 	%r945, %r217;
	mov.u32 	%r947, %r215;
	mov.u32 	%r949, %r213;
	mov.u32 	%r950, %r212;
	mov.u32 	%r952, %r210;
	mov.u32 	%r954, %r208;
	mov.u32 	%r955, %r207;
	mov.u32 	%r957, %r205;
	mov.u32 	%r959, %r203;
	mov.u32 	%r961, %r201;
	mov.u32 	%r963, %r199;
	mov.u32 	%r964, %r198;
	mov.u32 	%r966, %r196;
	mov.u32 	%r968, %r194;
	mov.u32 	%r969, %r193;
	mov.u32 	%r971, %r191;
	mov.u32 	%r973, %r189;
	mov.u32 	%r974, %r188;
	mov.u32 	%r976, %r186;
	mov.u32 	%r978, %r184;
	mov.u32 	%r979, %r183;
	mov.u32 	%r981, %r181;
	mov.u32 	%r983, %r179;
	mov.u32 	%r984, %r178;
	mov.u32 	%r986, %r176;
	mov.u32 	%r988, %r174;
	mov.u32 	%r989, %r173;
	mov.u32 	%r991, %r171;
	mov.u32 	%r993, %r169;
	mov.u32 	%r994, %r168;
	mov.u32 	%r996, %r166;
	mov.u32 	%r998, %r164;
	mov.u32 	%r1000, %r162;
	@%p30 bra 	$L__BB0_297;
	setp.eq.s32 	%p31, %r500, 140;
	mov.u32 	%r845, %r317;
	mov.u32 	%r846, %r316;
	mov.u32 	%r848, %r314;
	mov.u32 	%r850, %r312;
	mov.u32 	%r851, %r311;
	mov.u32 	%r853, %r309;
	mov.u32 	%r855, %r307;
	mov.u32 	%r856, %r306;
	mov.u32 	%r858, %r304;
	mov.u32 	%r860, %r320;
	mov.u32 	%r861, %r301;
	mov.u32 	%r863, %r299;
	mov.u32 	%r865, %r297;
	mov.u32 	%r866, %r296;
	mov.u32 	%r868, %r294;
	mov.u32 	%r870, %r292;
	mov.u32 	%r871, %r291;
	mov.u32 	%r873, %r289;
	mov.u32 	%r875, %r287;
	mov.u32 	%r876, %r286;
	mov.u32 	%r878, %r284;
	mov.u32 	%r880, %r282;
	mov.u32 	%r881, %r281;
	mov.u32 	%r883, %r279;
	mov.u32 	%r885, %r277;
	mov.u32 	%r886, %r276;
	mov.u32 	%r888, %r274;
	mov.u32 	%r890, %r272;
	mov.u32 	%r891, %r271;
	mov.u32 	%r893, %r269;
	mov.u32 	%r895, %r267;
	mov.u32 	%r896, %r266;
	mov.u32 	%r898, %r264;
	mov.u32 	%r900, %r262;
	mov.u32 	%r901, %r261;
	mov.u32 	%r903, %r259;
	mov.u32 	%r905, %r257;
	mov.u32 	%r906, %r256;
	mov.u32 	%r908, %r254;
	mov.u32 	%r910, %r252;
	mov.u32 	%r911, %r251;
	mov.u32 	%r913, %r249;
	mov.u32 	%r915, %r247;
	mov.u32 	%r916, %r246;
	mov.u32 	%r918, %r244;
	mov.u32 	%r920, %r242;
	mov.u32 	%r922, %r240;
	mov.u32 	%r924, %r238;
	mov.u32 	%r925, %r237;
	mov.u32 	%r927, %r235;
	mov.u32 	%r929, %r233;
	mov.u32 	%r930, %r232;
	mov.u32 	%r932, %r230;
	mov.u32 	%r934, %r228;
	mov.u32 	%r935, %r227;
	mov.u32 	%r937, %r225;
	mov.u32 	%r939, %r223;
	mov.u32 	%r940, %r222;
	mov.u32 	%r942, %r220;
	mov.u32 	%r944, %r218;
	mov.u32 	%r945, %r217;
	mov.u32 	%r947, %r215;
	mov.u32 	%r949, %r213;
	mov.u32 	%r950, %r212;
	mov.u32 	%r952, %r210;
	mov.u32 	%r954, %r208;
	mov.u32 	%r955, %r207;
	mov.u32 	%r957, %r205;
	mov.u32 	%r959, %r203;
	mov.u32 	%r961, %r201;
	mov.u32 	%r963, %r199;
	mov.u32 	%r964, %r198;
	mov.u32 	%r966, %r196;
	mov.u32 	%r968, %r194;
	mov.u32 	%r969, %r193;
	mov.u32 	%r971, %r191;
	mov.u32 	%r973, %r189;
	mov.u32 	%r974, %r188;
	mov.u32 	%r976, %r186;
	mov.u32 	%r978, %r184;
	mov.u32 	%r979, %r183;
	mov.u32 	%r981, %r181;
	mov.u32 	%r983, %r179;
	mov.u32 	%r984, %r178;
	mov.u32 	%r986, %r176;
	mov.u32 	%r988, %r174;
	mov.u32 	%r989, %r173;
	mov.u32 	%r991, %r171;
	mov.u32 	%r993, %r169;
	mov.u32 	%r994, %r168;
	mov.u32 	%r996, %r166;
	mov.u32 	%r998, %r164;
	mov.u32 	%r1000, %r162;
	@%p31 bra 	$L__BB0_297;
	setp.eq.s32 	%p32, %r500, 141;
	mov.u32 	%r845, %r317;
	mov.u32 	%r846, %r316;
	mov.u32 	%r848, %r314;
	mov.u32 	%r850, %r312;
	mov.u32 	%r851, %r311;
	mov.u32 	%r853, %r309;
	mov.u32 	%r855, %r307;
	mov.u32 	%r856, %r306;
	mov.u32 	%r858, %r304;
	mov.u32 	%r860, %r302;
	mov.u32 	%r861, %r301;
	mov.u32 	%r863, %r299;
	mov.u32 	%r865, %r297;
	mov.u32 	%r866, %r296;
	mov.u32 	%r868, %r294;
	mov.u32 	%r870, %r292;
	mov.u32 	%r871, %r291;
	mov.u32 	%r873, %r289;
	mov.u32 	%r875, %r287;
	mov.u32 	%r876, %r286;
	mov.u32 	%r878, %r284;
	mov.u32 	%r880, %r282;
	mov.u32 	%r881, %r281;
	mov.u32 	%r883, %r279;
	mov.u32 	%r885, %r277;
	mov.u32 	%r886, %r276;
	mov.u32 	%r888, %r274;
	mov.u32 	%r890, %r272;
	mov.u32 	%r891, %r271;
	mov.u32 	%r893, %r269;
	mov.u32 	%r895, %r267;
	mov.u32 	%r896, %r266;
	mov.u32 	%r898, %r264;
	mov.u32 	%r900, %r262;
	mov.u32 	%r901, %r261;
	mov.u32 	%r903, %r259;
	mov.u32 	%r905, %r257;
	mov.u32 	%r906, %r256;
	mov.u32 	%r908, %r254;
	mov.u32 	%r910, %r252;
	mov.u32 	%r911, %r251;
	mov.u32 	%r913, %r249;
	mov.u32 	%r915, %r247;
	mov.u32 	%r916, %r246;
	mov.u32 	%r918, %r244;
	mov.u32 	%r920, %r242;
	mov.u32 	%r922, %r240;
	mov.u32 	%r924, %r238;
	mov.u32 	%r925, %r237;
	mov.u32 	%r927, %r235;
	mov.u32 	%r929, %r233;
	mov.u32 	%r930, %r232;
	mov.u32 	%r932, %r230;
	mov.u32 	%r934, %r228;
	mov.u32 	%r935, %r227;
	mov.u32 	%r937, %r225;
	mov.u32 	%r939, %r223;
	mov.u32 	%r940, %r222;
	mov.u32 	%r942, %r220;
	mov.u32 	%r944, %r218;
	mov.u32 	%r945, %r217;
	mov.u32 	%r947, %r215;
	mov.u32 	%r949, %r213;
	mov.u32 	%r950, %r212;
	mov.u32 	%r952, %r210;
	mov.u32 	%r954, %r208;
	mov.u32 	%r955, %r207;
	mov.u32 	%r957, %r205;
	mov.u32 	%r959, %r203;
	mov.u32 	%r961, %r201;
	mov.u32 	%r963, %r199;
	mov.u32 	%r964, %r198;
	mov.u32 	%r966, %r196;
	mov.u32 	%r968, %r194;
	mov.u32 	%r969, %r193;
	mov.u32 	%r971, %r191;
	mov.u32 	%r973, %r189;
	mov.u32 	%r974, %r188;
	mov.u32 	%r976, %r186;
	mov.u32 	%r978, %r184;
	mov.u32 	%r979, %r183;
	mov.u32 	%r981, %r181;
	mov.u32 	%r983, %r179;
	mov.u32 	%r984, %r178;
	mov.u32 	%r986, %r176;
	mov.u32 	%r988, %r174;
	mov.u32 	%r989, %r173;
	mov.u32 	%r991, %r171;
	mov.u32 	%r993, %r169;
	mov.u32 	%r994, %r168;
	mov.u32 	%r996, %r166;
	mov.u32 	%r998, %r164;
	mov.u32 	%r1000, %r162;
	@%p32 bra 	$L__BB0_271;
	bra.uni 	$L__BB0_297;
$L__BB0_271:
	mov.u32 	%r845, %r317;
	mov.u32 	%r846, %r316;
	mov.u32 	%r848, %r314;
	mov.u32 	%r850, %r312;
	mov.u32 	%r851, %r311;
	mov.u32 	%r853, %r309;
	mov.u32 	%r855, %r307;
	mov.u32 	%r856, %r306;
	mov.u32 	%r858, %r304;
	mov.u32 	%r859, %r320;
	mov.u32 	%r860, %r302;
	mov.u32 	%r861, %r301;
	mov.u32 	%r863, %r299;
	mov.u32 	%r865, %r297;
	mov.u32 	%r866, %r296;
	mov.u32 	%r868, %r294;
	mov.u32 	%r870, %r292;
	mov.u32 	%r871, %r291;
	mov.u32 	%r873, %r289;
	mov.u32 	%r875, %r287;
	mov.u32 	%r876, %r286;
	mov.u32 	%r878, %r284;
	mov.u32 	%r880, %r282;
	mov.u32 	%r881, %r281;
	mov.u32 	%r883, %r279;
	mov.u32 	%r885, %r277;
	mov.u32 	%r886, %r276;
	mov.u32 	%r888, %r274;
	mov.u32 	%r890, %r272;
	mov.u32 	%r891, %r271;
	mov.u32 	%r893, %r269;
	mov.u32 	%r895, %r267;
	mov.u32 	%r896, %r266;
	mov.u32 	%r898, %r264;
	mov.u32 	%r900, %r262;
	mov.u32 	%r901, %r261;
	mov.u32 	%r903, %r259;
	mov.u32 	%r905, %r257;
	mov.u32 	%r906, %r256;
	mov.u32 	%r908, %r254;
	mov.u32 	%r910, %r252;
	mov.u32 	%r911, %r251;
	mov.u32 	%r913, %r249;
	mov.u32 	%r915, %r247;
	mov.u32 	%r916, %r246;
	mov.u32 	%r918, %r244;
	mov.u32 	%r920, %r242;
	mov.u32 	%r922, %r240;
	mov.u32 	%r924, %r238;
	mov.u32 	%r925, %r237;
	mov.u32 	%r927, %r235;
	mov.u32 	%r929, %r233;
	mov.u32 	%r930, %r232;
	mov.u32 	%r932, %r230;
	mov.u32 	%r934, %r228;
	mov.u32 	%r935, %r227;
	mov.u32 	%r937, %r225;
	mov.u32 	%r939, %r223;
	mov.u32 	%r940, %r222;
	mov.u32 	%r942, %r220;
	mov.u32 	%r944, %r218;
	mov.u32 	%r945, %r217;
	mov.u32 	%r947, %r215;
	mov.u32 	%r949, %r213;
	mov.u32 	%r950, %r212;
	mov.u32 	%r952, %r210;
	mov.u32 	%r954, %r208;
	mov.u32 	%r955, %r207;
	mov.u32 	%r957, %r205;
	mov.u32 	%r959, %r203;
	mov.u32 	%r961, %r201;
	mov.u32 	%r963, %r199;
	mov.u32 	%r964, %r198;
	mov.u32 	%r966, %r196;
	mov.u32 	%r968, %r194;
	mov.u32 	%r969, %r193;
	mov.u32 	%r971, %r191;
	mov.u32 	%r973, %r189;
	mov.u32 	%r974, %r188;
	mov.u32 	%r976, %r186;
	mov.u32 	%r978, %r184;
	mov.u32 	%r979, %r183;
	mov.u32 	%r981, %r181;
	mov.u32 	%r983, %r179;
	mov.u32 	%r984, %r178;
	mov.u32 	%r986, %r176;
	mov.u32 	%r988, %r174;
	mov.u32 	%r989, %r173;
	mov.u32 	%r991, %r171;
	mov.u32 	%r993, %r169;
	mov.u32 	%r994, %r168;
	mov.u32 	%r996, %r166;
	mov.u32 	%r998, %r164;
	mov.u32 	%r1000, %r162;
	bra.uni 	$L__BB0_297;
$L__BB0_272:
	setp.gt.s32 	%p23, %r500, 143;
	@%p23 bra 	$L__BB0_276;
	setp.eq.s32 	%p27, %r500, 142;
	mov.u32 	%r845, %r317;
	mov.u32 	%r846, %r316;
	mov.u32 	%r848, %r314;
	mov.u32 	%r850, %r312;
	mov.u32 	%r851, %r311;
	mov.u32 	%r853, %r309;
	mov.u32 	%r855, %r307;
	mov.u32 	%r856, %r306;
	mov.u32 	%r858, %r320;
	mov.u32 	%r860, %r302;
	mov.u32 	%r861, %r301;
	mov.u32 	%r863, %r299;
	mov.u32 	%r865, %r297;
	mov.u32 	%r866, %r296;
	mov.u32 	%r868, %r294;
	mov.u32 	%r870, %r292;
	mov.u32 	%r871, %r291;
	mov.u32 	%r873, %r289;
	mov.u32 	%r875, %r287;
	mov.u32 	%r876, %r286;
	mov.u32 	%r878, %r284;
	mov.u32 	%r880, %r282;
	mov.u32 	%r881, %r281;
	mov.u32 	%r883, %r279;
	mov.u32 	%r885, %r277;
	mov.u32 	%r886, %r276;
	mov.u32 	%r888, %r274;
	mov.u32 	%r890, %r272;
	mov.u32 	%r891, %r271;
	mov.u32 	%r893, %r269;
	mov.u32 	%r895, %r267;
	mov.u32 	%r896, %r266;
	mov.u32 	%r898, %r264;
	mov.u32 	%r900, %r262;
	mov.u32 	%r901, %r261;
	mov.u32 	%r903, %r259;
	mov.u32 	%r905, %r257;
	mov.u32 	%r906, %r256;
	mov.u32 	%r908, %r254;
	mov.u32 	%r910, %r252;
	mov.u32 	%r911, %r251;
	mov.u32 	%r913, %r249;
	mov.u32 	%r915, %r247;
	mov.u32 	%r916, %r246;
	mov.u32 	%r918, %r244;
	mov.u32 	%r920, %r242;
	mov.u32 	%r922, %r240;
	mov.u32 	%r924, %r238;
	mov.u32 	%r925, %r237;
	mov.u32 	%r927, %r235;
	mov.u32 	%r929, %r233;
	mov.u32 	%r930, %r232;
	mov.u32 	%r932, %r230;
	mov.u32 	%r934, %r228;
	mov.u32 	%r935, %r227;
	mov.u32 	%r937, %r225;
	mov.u32 	%r939, %r223;
	mov.u32 	%r940, %r222;
	mov.u32 	%r942, %r220;
	mov.u32 	%r944, %r218;
	mov.u32 	%r945, %r217;
	mov.u32 	%r947, %r215;
	mov.u32 	%r949, %r213;
	mov.u32 	%r950, %r212;
	mov.u32 	%r952, %r210;
	mov.u32 	%r954, %r208;
	mov.u32 	%r955, %r207;
	mov.u32 	%r957, %r205;
	mov.u32 	%r959, %r203;
	mov.u32 	%r961, %r201;
	mov.u32 	%r963, %r199;
	mov.u32 	%r964, %r198;
	mov.u32 	%r966, %r196;
	mov.u32 	%r968, %r194;
	mov.u32 	%r969, %r193;
	mov.u32 	%r971, %r191;
	mov.u32 	%r973, %r189;
	mov.u32 	%r974, %r188;
	mov.u32 	%r976, %r186;
	mov.u32 	%r978, %r184;
	mov.u32 	%r979, %r183;
	mov.u32 	%r981, %r181;
	mov.u32 	%r983, %r179;
	mov.u32 	%r984, %r178;
	mov.u32 	%r986, %r176;
	mov.u32 	%r988, %r174;
	mov.u32 	%r989, %r173;
	mov.u32 	%r991, %r171;
	mov.u32 	%r993, %r169;
	mov.u32 	%r994, %r168;
	mov.u32 	%r996, %r166;
	mov.u32 	%r998, %r164;
	mov.u32 	%r1000, %r162;
	@%p27 bra 	$L__BB0_297;
	setp.eq.s32 	%p28, %r500, 143;
	mov.u32 	%r845, %r317;
	mov.u32 	%r846, %r316;
	mov.u32 	%r848, %r314;
	mov.u32 	%r850, %r312;
	mov.u32 	%r851, %r311;
	mov.u32 	%r853, %r309;
	mov.u32 	%r855, %r307;
	mov.u32 	%r856, %r306;
	mov.u32 	%r858, %r304;
	mov.u32 	%r860, %r302;
	mov.u32 	%r861, %r301;
	mov.u32 	%r863, %r299;
	mov.u32 	%r865, %r297;
	mov.u32 	%r866, %r296;
	mov.u32 	%r868, %r294;
	mov.u32 	%r870, %r292;
	mov.u32 	%r871, %r291;
	mov.u32 	%r873, %r289;
	mov.u32 	%r875, %r287;
	mov.u32 	%r876, %r286;
	mov.u32 	%r878, %r284;
	mov.u32 	%r880, %r282;
	mov.u32 	%r881, %r281;
	mov.u32 	%r883, %r279;
	mov.u32 	%r885, %r277;
	mov.u32 	%r886, %r276;
	mov.u32 	%r888, %r274;
	mov.u32 	%r890, %r272;
	mov.u32 	%r891, %r271;
	mov.u32 	%r893, %r269;
	mov.u32 	%r895, %r267;
	mov.u32 	%r896, %r266;
	mov.u32 	%r898, %r264;
	mov.u32 	%r900, %r262;
	mov.u32 	%r901, %r261;
	mov.u32 	%r903, %r259;
	mov.u32 	%r905, %r257;
	mov.u32 	%r906, %r256;
	mov.u32 	%r908, %r254;
	mov.u32 	%r910, %r252;
	mov.u32 	%r911, %r251;
	mov.u32 	%r913, %r249;
	mov.u32 	%r915, %r247;
	mov.u32 	%r916, %r246;
	mov.u32 	%r918, %r244;
	mov.u32 	%r920, %r242;
	mov.u32 	%r922, %r240;
	mov.u32 	%r924, %r238;
	mov.u32 	%r925, %r237;
	mov.u32 	%r927, %r235;
	mov.u32 	%r929, %r233;
	mov.u32 	%r930, %r232;
	mov.u32 	%r932, %r230;
	mov.u32 	%r934, %r228;
	mov.u32 	%r935, %r227;
	mov.u32 	%r937, %r225;
	mov.u32 	%r939, %r223;
	mov.u32 	%r940, %r222;
	mov.u32 	%r942, %r220;
	mov.u32 	%r944, %r218;
	mov.u32 	%r945, %r217;
	mov.u32 	%r947, %r215;
	mov.u32 	%r949, %r213;
	mov.u32 	%r950, %r212;
	mov.u32 	%r952, %r210;
	mov.u32 	%r954, %r208;
	mov.u32 	%r955, %r207;
	mov.u32 	%r957, %r205;
	mov.u32 	%r959, %r203;
	mov.u32 	%r961, %r201;
	mov.u32 	%r963, %r199;
	mov.u32 	%r964, %r198;
	mov.u32 	%r966, %r196;
	mov.u32 	%r968, %r194;
	mov.u32 	%r969, %r193;
	mov.u32 	%r971, %r191;
	mov.u32 	%r973, %r189;
	mov.u32 	%r974, %r188;
	mov.u32 	%r976, %r186;
	mov.u32 	%r978, %r184;
	mov.u32 	%r979, %r183;
	mov.u32 	%r981, %r181;
	mov.u32 	%r983, %r179;
	mov.u32 	%r984, %r178;
	mov.u32 	%r986, %r176;
	mov.u32 	%r988, %r174;
	mov.u32 	%r989, %r173;
	mov.u32 	%r991, %r171;
	mov.u32 	%r993, %r169;
	mov.u32 	%r994, %r168;
	mov.u32 	%r996, %r166;
	mov.u32 	%r998, %r164;
	mov.u32 	%r1000, %r162;
	@%p28 bra 	$L__BB0_275;
	bra.uni 	$L__BB0_297;
$L__BB0_275:
	mov.u32 	%r845, %r317;
	mov.u32 	%r846, %r316;
	mov.u32 	%r848, %r314;
	mov.u32 	%r850, %r312;
	mov.u32 	%r851, %r311;
	mov.u32 	%r853, %r309;
	mov.u32 	%r855, %r307;
	mov.u32 	%r856, %r306;
	mov.u32 	%r857, %r320;
	mov.u32 	%r858, %r304;
	mov.u32 	%r860, %r302;
	mov.u32 	%r861, %r301;
	mov.u32 	%r863, %r299;
	mov.u32 	%r865, %r297;
	mov.u32 	%r866, %r296;
	mov.u32 	%r868, %r294;
	mov.u32 	%r870, %r292;
	mov.u32 	%r871, %r291;
	mov.u32 	%r873, %r289;
	mov.u32 	%r875, %r287;
	mov.u32 	%r876, %r286;
	mov.u32 	%r878, %r284;
	mov.u32 	%r880, %r282;
	mov.u32 	%r881, %r281;
	mov.u32 	%r883, %r279;
	mov.u32 	%r885, %r277;
	mov.u32 	%r886, %r276;
	mov.u32 	%r888, %r274;
	mov.u32 	%r890, %r272;
	mov.u32 	%r891, %r271;
	mov.u32 	%r893, %r269;
	mov.u32 	%r895, %r267;
	mov.u32 	%r896, %r266;
	mov.u32 	%r898, %r264;
	mov.u32 	%r900, %r262;
	mov.u32 	%r901, %r261;
	mov.u32 	%r903, %r259;
	mov.u32 	%r905, %r257;
	mov.u32 	%r906, %r256;
	mov.u32 	%r908, %r254;
	mov.u32 	%r910, %r252;
	mov.u32 	%r911, %r251;
	mov.u32 	%r913, %r249;
	mov.u32 	%r915, %r247;
	mov.u32 	%r916, %r246;
	mov.u32 	%r918, %r244;
	mov.u32 	%r920, %r242;
	mov.u32 	%r922, %r240;
	mov.u32 	%r924, %r238;
	mov.u32 	%r925, %r237;
	mov.u32 	%r927, %r235;
	mov.u32 	%r929, %r233;
	mov.u32 	%r930, %r232;
	mov.u32 	%r932, %r230;
	mov.u32 	%r934, %r228;
	mov.u32 	%r935, %r227;
	mov.u32 	%r937, %r225;
	mov.u32 	%r939, %r223;
	mov.u32 	%r940, %r222;
	mov.u32 	%r942, %r220;
	mov.u32 	%r944, %r218;
	mov.u32 	%r945, %r217;
	mov.u32 	%r947, %r215;
	mov.u32 	%r949, %r213;
	mov.u32 	%r950, %r212;
	mov.u32 	%r952, %r210;
	mov.u32 	%r954, %r208;
	mov.u32 	%r955, %r207;
	mov.u32 	%r957, %r205;
	mov.u32 	%r959, %r203;
	mov.u32 	%r961, %r201;
	mov.u32 	%r963, %r199;
	mov.u32 	%r964, %r198;
	mov.u32 	%r966, %r196;
	mov.u32 	%r968, %r194;
	mov.u32 	%r969, %r193;
	mov.u32 	%r971, %r191;
	mov.u32 	%r973, %r189;
	mov.u32 	%r974, %r188;
	mov.u32 	%r976, %r186;
	mov.u32 	%r978, %r184;
	mov.u32 	%r979, %r183;
	mov.u32 	%r981, %r181;
	mov.u32 	%r983, %r179;
	mov.u32 	%r984, %r178;
	mov.u32 	%r986, %r176;
	mov.u32 	%r988, %r174;
	mov.u32 	%r989, %r173;
	mov.u32 	%r991, %r171;
	mov.u32 	%r993, %r169;
	mov.u32 	%r994, %r168;
	mov.u32 	%r996, %r166;
	mov.u32 	%r998, %r164;
	mov.u32 	%r1000, %r162;
	bra.uni 	$L__BB0_297;
$L__BB0_276:
	setp.eq.s32 	%p24, %r500, 144;
	mov.u32 	%r845, %r317;
	mov.u32 	%r846, %r316;
	mov.u32 	%r848, %r314;
	mov.u32 	%r850, %r312;
	mov.u32 	%r851, %r311;
	mov.u32 	%r853, %r309;
	mov.u32 	%r855, %r307;
	mov.u32 	%r856, %r320;
	mov.u32 	%r858, %r304;
	mov.u32 	%r860, %r302;
	mov.u32 	%r861, %r301;
	mov.u32 	%r863, %r299;
	mov.u32 	%r865, %r297;
	mov.u32 	%r866, %r296;
	mov.u32 	%r868, %r294;
	mov.u32 	%r870, %r292;
	mov.u32 	%r871, %r291;
	mov.u32 	%r873, %r289;
	mov.u32 	%r875, %r287;
	mov.u32 	%r876, %r286;
	mov.u32 	%r878, %r284;
	mov.u32 	%r880, %r282;
	mov.u32 	%r881, %r281;
	mov.u32 	%r883, %r279;
	mov.u32 	%r885, %r277;
	mov.u32 	%r886, %r276;
	mov.u32 	%r888, %r274;
	mov.u32 	%r890, %r272;
	mov.u32 	%r891, %r271;
	mov.u32 	%r893, %r269;
	mov.u32 	%r895, %r267;
	mov.u32 	%r896, %r266;
	mov.u32 	%r898, %r264;
	mov.u32 	%r900, %r262;
	mov.u32 	%r901, %r261;
	mov.u32 	%r903, %r259;
	mov.u32 	%r905, %r257;
	mov.u32 	%r906, %r256;
	mov.u32 	%r908, %r254;
	mov.u32 	%r910, %r252;
	mov.u32 	%r911, %r251;
	mov.u32 	%r913, %r249;
	mov.u32 	%r915, %r247;
	mov.u32 	%r916, %r246;
	mov.u32 	%r918, %r244;
	mov.u32 	%r920, %r242;
	mov.u32 	%r922, %r240;
	mov.u32 	%r924, %r238;
	mov.u32 	%r925, %r237;
	mov.u32 	%r927, %r235;
	mov.u32 	%r929, %r233;
	mov.u32 	%r930, %r232;
	mov.u32 	%r932, %r230;
	mov.u32 	%r934, %r228;
	mov.u32 	%r935, %r227;
	mov.u32 	%r937, %r225;
	mov.u32 	%r939, %r223;
	mov.u32 	%r940, %r222;
	mov.u32 	%r942, %r220;
	mov.u32 	%r944, %r218;
	mov.u32 	%r945, %r217;
	mov.u32 	%r947, %r215;
	mov.u32 	%r949, %r213;
	mov.u32 	%r950, %r212;
	mov.u32 	%r952, %r210;
	mov.u32 	%r954, %r208;
	mov.u32 	%r955, %r207;
	mov.u32 	%r957, %r205;
	mov.u32 	%r959, %r203;
	mov.u32 	%r961, %r201;
	mov.u32 	%r963, %r199;
	mov.u32 	%r964, %r198;
	mov.u32 	%r966, %r196;
	mov.u32 	%r968, %r194;
	mov.u32 	%r969, %r193;
	mov.u32 	%r971, %r191;
	mov.u32 	%r973, %r189;
	mov.u32 	%r974, %r188;
	mov.u32 	%r976, %r186;
	mov.u32 	%r978, %r184;
	mov.u32 	%r979, %r183;
	mov.u32 	%r981, %r181;
	mov.u32 	%r983, %r179;
	mov.u32 	%r984, %r178;
	mov.u32 	%r986, %r176;
	mov.u32 	%r988, %r174;
	mov.u32 	%r989, %r173;
	mov.u32 	%r991, %r171;
	mov.u32 	%r993, %r169;
	mov.u32 	%r994, %r168;
	mov.u32 	%r996, %r166;
	mov.u32 	%r998, %r164;
	mov.u32 	%r1000, %r162;
	@%p24 bra 	$L__BB0_297;
	setp.eq.s32 	%p25, %r500, 145;
	mov.u32 	%r845, %r317;
	mov.u32 	%r846, %r316;
	mov.u32 	%r848, %r314;
	mov.u32 	%r850, %r312;
	mov.u32 	%r851, %r311;
	mov.u32 	%r853, %r309;
	mov.u32 	%r855, %r320;
	mov.u32 	%r856, %r306;
	mov.u32 	%r858, %r304;
	mov.u32 	%r860, %r302;
	mov.u32 	%r861, %r301;
	mov.u32 	%r863, %r299;
	mov.u32 	%r865, %r297;
	mov.u32 	%r866, %r296;
	mov.u32 	%r868, %r294;
	mov.u32 	%r870, %r292;
	mov.u32 	%r871, %r291;
	mov.u32 	%r873, %r289;
	mov.u32 	%r875, %r287;
	mov.u32 	%r876, %r286;
	mov.u32 	%r878, %r284;
	mov.u32 	%r880, %r282;
	mov.u32 	%r881, %r281;
	mov.u32 	%r883, %r279;
	mov.u32 	%r885, %r277;
	mov.u32 	%r886, %r276;
	mov.u32 	%r888, %r274;
	mov.u32 	%r890, %r272;
	mov.u32 	%r891, %r271;
	mov.u32 	%r893, %r269;
	mov.u32 	%r895, %r267;
	mov.u32 	%r896, %r266;
	mov.u32 	%r898, %r264;
	mov.u32 	%r900, %r262;
	mov.u32 	%r901, %r261;
	mov.u32 	%r903, %r259;
	mov.u32 	%r905, %r257;
	mov.u32 	%r906, %r256;
	mov.u32 	%r908, %r254;
	mov.u32 	%r910, %r252;
	mov.u32 	%r911, %r251;
	mov.u32 	%r913, %r249;
	mov.u32 	%r915, %r247;
	mov.u32 	%r916, %r246;
	mov.u32 	%r918, %r244;
	mov.u32 	%r920, %r242;
	mov.u32 	%r922, %r240;
	mov.u32 	%r924, %r238;
	mov.u32 	%r925, %r237;
	mov.u32 	%r927, %r235;
	mov.u32 	%r929, %r233;
	mov.u32 	%r930, %r232;
	mov.u32 	%r932, %r230;
	mov.u32 	%r934, %r228;
	mov.u32 	%r935, %r227;
	mov.u32 	%r937, %r225;
	mov.u32 	%r939, %r223;
	mov.u32 	%r940, %r222;
	mov.u32 	%r942, %r220;
	mov.u32 	%r944, %r218;
	mov.u32 	%r945, %r217;
	mov.u32 	%r947, %r215;
	mov.u32 	%r949, %r213;
	mov.u32 	%r950, %r212;
	mov.u32 	%r952, %r210;
	mov.u32 	%r954, %r208;
	mov.u32 	%r955, %r207;
	mov.u32 	%r957, %r205;
	mov.u32 	%r959, %r203;
	mov.u32 	%r961, %r201;
	mov.u32 	%r963, %r199;
	mov.u32 	%r964, %r198;
	mov.u32 	%r966, %r196;
	mov.u32 	%r968, %r194;
	mov.u32 	%r969, %r193;
	mov.u32 	%r971, %r191;
	mov.u32 	%r973, %r189;
	mov.u32 	%r974, %r188;
	mov.u32 	%r976, %r186;
	mov.u32 	%r978, %r184;
	mov.u32 	%r979, %r183;
	mov.u32 	%r981, %r181;
	mov.u32 	%r983, %r179;
	mov.u32 	%r984, %r178;
	mov.u32 	%r986, %r176;
	mov.u32 	%r988, %r174;
	mov.u32 	%r989, %r173;
	mov.u32 	%r991, %r171;
	mov.u32 	%r993, %r169;
	mov.u32 	%r994, %r168;
	mov.u32 	%r996, %r166;
	mov.u32 	%r998, %r164;
	mov.u32 	%r1000, %r162;
	@%p25 bra 	$L__BB0_297;
	setp.eq.s32 	%p26, %r500, 146;
	mov.u32 	%r845, %r317;
	mov.u32 	%r846, %r316;
	mov.u32 	%r848, %r314;
	mov.u32 	%r850, %r312;
	mov.u32 	%r851, %r311;
	mov.u32 	%r853, %r309;
	mov.u32 	%r855, %r307;
	mov.u32 	%r856, %r306;
	mov.u32 	%r858, %r304;
	mov.u32 	%r860, %r302;
	mov.u32 	%r861, %r301;
	mov.u32 	%r863, %r299;
	mov.u32 	%r865, %r297;
	mov.u32 	%r866, %r296;
	mov.u32 	%r868, %r294;
	mov.u32 	%r870, %r292;
	mov.u32 	%r871, %r291;
	mov.u32 	%r873, %r289;
	mov.u32 	%r875, %r287;
	mov.u32 	%r876, %r286;
	mov.u32 	%r878, %r284;
	mov.u32 	%r880, %r282;
	mov.u32 	%r881, %r281;
	mov.u32 	%r883, %r279;
	mov.u32 	%r885, %r277;
	mov.u32 	%r886, %r276;
	mov.u32 	%r888, %r274;
	mov.u32 	%r890, %r272;
	mov.u32 	%r891, %r271;
	mov.u32 	%r893, %r269;
	mov.u32 	%r895, %r267;
	mov.u32 	%r896, %r266;
	mov.u32 	%r898, %r264;
	mov.u32 	%r900, %r262;
	mov.u32 	%r901, %r261;
	mov.u32 	%r903, %r259;
	mov.u32 	%r905, %r257;
	mov.u32 	%r906, %r256;
	mov.u32 	%r908, %r254;
	mov.u32 	%r910, %r252;
	mov.u32 	%r911, %r251;
	mov.u32 	%r913, %r249;
	mov.u32 	%r915, %r247;
	mov.u32 	%r916, %r246;
	mov.u32 	%r918, %r244;
	mov.u32 	%r920, %r242;
	mov.u32 	%r922, %r240;
	mov.u32 	%r924, %r238;
	mov.u32 	%r925, %r237;
	mov.u32 	%r927, %r235;
	mov.u32 	%r929, %r233;
	mov.u32 	%r930, %r232;
	mov.u32 	%r932, %r230;
	mov.u32 	%r934, %r228;
	mov.u32 	%r935, %r227;
	mov.u32 	%r937, %r225;
	mov.u32 	%r939, %r223;
	mov.u32 	%r940, %r222;
	mov.u32 	%r942, %r220;
	mov.u32 	%r944, %r218;
	mov.u32 	%r945, %r217;
	mov.u32 	%r947, %r215;
	mov.u32 	%r949, %r213;
	mov.u32 	%r950, %r212;
	mov.u32 	%r952, %r210;
	mov.u32 	%r954, %r208;
	mov.u32 	%r955, %r207;
	mov.u32 	%r957, %r205;
	mov.u32 	%r959, %r203;
	mov.u32 	%r961, %r201;
	mov.u32 	%r963, %r199;
	mov.u32 	%r964, %r198;
	mov.u32 	%r966, %r196;
	mov.u32 	%r968, %r194;
	mov.u32 	%r969, %r193;
	mov.u32 	%r971, %r191;
	mov.u32 	%r973, %r189;
	mov.u32 	%r974, %r188;
	mov.u32 	%r976, %r186;
	mov.u32 	%r978, %r184;
	mov.u32 	%r979, %r183;
	mov.u32 	%r981, %r181;
	mov.u32 	%r983, %r179;
	mov.u32 	%r984, %r178;
	mov.u32 	%r986, %r176;
	mov.u32 	%r988, %r174;
	mov.u32 	%r989, %r173;
	mov.u32 	%r991, %r171;
	mov.u32 	%r993, %r169;
	mov.u32 	%r994, %r168;
	mov.u32 	%r996, %r166;
	mov.u32 	%r998, %r164;
	mov.u32 	%r1000, %r162;
	@%p26 bra 	$L__BB0_279;
	bra.uni 	$L__BB0_297;
$L__BB0_279:
	mov.u32 	%r845, %r317;
	mov.u32 	%r846, %r316;
	mov.u32 	%r848, %r314;
	mov.u32 	%r850, %r312;
	mov.u32 	%r851, %r311;
	mov.u32 	%r853, %r309;
	mov.u32 	%r854, %r320;
	mov.u32 	%r855, %r307;
	mov.u32 	%r856, %r306;
	mov.u32 	%r858, %r304;
	mov.u32 	%r860, %r302;
	mov.u32 	%r861, %r301;
	mov.u32 	%r863, %r299;
	mov.u32 	%r865, %r297;
	mov.u32 	%r866, %r296;
	mov.u32 	%r868, %r294;
	mov.u32 	%r870, %r292;
	mov.u32 	%r871, %r291;
	mov.u32 	%r873, %r289;
	mov.u32 	%r875, %r287;
	mov.u32 	%r876, %r286;
	mov.u32 	%r878, %r284;
	mov.u32 	%r880, %r282;
	mov.u32 	%r881, %r281;
	mov.u32 	%r883, %r279;
	mov.u32 	%r885, %r277;
	mov.u32 	%r886, %r276;
	mov.u32 	%r888, %r274;
	mov.u32 	%r890, %r272;
	mov.u32 	%r891, %r271;
	mov.u32 	%r893, %r269;
	mov.u32 	%r895, %r267;
	mov.u32 	%r896, %r266;
	mov.u32 	%r898, %r264;
	mov.u32 	%r900, %r262;
	mov.u32 	%r901, %r261;
	mov.u32 	%r903, %r259;
	mov.u32 	%r905, %r257;
	mov.u32 	%r906, %r256;
	mov.u32 	%r908, %r254;
	mov.u32 	%r910, %r252;
	mov.u32 	%r911, %r251;
	mov.u32 	%r913, %r249;
	mov.u32 	%r915, %r247;
	mov.u32 	%r916, %r246;
	mov.u32 	%r918, %r244;
	mov.u32 	%r920, %r242;
	mov.u32 	%r922, %r240;
	mov.u32 	%r924, %r238;
	mov.u32 	%r925, %r237;
	mov.u32 	%r927, %r235;
	mov.u32 	%r929, %r233;
	mov.u32 	%r930, %r232;
	mov.u32 	%r932, %r230;
	mov.u32 	%r934, %r228;
	mov.u32 	%r935, %r227;
	mov.u32 	%r937, %r225;
	mov.u32 	%r939, %r223;
	mov.u32 	%r940, %r222;
	mov.u32 	%r942, %r220;
	mov.u32 	%r944, %r218;
	mov.u32 	%r945, %r217;
	mov.u32 	%r947, %r215;
	mov.u32 	%r949, %r213;
	mov.u32 	%r950, %r212;
	mov.u32 	%r952, %r210;
	mov.u32 	%r954, %r208;
	mov.u32 	%r955, %r207;
	mov.u32 	%r957, %r205;
	mov.u32 	%r959, %r203;
	mov.u32 	%r961, %r201;
	mov.u32 	%r963, %r199;
	mov.u32 	%r964, %r198;
	mov.u32 	%r966, %r196;
	mov.u32 	%r968, %r194;
	mov.u32 	%r969, %r193;
	mov.u32 	%r971, %r191;
	mov.u32 	%r973, %r189;
	mov.u32 	%r974, %r188;
	mov.u32 	%r976, %r186;
	mov.u32 	%r978, %r184;
	mov.u32 	%r979, %r183;
	mov.u32 	%r981, %r181;
	mov.u32 	%r983, %r179;
	mov.u32 	%r984, %r178;
	mov.u32 	%r986, %r176;
	mov.u32 	%r988, %r174;
	mov.u32 	%r989, %r173;
	mov.u32 	%r991, %r171;
	mov.u32 	%r993, %r169;
	mov.u32 	%r994, %r168;
	mov.u32 	%r996, %r166;
	mov.u32 	%r998, %r164;
	mov.u32 	%r1000, %r162;
	bra.uni 	$L__BB0_297;
$L__BB0_280:
	setp.gt.s32 	%p9, %r500, 151;
	@%p9 bra 	$L__BB0_289;
	setp.gt.s32 	%p16, %r500, 148;
	@%p16 bra 	$L__BB0_285;
	setp.eq.s32 	%p20, %r500, 147;
	mov.u32 	%r845, %r317;
	mov.u32 	%r846, %r316;
	mov.u32 	%r848, %r314;
	mov.u32 	%r850, %r312;
	mov.u32 	%r851, %r311;
	mov.u32 	%r853, %r320;
	mov.u32 	%r855, %r307;
	mov.u32 	%r856, %r306;
	mov.u32 	%r858, %r304;
	mov.u32 	%r860, %r302;
	mov.u32 	%r861, %r301;
	mov.u32 	%r863, %r299;
	mov.u32 	%r865, %r297;
	mov.u32 	%r866, %r296;
	mov.u32 	%r868, %r294;
	mov.u32 	%r870, %r292;
	mov.u32 	%r871, %r291;
	mov.u32 	%r873, %r289;
	mov.u32 	%r875, %r287;
	mov.u32 	%r876, %r286;
	mov.u32 	%r878, %r284;
	mov.u32 	%r880, %r282;
	mov.u32 	%r881, %r281;
	mov.u32 	%r883, %r279;
	mov.u32 	%r885, %r277;
	mov.u32 	%r886, %r276;
	mov.u32 	%r888, %r274;
	mov.u32 	%r890, %r272;
	mov.u32 	%r891, %r271;
	mov.u32 	%r893, %r269;
	mov.u32 	%r895, %r267;
	mov.u32 	%r896, %r266;
	mov.u32 	%r898, %r264;
	mov.u32 	%r900, %r262;
	mov.u32 	%r901, %r261;
	mov.u32 	%r903, %r259;
	mov.u32 	%r905, %r257;
	mov.u32 	%r906, %r256;
	mov.u32 	%r908, %r254;
	mov.u32 	%r910, %r252;
	mov.u32 	%r911, %r251;
	mov.u32 	%r913, %r249;
	mov.u32 	%r915, %r247;
	mov.u32 	%r916, %r246;
	mov.u32 	%r918, %r244;
	mov.u32 	%r920, %r242;
	mov.u32 	%r922, %r240;
	mov.u32 	%r924, %r238;
	mov.u32 	%r925, %r237;
	mov.u32 	%r927, %r235;
	mov.u32 	%r929, %r233;
	mov.u32 	%r930, %r232;
	mov.u32 	%r932, %r230;
	mov.u32 	%r934, %r228;
	mov.u32 	%r935, %r227;
	mov.u32 	%r937, %r225;
	mov.u32 	%r939, %r223;
	mov.u32 	%r940, %r222;
	mov.u32 	%r942, %r220;
	mov.u32 	%r944, %r218;
	mov.u32 	%r945, %r217;
	mov.u32 	%r947, %r215;
	mov.u32 	%r949, %r213;
	mov.u32 	%r950, %r212;
	mov.u32 	%r952, %r210;
	mov.u32 	%r954, %r208;
	mov.u32 	%r955, %r207;
	mov.u32 	%r957, %r205;
	mov.u32 	%r959, %r203;
	mov.u32 	%r961, %r201;
	mov.u32 	%r963, %r199;
	mov.u32 	%r964, %r198;
	mov.u32 	%r966, %r196;
	mov.u32 	%r968, %r194;
	mov.u32 	%r969, %r193;
	mov.u32 	%r971, %r191;
	mov.u32 	%r973, %r189;
	mov.u32 	%r974, %r188;
	mov.u32 	%r976, %r186;
	mov.u32 	%r978, %r184;
	mov.u32 	%r979, %r183;
	mov.u32 	%r981, %r181;
	mov.u32 	%r983, %r179;
	mov.u32 	%r984, %r178;
	mov.u32 	%r986, %r176;
	mov.u32 	%r988, %r174;
	mov.u32 	%r989, %r173;
	mov.u32 	%r991, %r171;
	mov.u32 	%r993, %r169;
	mov.u32 	%r994, %r168;
	mov.u32 	%r996, %r166;
	mov.u32 	%r998, %r164;
	mov.u32 	%r1000, %r162;
	@%p20 bra 	$L__BB0_297;
	setp.eq.s32 	%p21, %r500, 148;
	mov.u32 	%r845, %r317;
	mov.u32 	%r846, %r316;
	mov.u32 	%r848, %r314;
	mov.u32 	%r850, %r312;
	mov.u32 	%r851, %r311;
	mov.u32 	%r853, %r309;
	mov.u32 	%r855, %r307;
	mov.u32 	%r856, %r306;
	mov.u32 	%r858, %r304;
	mov.u32 	%r860, %r302;
	mov.u32 	%r861, %r301;
	mov.u32 	%r863, %r299;
	mov.u32 	%r865, %r297;
	mov.u32 	%r866, %r296;
	mov.u32 	%r868, %r294;
	mov.u32 	%r870, %r292;
	mov.u32 	%r871, %r291;
	mov.u32 	%r873, %r289;
	mov.u32 	%r875, %r287;
	mov.u32 	%r876, %r286;
	mov.u32 	%r878, %r284;
	mov.u32 	%r880, %r282;
	mov.u32 	%r881, %r281;
	mov.u32 	%r883, %r279;
	mov.u32 	%r885, %r277;
	mov.u32 	%r886, %r276;
	mov.u32 	%r888, %r274;
	mov.u32 	%r890, %r272;
	mov.u32 	%r891, %r271;
	mov.u32 	%r893, %r269;
	mov.u32 	%r895, %r267;
	mov.u32 	%r896, %r266;
	mov.u32 	%r898, %r264;
	mov.u32 	%r900, %r262;
	mov.u32 	%r901, %r261;
	mov.u32 	%r903, %r259;
	mov.u32 	%r905, %r257;
	mov.u32 	%r906, %r256;
	mov.u32 	%r908, %r254;
	mov.u32 	%r910, %r252;
	mov.u32 	%r911, %r251;
	mov.u32 	%r913, %r249;
	mov.u32 	%r915, %r247;
	mov.u32 	%r916, %r246;
	mov.u32 	%r918, %r244;
	mov.u32 	%r920, %r242;
	mov.u32 	%r922, %r240;
	mov.u32 	%r924, %r238;
	mov.u32 	%r925, %r237;
	mov.u32 	%r927, %r235;
	mov.u32 	%r929, %r233;
	mov.u32 	%r930, %r232;
	mov.u32 	%r932, %r230;
	mov.u32 	%r934, %r228;
	mov.u32 	%r935, %r227;
	mov.u32 	%r937, %r225;
	mov.u32 	%r939, %r223;
	mov.u32 	%r940, %r222;
	mov.u32 	%r942, %r220;
	mov.u32 	%r944, %r218;
	mov.u32 	%r945, %r217;
	mov.u32 	%r947, %r215;
	mov.u32 	%r949, %r213;
	mov.u32 	%r950, %r212;
	mov.u32 	%r952, %r210;
	mov.u32 	%r954, %r208;
	mov.u32 	%r955, %r207;
	mov.u32 	%r957, %r205;
	mov.u32 	%r959, %r203;
	mov.u32 	%r961, %r201;
	mov.u32 	%r963, %r199;
	mov.u32 	%r964, %r198;
	mov.u32 	%r966, %r196;
	mov.u32 	%r968, %r194;
	mov.u32 	%r969, %r193;
	mov.u32 	%r971, %r191;
	mov.u32 	%r973, %r189;
	mov.u32 	%r974, %r188;
	mov.u32 	%r976, %r186;
	mov.u32 	%r978, %r184;
	mov.u32 	%r979, %r183;
	mov.u32 	%r981, %r181;
	mov.u32 	%r983, %r179;
	mov.u32 	%r984, %r178;
	mov.u32 	%r986, %r176;
	mov.u32 	%r988, %r174;
	mov.u32 	%r989, %r173;
	mov.u32 	%r991, %r171;
	mov.u32 	%r993, %r169;
	mov.u32 	%r994, %r168;
	mov.u32 	%r996, %r166;
	mov.u32 	%r998, %r164;
	mov.u32 	%r1000, %r162;
	@%p21 bra 	$L__BB0_284;
	bra.uni 	$L__BB0_297;
$L__BB0_284:
	mov.u32 	%r845, %r317;
	mov.u32 	%r846, %r316;
	mov.u32 	%r848, %r314;
	mov.u32 	%r850, %r312;
	mov.u32 	%r851, %r311;
	mov.u32 	%r852, %r320;
	mov.u32 	%r853, %r309;
	mov.u32 	%r855, %r307;
	mov.u32 	%r856, %r306;
	mov.u32 	%r858, %r304;
	mov.u32 	%r860, %r302;
	mov.u32 	%r861, %r301;
	mov.u32 	%r863, %r299;
	mov.u32 	%r865, %r297;
	mov.u32 	%r866, %r296;
	mov.u32 	%r868, %r294;
	mov.u32 	%r870, %r292;
	mov.u32 	%r871, %r291;
	mov.u32 	%r873, %r289;
	mov.u32 	%r875, %r287;
	mov.u32 	%r876, %r286;
	mov.u32 	%r878, %r284;
	mov.u32 	%r880, %r282;
	mov.u32 	%r881, %r281;
	mov.u32 	%r883, %r279;
	mov.u32 	%r885, %r277;
	mov.u32 	%r886, %r276;
	mov.u32 	%r888, %r274;
	mov.u32 	%r890, %r272;
	mov.u32 	%r891, %r271;
	mov.u32 	%r893, %r269;
	mov.u32 	%r895, %r267;
	mov.u32 	%r896, %r266;
	mov.u32 	%r898, %r264;
	mov.u32 	%r900, %r262;
	mov.u32 	%r901, %r261;
	mov.u32 	%r903, %r259;
	mov.u32 	%r905, %r257;
	mov.u32 	%r906, %r256;
	mov.u32 	%r908, %r254;
	mov.u32 	%r910, %r252;
	mov.u32 	%r911, %r251;
	mov.u32 	%r913, %r249;
	mov.u32 	%r915, %r247;
	mov.u32 	%r916, %r246;
	mov.u32 	%r918, %r244;
	mov.u32 	%r920, %r242;
	mov.u32 	%r922, %r240;
	mov.u32 	%r924, %r238;
	mov.u32 	%r925, %r237;
	mov.u32 	%r927, %r235;
	mov.u32 	%r929, %r233;
	mov.u32 	%r930, %r232;
	mov.u32 	%r932, %r230;
	mov.u32 	%r934, %r228;
	mov.u32 	%r935, %r227;
	mov.u32 	%r937, %r225;
	mov.u32 	%r939, %r223;
	mov.u32 	%r940, %r222;
	mov.u32 	%r942, %r220;
	mov.u32 	%r944, %r218;
	mov.u32 	%r945, %r217;
	mov.u32 	%r947, %r215;
	mov.u32 	%r949, %r213;
	mov.u32 	%r950, %r212;
	mov.u32 	%r952, %r210;
	mov.u32 	%r954, %r208;
	mov.u32 	%r955, %r207;
	mov.u32 	%r957, %r205;
	mov.u32 	%r959, %r203;
	mov.u32 	%r961, %r201;
	mov.u32 	%r963, %r199;
	mov.u32 	%r964, %r198;
	mov.u32 	%r966, %r196;
	mov.u32 	%r968, %r194;
	mov.u32 	%r969, %r193;
	mov.u32 	%r971, %r191;
	mov.u32 	%r973, %r189;
	mov.u32 	%r974, %r188;
	mov.u32 	%r976, %r186;
	mov.u32 	%r978, %r184;
	mov.u32 	%r979, %r183;
	mov.u32 	%r981, %r181;
	mov.u32 	%r983, %r179;
	mov.u32 	%r984, %r178;
	mov.u32 	%r986, %r176;
	mov.u32 	%r988, %r174;
	mov.u32 	%r989, %r173;
	mov.u32 	%r991, %r171;
	mov.u32 	%r993, %r169;
	mov.u32 	%r994, %r168;
	mov.u32 	%r996, %r166;
	mov.u32 	%r998, %r164;
	mov.u32 	%r1000, %r162;
	bra.uni 	$L__BB0_297;
$L__BB0_285:
	setp.eq.s32 	%p17, %r500, 149;
	mov.u32 	%r845, %r317;
	mov.u32 	%r846, %r316;
	mov.u32 	%r848, %r314;
	mov.u32 	%r850, %r312;
	mov.u32 	%r851, %r320;
	mov.u32 	%r853, %r309;
	mov.u32 	%r855, %r307;
	mov.u32 	%r856, %r306;
	mov.u32 	%r858, %r304;
	mov.u32 	%r860, %r302;
	mov.u32 	%r861, %r301;
	mov.u32 	%r863, %r299;
	mov.u32 	%r865, %r297;
	mov.u32 	%r866, %r296;
	mov.u32 	%r868, %r294;
	mov.u32 	%r870, %r292;
	mov.u32 	%r871, %r291;
	mov.u32 	%r873, %r289;
	mov.u32 	%r875, %r287;
	mov.u32 	%r876, %r286;
	mov.u32 	%r878, %r284;
	mov.u32 	%r880, %r282;
	mov.u32 	%r881, %r281;
	mov.u32 	%r883, %r279;
	mov.u32 	%r885, %r277;
	mov.u32 	%r886, %r276;
	mov.u32 	%r888, %r274;
	mov.u32 	%r890, %r272;
	mov.u32 	%r891, %r271;
	mov.u32 	%r893, %r269;
	mov.u32 	%r895, %r267;
	mov.u32 	%r896, %r266;
	mov.u32 	%r898, %r264;
	mov.u32 	%r900, %r262;
	mov.u32 	%r901, %r261;
	mov.u32 	%r903, %r259;
	mov.u32 	%r905, %r257;
	mov.u32 	%r906, %r256;
	mov.u32 	%r908, %r254;
	mov.u32 	%r910, %r252;
	mov.u32 	%r911, %r251;
	mov.u32 	%r913, %r249;
	mov.u32 	%r915, %r247;
	mov.u32 	%r916, %r246;
	mov.u32 	%r918, %r244;
	mov.u32 	%r920, %r242;
	mov.u32 	%r922, %r240;
	mov.u32 	%r924, %r238;
	mov.u32 	%r925, %r237;
	mov.u32 	%r927, %r235;
	mov.u32 	%r929, %r233;
	mov.u32 	%r930, %r232;
	mov.u32 	%r932, %r230;
	mov.u32 	%r934, %r228;
	mov.u32 	%r935, %r227;
	mov.u32 	%r937, %r225;
	mov.u32 	%r939, %r223;
	mov.u32 	%r940, %r222;
	mov.u32 	%r942, %r220;
	mov.u32 	%r944, %r218;
	mov.u32 	%r945, %r217;
	mov.u32 	%r947, %r215;
	mov.u32 	%r949, %r213;
	mov.u32 	%r950, %r212;
	mov.u32 	%r952, %r210;
	mov.u32 	%r954, %r208;
	mov.u32 	%r955, %r207;
	mov.u32 	%r957, %r205;
	mov.u32 	%r959, %r203;
	mov.u32 	%r961, %r201;
	mov.u32 	%r963, %r199;
	mov.u32 	%r964, %r198;
	mov.u32 	%r966, %r196;
	mov.u32 	%r968, %r194;
	mov.u32 	%r969, %r193;
	mov.u32 	%r971, %r191;
	mov.u32 	%r973, %r189;
	mov.u32 	%r974, %r188;
	mov.u32 	%r976, %r186;
	mov.u32 	%r978, %r184;
	mov.u32 	%r979, %r183;
	mov.u32 	%r981, %r181;
	mov.u32 	%r983, %r179;
	mov.u32 	%r984, %r178;
	mov.u32 	%r986, %r176;
	mov.u32 	%r988, %r174;
	mov.u32 	%r989, %r173;
	mov.u32 	%r991, %r171;
	mov.u32 	%r993, %r169;
	mov.u32 	%r994, %r168;
	mov.u32 	%r996, %r166;
	mov.u32 	%r998, %r164;
	mov.u32 	%r1000, %r162;
	@%p17 bra 	$L__BB0_297;
	setp.eq.s32 	%p18, %r500, 150;
	mov.u32 	%r845, %r317;
	mov.u32 	%r846, %r316;
	mov.u32 	%r848, %r314;
	mov.u32 	%r850, %r320;
	mov.u32 	%r851, %r311;
	mov.u32 	%r853, %r309;
	mov.u32 	%r855, %r307;
	mov.u32 	%r856, %r306;
	mov.u32 	%r858, %r304;
	mov.u32 	%r860, %r302;
	mov.u32 	%r861, %r301;
	mov.u32 	%r863, %r299;
	mov.u32 	%r865, %r297;
	mov.u32 	%r866, %r296;
	mov.u32 	%r868, %r294;
	mov.u32 	%r870, %r292;
	mov.u32 	%r871, %r291;
	mov.u32 	%r873, %r289;
	mov.u32 	%r875, %r287;
	mov.u32 	%r876, %r286;
	mov.u32 	%r878, %r284;
	mov.u32 	%r880, %r282;
	mov.u32 	%r881, %r281;
	mov.u32 	%r883, %r279;
	mov.u32 	%r885, %r277;
	mov.u32 	%r886, %r276;
	mov.u32 	%r888, %r274;
	mov.u32 	%r890, %r272;
	mov.u32 	%r891, %r271;
	mov.u32 	%r893, %r269;
	mov.u32 	%r895, %r267;
	mov.u32 	%r896, %r266;
	mov.u32 	%r898, %r264;
	mov.u32 	%r900, %r262;
	mov.u32 	%r901, %r261;
	mov.u32 	%r903, %r259;
	mov.u32 	%r905, %r257;
	mov.u32 	%r906, %r256;
	mov.u32 	%r908, %r254;
	mov.u32 	%r910, %r252;
	mov.u32 	%r911, %r251;
	mov.u32 	%r913, %r249;
	mov.u32 	%r915, %r247;
	mov.u32 	%r916, %r246;
	mov.u32 	%r918, %r244;
	mov.u32 	%r920, %r242;
	mov.u32 	%r922, %r240;
	mov.u32 	%r924, %r238;
	mov.u32 	%r925, %r237;
	mov.u32 	%r927, %r235;
	mov.u32 	%r929, %r233;
	mov.u32 	%r930, %r232;
	mov.u32 	%r932, %r230;
	mov.u32 	%r934, %r228;
	mov.u32 	%r935, %r227;
	mov.u32 	%r937, %r225;
	mov.u32 	%r939, %r223;
	mov.u32 	%r940, %r222;
	mov.u32 	%r942, %r220;
	mov.u32 	%r944, %r218;
	mov.u32 	%r945, %r217;
	mov.u32 	%r947, %r215;
	mov.u32 	%r949, %r213;
	mov.u32 	%r950, %r212;
	mov.u32 	%r952, %r210;
	mov.u32 	%r954, %r208;
	mov.u32 	%r955, %r207;
	mov.u32 	%r957, %r205;
	mov.u32 	%r959, %r203;
	mov.u32 	%r961, %r201;
	mov.u32 	%r963, %r199;
	mov.u32 	%r964, %r198;
	mov.u32 	%r966, %r196;
	mov.u32 	%r968, %r194;
	mov.u32 	%r969, %r193;
	mov.u32 	%r971, %r191;
	mov.u32 	%r973, %r189;
	mov.u32 	%r974, %r188;
	mov.u32 	%r976, %r186;
	mov.u32 	%r978, %r184;
	mov.u32 	%r979, %r183;
	mov.u32 	%r981, %r181;
	mov.u32 	%r983, %r179;
	mov.u32 	%r984, %r178;
	mov.u32 	%r986, %r176;
	mov.u32 	%r988, %r174;
	mov.u32 	%r989, %r173;
	mov.u32 	%r991, %r171;
	mov.u32 	%r993, %r169;
	mov.u32 	%r994, %r168;
	mov.u32 	%r996, %r166;
	mov.u32 	%r998, %r164;
	mov.u32 	%r1000, %r162;
	@%p18 bra 	$L__BB0_297;
	setp.eq.s32 	%p19, %r500, 151;
	mov.u32 	%r845, %r317;
	mov.u32 	%r846, %r316;
	mov.u32 	%r848, %r314;
	mov.u32 	%r850, %r312;
	mov.u32 	%r851, %r311;
	mov.u32 	%r853, %r309;
	mov.u32 	%r855, %r307;
	mov.u32 	%r856, %r306;
	mov.u32 	%r858, %r304;
	mov.u32 	%r860, %r302;
	mov.u32 	%r861, %r301;
	mov.u32 	%r863, %r299;
	mov.u32 	%r865, %r297;
	mov.u32 	%r866, %r296;
	mov.u32 	%r868, %r294;
	mov.u32 	%r870, %r292;
	mov.u32 	%r871, %r291;
	mov.u32 	%r873, %r289;
	mov.u32 	%r875, %r287;
	mov.u32 	%r876, %r286;
	mov.u32 	%r878, %r284;
	mov.u32 	%r880, %r282;
	mov.u32 	%r881, %r281;
	mov.u32 	%r883, %r279;
	mov.u32 	%r885, %r277;
	mov.u32 	%r886, %r276;
	mov.u32 	%r888, %r274;
	mov.u32 	%r890, %r272;
	mov.u32 	%r891, %r271;
	mov.u32 	%r893, %r269;
	mov.u32 	%r895, %r267;
	mov.u32 	%r896, %r266;
	mov.u32 	%r898, %r264;
	mov.u32 	%r900, %r262;
	mov.u32 	%r901, %r261;
	mov.u32 	%r903, %r259;
	mov.u32 	%r905, %r257;
	mov.u32 	%r906, %r256;
	mov.u32 	%r908, %r254;
	mov.u32 	%r910, %r252;
	mov.u32 	%r911, %r251;
	mov.u32 	%r913, %r249;
	mov.u32 	%r915, %r247;
	mov.u32 	%r916, %r246;
	mov.u32 	%r918, %r244;
	mov.u32 	%r920, %r242;
	mov.u32 	%r922, %r240;
	mov.u32 	%r924, %r238;
	mov.u32 	%r925, %r237;
	mov.u32 	%r927, %r235;
	mov.u32 	%r929, %r233;
	mov.u32 	%r930, %r232;
	mov.u32 	%r932, %r230;
	mov.u32 	%r934, %r228;
	mov.u32 	%r935, %r227;
	mov.u32 	%r937, %r225;
	mov.u32 	%r939, %r223;
	mov.u32 	%r940, %r222;
	mov.u32 	%r942, %r220;
	mov.u32 	%r944, %r218;
	mov.u32 	%r945, %r217;
	mov.u32 	%r947, %r215;
	mov.u32 	%r949, %r213;
	mov.u32 	%r950, %r212;
	mov.u32 	%r952, %r210;
	mov.u32 	%r954, %r208;
	mov.u32 	%r955, %r207;
	mov.u32 	%r957, %r205;
	mov.u32 	%r959, %r203;
	mov.u32 	%r961, %r201;
	mov.u32 	%r963, %r199;
	mov.u32 	%r964, %r198;
	mov.u32 	%r966, %r196;
	mov.u32 	%r968, %r194;
	mov.u32 	%r969, %r193;
	mov.u32 	%r971, %r191;
	mov.u32 	%r973, %r189;
	mov.u32 	%r974, %r188;
	mov.u32 	%r976, %r186;
	mov.u32 	%r978, %r184;
	mov.u32 	%r979, %r183;
	mov.u32 	%r981, %r181;
	mov.u32 	%r983, %r179;
	mov.u32 	%r984, %r178;
	mov.u32 	%r986, %r176;
	mov.u32 	%r988, %r174;
	mov.u32 	%r989, %r173;
	mov.u32 	%r991, %r171;
	mov.u32 	%r993, %r169;
	mov.u32 	%r994, %r168;
	mov.u32 	%r996, %r166;
	mov.u32 	%r998, %r164;
	mov.u32 	%r1000, %r162;
	@%p19 bra 	$L__BB0_288;
	bra.uni 	$L__BB0_297;
$L__BB0_288:
	mov.u32 	%r845, %r317;
	mov.u32 	%r846, %r316;
	mov.u32 	%r848, %r314;
	mov.u32 	%r849, %r320;
	mov.u32 	%r850, %r312;
	mov.u32 	%r851, %r311;
	mov.u32 	%r853, %r309;
	mov.u32 	%r855, %r307;
	mov.u32 	%r856, %r306;
	mov.u32 	%r858, %r304;
	mov.u32 	%r860, %r302;
	mov.u32 	%r861, %r301;
	mov.u32 	%r863, %r299;
	mov.u32 	%r865, %r297;
	mov.u32 	%r866, %r296;
	mov.u32 	%r868, %r294;
	mov.u32 	%r870, %r292;
	mov.u32 	%r871, %r291;
	mov.u32 	%r873, %r289;
	mov.u32 	%r875, %r287;
	mov.u32 	%r876, %r286;
	mov.u32 	%r878, %r284;
	mov.u32 	%r880, %r282;
	mov.u32 	%r881, %r281;
	mov.u32 	%r883, %r279;
	mov.u32 	%r885, %r277;
	mov.u32 	%r886, %r276;
	mov.u32 	%r888, %r274;
	mov.u32 	%r890, %r272;
	mov.u32 	%r891, %r271;
	mov.u32 	%r893, %r269;
	mov.u32 	%r895, %r267;
	mov.u32 	%r896, %r266;
	mov.u32 	%r898, %r264;
	mov.u32 	%r900, %r262;
	mov.u32 	%r901, %r261;
	mov.u32 	%r903, %r259;
	mov.u32 	%r905, %r257;
	mov.u32 	%r906, %r256;
	mov.u32 	%r908, %r254;
	mov.u32 	%r910, %r252;
	mov.u32 	%r911, %r251;
	mov.u32 	%r913, %r249;
	mov.u32 	%r915, %r247;
	mov.u32 	%r916, %r246;
	mov.u32 	%r918, %r244;
	mov.u32 	%r920, %r242;
	mov.u32 	%r922, %r240;
	mov.u32 	%r924, %r238;
	mov.u32 	%r925, %r237;
	mov.u32 	%r927, %r235;
	mov.u32 	%r929, %r233;
	mov.u32 	%r930, %r232;
	mov.u32 	%r932, %r230;
	mov.u32 	%r934, %r228;
	mov.u32 	%r935, %r227;
	mov.u32 	%r937, %r225;
	mov.u32 	%r939, %r223;
	mov.u32 	%r940, %r222;
	mov.u32 	%r942, %r220;
	mov.u32 	%r944, %r218;
	mov.u32 	%r945, %r217;
	mov.u32 	%r947, %r215;
	mov.u32 	%r949, %r213;
	mov.u32 	%r950, %r212;
	mov.u32 	%r952, %r210;
	mov.u32 	%r954, %r208;
	mov.u32 	%r955, %r207;
	mov.u32 	%r957, %r205;
	mov.u32 	%r959, %r203;
	mov.u32 	%r961, %r201;
	mov.u32 	%r963, %r199;
	mov.u32 	%r964, %r198;
	mov.u32 	%r966, %r196;
	mov.u32 	%r968, %r194;
	mov.u32 	%r969, %r193;
	mov.u32 	%r971, %r191;
	mov.u32 	%r973, %r189;
	mov.u32 	%r974, %r188;
	mov.u32 	%r976, %r186;
	mov.u32 	%r978, %r184;
	mov.u32 	%r979, %r183;
	mov.u32 	%r981, %r181;
	mov.u32 	%r983, %r179;
	mov.u32 	%r984, %r178;
	mov.u32 	%r986, %r176;
	mov.u32 	%r988, %r174;
	mov.u32 	%r989, %r173;
	mov.u32 	%r991, %r171;
	mov.u32 	%r993, %r169;
	mov.u32 	%r994, %r168;
	mov.u32 	%r996, %r166;
	mov.u32 	%r998, %r164;
	mov.u32 	%r1000, %r162;
	bra.uni 	$L__BB0_297;
$L__BB0_289:
	setp.gt.s32 	%p10, %r500, 153;
	@%p10 bra 	$L__BB0_293;
	setp.eq.s32 	%p14, %r500, 152;
	mov.u32 	%r845, %r317;
	mov.u32 	%r846, %r316;
	mov.u32 	%r848, %r320;
	mov.u32 	%r850, %r312;
	mov.u32 	%r851, %r311;
	mov.u32 	%r853, %r309;
	mov.u32 	%r855, %r307;
	mov.u32 	%r856, %r306;
	mov.u32 	%r858, %r304;
	mov.u32 	%r860, %r302;
	mov.u32 	%r861, %r301;
	mov.u32 	%r863, %r299;
	mov.u32 	%r865, %r297;
	mov.u32 	%r866, %r296;
	mov.u32 	%r868, %r294;
	mov.u32 	%r870, %r292;
	mov.u32 	%r871, %r291;
	mov.u32 	%r873, %r289;
	mov.u32 	%r875, %r287;
	mov.u32 	%r876, %r286;
	mov.u32 	%r878, %r284;
	mov.u32 	%r880, %r282;
	mov.u32 	%r881, %r281;
	mov.u32 	%r883, %r279;
	mov.u32 	%r885, %r277;
	mov.u32 	%r886, %r276;
	mov.u32 	%r888, %r274;
	mov.u32 	%r890, %r272;
	mov.u32 	%r891, %r271;
	mov.u32 	%r893, %r269;
	mov.u32 	%r895, %r267;
	mov.u32 	%r896, %r266;
	mov.u32 	%r898, %r264;
	mov.u32 	%r900, %r262;
	mov.u32 	%r901, %r261;
	mov.u32 	%r903, %r259;
	mov.u32 	%r905, %r257;
	mov.u32 	%r906, %r256;
	mov.u32 	%r908, %r254;
	mov.u32 	%r910, %r252;
	mov.u32 	%r911, %r251;
	mov.u32 	%r913, %r249;
	mov.u32 	%r915, %r247;
	mov.u32 	%r916, %r246;
	mov.u32 	%r918, %r244;
	mov.u32 	%r920, %r242;
	mov.u32 	%r922, %r240;
	mov.u32 	%r924, %r238;
	mov.u32 	%r925, %r237;
	mov.u32 	%r927, %r235;
	mov.u32 	%r929, %r233;
	mov.u32 	%r930, %r232;
	mov.u32 	%r932, %r230;
	mov.u32 	%r934, %r228;
	mov.u32 	%r935, %r227;
	mov.u32 	%r937, %r225;
	mov.u32 	%r939, %r223;
	mov.u32 	%r940, %r222;
	mov.u32 	%r942, %r220;
	mov.u32 	%r944, %r218;
	mov.u32 	%r945, %r217;
	mov.u32 	%r947, %r215;
	mov.u32 	%r949, %r213;
	mov.u32 	%r950, %r212;
	mov.u32 	%r952, %r210;
	mov.u32 	%r954, %r208;
	mov.u32 	%r955, %r207;
	mov.u32 	%r957, %r205;
	mov.u32 	%r959, %r203;
	mov.u32 	%r961, %r201;
	mov.u32 	%r963, %r199;
	mov.u32 	%r964, %r198;
	mov.u32 	%r966, %r196;
	mov.u32 	%r968, %r194;
	mov.u32 	%r969, %r193;
	mov.u32 	%r971, %r191;
	mov.u32 	%r973, %r189;
	mov.u32 	%r974, %r188;
	mov.u32 	%r976, %r186;
	mov.u32 	%r978, %r184;
	mov.u32 	%r979, %r183;
	mov.u32 	%r981, %r181;
	mov.u32 	%r983, %r179;
	mov.u32 	%r984, %r178;
	mov.u32 	%r986, %r176;
	mov.u32 	%r988, %r174;
	mov.u32 	%r989, %r173;
	mov.u32 	%r991, %r171;
	mov.u32 	%r993, %r169;
	mov.u32 	%r994, %r168;
	mov.u32 	%r996, %r166;
	mov.u32 	%r998, %r164;
	mov.u32 	%r1000, %r162;
	@%p14 bra 	$L__BB0_297;
	setp.eq.s32 	%p15, %r500, 153;
	mov.u32 	%r845, %r317;
	mov.u32 	%r846, %r316;
	mov.u32 	%r848, %r314;
	mov.u32 	%r850, %r312;
	mov.u32 	%r851, %r311;
	mov.u32 	%r853, %r309;
	mov.u32 	%r855, %r307;
	mov.u32 	%r856, %r306;
	mov.u32 	%r858, %r304;
	mov.u32 	%r860, %r302;
	mov.u32 	%r861, %r301;
	mov.u32 	%r863, %r299;
	mov.u32 	%r865, %r297;
	mov.u32 	%r866, %r296;
	mov.u32 	%r868, %r294;
	mov.u32 	%r870, %r292;
	mov.u32 	%r871, %r291;
	mov.u32 	%r873, %r289;
	mov.u32 	%r875, %r287;
	mov.u32 	%r876, %r286;
	mov.u32 	%r878, %r284;
	mov.u32 	%r880, %r282;
	mov.u32 	%r881, %r281;
	mov.u32 	%r883, %r279;
	mov.u32 	%r885, %r277;
	mov.u32 	%r886, %r276;
	mov.u32 	%r888, %r274;
	mov.u32 	%r890, %r272;
	mov.u32 	%r891, %r271;
	mov.u32 	%r893, %r269;
	mov.u32 	%r895, %r267;
	mov.u32 	%r896, %r266;
	mov.u32 	%r898, %r264;
	mov.u32 	%r900, %r262;
	mov.u32 	%r901, %r261;
	mov.u32 	%r903, %r259;
	mov.u32 	%r905, %r257;
	mov.u32 	%r906, %r256;
	mov.u32 	%r908, %r254;
	mov.u32 	%r910, %r252;
	mov.u32 	%r911, %r251;
	mov.u32 	%r913, %r249;
	mov.u32 	%r915, %r247;
	mov.u32 	%r916, %r246;
	mov.u32 	%r918, %r244;
	mov.u32 	%r920, %r242;
	mov.u32 	%r922, %r240;
	mov.u32 	%r924, %r238;
	mov.u32 	%r925, %r237;
	mov.u32 	%r927, %r235;
	mov.u32 	%r929, %r233;
	mov.u32 	%r930, %r232;
	mov.u32 	%r932, %r230;
	mov.u32 	%r934, %r228;
	mov.u32 	%r935, %r227;
	mov.u32 	%r937, %r225;
	mov.u32 	%r939, %r223;
	mov.u32 	%r940, %r222;
	mov.u32 	%r942, %r220;
	mov.u32 	%r944, %r218;
	mov.u32 	%r945, %r217;
	mov.u32 	%r947, %r215;
	mov.u32 	%r949, %r213;
	mov.u32 	%r950, %r212;
	mov.u32 	%r952, %r210;
	mov.u32 	%r954, %r208;
	mov.u32 	%r955, %r207;
	mov.u32 	%r957, %r205;
	mov.u32 	%r959, %r203;
	mov.u32 	%r961, %r201;
	mov.u32 	%r963, %r199;
	mov.u32 	%r964, %r198;
	mov.u32 	%r966, %r196;
	mov.u32 	%r968, %r194;
	mov.u32 	%r969, %r193;
	mov.u32 	%r971, %r191;
	mov.u32 	%r973, %r189;
	mov.u32 	%r974, %r188;
	mov.u32 	%r976, %r186;
	mov.u32 	%r978, %r184;
	mov.u32 	%r979, %r183;
	mov.u32 	%r981, %r181;
	mov.u32 	%r983, %r179;
	mov.u32 	%r984, %r178;
	mov.u32 	%r986, %r176;
	mov.u32 	%r988, %r174;
	mov.u32 	%r989, %r173;
	mov.u32 	%r991, %r171;
	mov.u32 	%r993, %r169;
	mov.u32 	%r994, %r168;
	mov.u32 	%r996, %r166;
	mov.u32 	%r998, %r164;
	mov.u32 	%r1000, %r162;
	@%p15 bra 	$L__BB0_292;
	bra.uni 	$L__BB0_297;
$L__BB0_292:
	mov.u32 	%r845, %r317;
	mov.u32 	%r846, %r316;
	mov.u32 	%r847, %r320;
	mov.u32 	%r848, %r314;
	mov.u32 	%r850, %r312;
	mov.u32 	%r851, %r311;
	mov.u32 	%r853, %r309;
	mov.u32 	%r855, %r307;
	mov.u32 	%r856, %r306;
	mov.u32 	%r858, %r304;
	mov.u32 	%r860, %r302;
	mov.u32 	%r861, %r301;
	mov.u32 	%r863, %r299;
	mov.u32 	%r865, %r297;
	mov.u32 	%r866, %r296;
	mov.u32 	%r868, %r294;
	mov.u32 	%r870, %r292;
	mov.u32 	%r871, %r291;
	mov.u32 	%r873, %r289;
	mov.u32 	%r875, %r287;
	mov.u32 	%r876, %r286;
	mov.u32 	%r878, %r284;
	mov.u32 	%r880, %r282;
	mov.u32 	%r881, %r281;
	mov.u32 	%r883, %r279;
	mov.u32 	%r885, %r277;
	mov.u32 	%r886, %r276;
	mov.u32 	%r888, %r274;
	mov.u32 	%r890, %r272;
	mov.u32 	%r891, %r271;
	mov.u32 	%r893, %r269;
	mov.u32 	%r895, %r267;
	mov.u32 	%r896, %r266;
	mov.u32 	%r898, %r264;
	mov.u32 	%r900, %r262;
	mov.u32 	%r901, %r261;
	mov.u32 	%r903, %r259;
	mov.u32 	%r905, %r257;
	mov.u32 	%r906, %r256;
	mov.u32 	%r908, %r254;
	mov.u32 	%r910, %r252;
	mov.u32 	%r911, %r251;
	mov.u32 	%r913, %r249;
	mov.u32 	%r915, %r247;
	mov.u32 	%r916, %r246;
	mov.u32 	%r918, %r244;
	mov.u32 	%r920, %r242;
	mov.u32 	%r922, %r240;
	mov.u32 	%r924, %r238;
	mov.u32 	%r925, %r237;
	mov.u32 	%r927, %r235;
	mov.u32 	%r929, %r233;
	mov.u32 	%r930, %r232;
	mov.u32 	%r932, %r230;
	mov.u32 	%r934, %r228;
	mov.u32 	%r935, %r227;
	mov.u32 	%r937, %r225;
	mov.u32 	%r939, %r223;
	mov.u32 	%r940, %r222;
	mov.u32 	%r942, %r220;
	mov.u32 	%r944, %r218;
	mov.u32 	%r945, %r217;
	mov.u32 	%r947, %r215;
	mov.u32 	%r949, %r213;
	mov.u32 	%r950, %r212;
	mov.u32 	%r952, %r210;
	mov.u32 	%r954, %r208;
	mov.u32 	%r955, %r207;
	mov.u32 	%r957, %r205;
	mov.u32 	%r959, %r203;
	mov.u32 	%r961, %r201;
	mov.u32 	%r963, %r199;
	mov.u32 	%r964, %r198;
	mov.u32 	%r966, %r196;
	mov.u32 	%r968, %r194;
	mov.u32 	%r969, %r193;
	mov.u32 	%r971, %r191;
	mov.u32 	%r973, %r189;
	mov.u32 	%r974, %r188;
	mov.u32 	%r976, %r186;
	mov.u32 	%r978, %r184;
	mov.u32 	%r979, %r183;
	mov.u32 	%r981, %r181;
	mov.u32 	%r983, %r179;
	mov.u32 	%r984, %r178;
	mov.u32 	%r986, %r176;
	mov.u32 	%r988, %r174;
	mov.u32 	%r989, %r173;
	mov.u32 	%r991, %r171;
	mov.u32 	%r993, %r169;
	mov.u32 	%r994, %r168;
	mov.u32 	%r996, %r166;
	mov.u32 	%r998, %r164;
	mov.u32 	%r1000, %r162;
	bra.uni 	$L__BB0_297;
$L__BB0_293:
	setp.eq.s32 	%p11, %r500, 154;
	mov.u32 	%r845, %r317;
	mov.u32 	%r846, %r320;
	mov.u32 	%r848, %r314;
	mov.u32 	%r850, %r312;
	mov.u32 	%r851, %r311;
	mov.u32 	%r853, %r309;
	mov.u32 	%r855, %r307;
	mov.u32 	%r856, %r306;
	mov.u32 	%r858, %r304;
	mov.u32 	%r860, %r302;
	mov.u32 	%r861, %r301;
	mov.u32 	%r863, %r299;
	mov.u32 	%r865, %r297;
	mov.u32 	%r866, %r296;
	mov.u32 	%r868, %r294;
	mov.u32 	%r870, %r292;
	mov.u32 	%r871, %r291;
	mov.u32 	%r873, %r289;
	mov.u32 	%r875, %r287;
	mov.u32 	%r876, %r286;
	mov.u32 	%r878, %r284;
	mov.u32 	%r880, %r282;
	mov.u32 	%r881, %r281;
	mov.u32 	%r883, %r279;
	mov.u32 	%r885, %r277;
	mov.u32 	%r886, %r276;
	mov.u32 	%r888, %r274;
	mov.u32 	%r890, %r272;
	mov.u32 	%r891, %r271;
	mov.u32 	%r893, %r269;
	mov.u32 	%r895, %r267;
	mov.u32 	%r896, %r266;
	mov.u32 	%r898, %r264;
	mov.u32 	%r900, %r262;
	mov.u32 	%r901, %r261;
	mov.u32 	%r903, %r259;
	mov.u32 	%r905, %r257;
	mov.u32 	%r906, %r256;
	mov.u32 	%r908, %r254;
	mov.u32 	%r910, %r252;
	mov.u32 	%r911, %r251;
	mov.u32 	%r913, %r249;
	mov.u32 	%r915, %r247;
	mov.u32 	%r916, %r246;
	mov.u32 	%r918, %r244;
	mov.u32 	%r920, %r242;
	mov.u32 	%r922, %r240;
	mov.u32 	%r924, %r238;
	mov.u32 	%r925, %r237;
	mov.u32 	%r927, %r235;
	mov.u32 	%r929, %r233;
	mov.u32 	%r930, %r232;
	mov.u32 	%r932, %r230;
	mov.u32 	%r934, %r228;
	mov.u32 	%r935, %r227;
	mov.u32 	%r937, %r225;
	mov.u32 	%r939, %r223;
	mov.u32 	%r940, %r222;
	mov.u32 	%r942, %r220;
	mov.u32 	%r944, %r218;
	mov.u32 	%r945, %r217;
	mov.u32 	%r947, %r215;
	mov.u32 	%r949, %r213;
	mov.u32 	%r950, %r212;
	mov.u32 	%r952, %r210;
	mov.u32 	%r954, %r208;
	mov.u32 	%r955, %r207;
	mov.u32 	%r957, %r205;
	mov.u32 	%r959, %r203;
	mov.u32 	%r961, %r201;
	mov.u32 	%r963, %r199;
	mov.u32 	%r964, %r198;
	mov.u32 	%r966, %r196;
	mov.u32 	%r968, %r194;
	mov.u32 	%r969, %r193;
	mov.u32 	%r971, %r191;
	mov.u32 	%r973, %r189;
	mov.u32 	%r974, %r188;
	mov.u32 	%r976, %r186;
	mov.u32 	%r978, %r184;
	mov.u32 	%r979, %r183;
	mov.u32 	%r981, %r181;
	mov.u32 	%r983, %r179;
	mov.u32 	%r984, %r178;
	mov.u32 	%r986, %r176;
	mov.u32 	%r988, %r174;
	mov.u32 	%r989, %r173;
	mov.u32 	%r991, %r171;
	mov.u32 	%r993, %r169;
	mov.u32 	%r994, %r168;
	mov.u32 	%r996, %r166;
	mov.u32 	%r998, %r164;
	mov.u32 	%r1000, %r162;
	@%p11 bra 	$L__BB0_297;
	setp.eq.s32 	%p12, %r500, 155;
	mov.u32 	%r845, %r320;
	mov.u32 	%r846, %r316;
	mov.u32 	%r848, %r314;
	mov.u32 	%r850, %r312;
	mov.u32 	%r851, %r311;
	mov.u32 	%r853, %r309;
	mov.u32 	%r855, %r307;
	mov.u32 	%r856, %r306;
	mov.u32 	%r858, %r304;
	mov.u32 	%r860, %r302;
	mov.u32 	%r861, %r301;
	mov.u32 	%r863, %r299;
	mov.u32 	%r865, %r297;
	mov.u32 	%r866, %r296;
	mov.u32 	%r868, %r294;
	mov.u32 	%r870, %r292;
	mov.u32 	%r871, %r291;
	mov.u32 	%r873, %r289;
	mov.u32 	%r875, %r287;
	mov.u32 	%r876, %r286;
	mov.u32 	%r878, %r284;
	mov.u32 	%r880, %r282;
	mov.u32 	%r881, %r281;
	mov.u32 	%r883, %r279;
	mov.u32 	%r885, %r277;
	mov.u32 	%r886, %r276;
	mov.u32 	%r888, %r274;
	mov.u32 	%r890, %r272;
	mov.u32 	%r891, %r271;
	mov.u32 	%r893, %r269;
	mov.u32 	%r895, %r267;
	mov.u32 	%r896, %r266;
	mov.u32 	%r898, %r264;
	mov.u32 	%r900, %r262;
	mov.u32 	%r901, %r261;
	mov.u32 	%r903, %r259;
	mov.u32 	%r905, %r257;
	mov.u32 	%r906, %r256;
	mov.u32 	%r908, %r254;
	mov.u32 	%r910, %r252;
	mov.u32 	%r911, %r251;
	mov.u32 	%r913, %r249;
	mov.u32 	%r915, %r247;
	mov.u32 	%r916, %r246;
	mov.u32 	%r918, %r244;
	mov.u32 	%r920, %r242;
	mov.u32 	%r922, %r240;
	mov.u32 	%r924, %r238;
	mov.u32 	%r925, %r237;
	mov.u32 	%r927, %r235;
	mov.u32 	%r929, %r233;
	mov.u32 	%r930, %r232;
	mov.u32 	%r932, %r230;
	mov.u32 	%r934, %r228;
	mov.u32 	%r935, %r227;
	mov.u32 	%r937, %r225;
	mov.u32 	%r939, %r223;
	mov.u32 	%r940, %r222;
	mov.u32 	%r942, %r220;
	mov.u32 	%r944, %r218;
	mov.u32 	%r945, %r217;
	mov.u32 	%r947, %r215;
	mov.u32 	%r949, %r213;
	mov.u32 	%r950, %r212;
	mov.u32 	%r952, %r210;
	mov.u32 	%r954, %r208;
	mov.u32 	%r955, %r207;
	mov.u32 	%r957, %r205;
	mov.u32 	%r959, %r203;
	mov.u32 	%r961, %r201;
	mov.u32 	%r963, %r199;
	mov.u32 	%r964, %r198;
	mov.u32 	%r966, %r196;
	mov.u32 	%r968, %r194;
	mov.u32 	%r969, %r193;
	mov.u32 	%r971, %r191;
	mov.u32 	%r973, %r189;
	mov.u32 	%r974, %r188;
	mov.u32 	%r976, %r186;
	mov.u32 	%r978, %r184;
	mov.u32 	%r979, %r183;
	mov.u32 	%r981, %r181;
	mov.u32 	%r983, %r179;
	mov.u32 	%r984, %r178;
	mov.u32 	%r986, %r176;
	mov.u32 	%r988, %r174;
	mov.u32 	%r989, %r173;
	mov.u32 	%r991, %r171;
	mov.u32 	%r993, %r169;
	mov.u32 	%r994, %r168;
	mov.u32 	%r996, %r166;
	mov.u32 	%r998, %r164;
	mov.u32 	%r1000, %r162;
	@%p12 bra 	$L__BB0_297;
	setp.eq.s32 	%p13, %r500, 156;
	mov.u32 	%r845, %r317;
	mov.u32 	%r846, %r316;
	mov.u32 	%r848, %r314;
	mov.u32 	%r850, %r312;
	mov.u32 	%r851, %r311;
	mov.u32 	%r853, %r309;
	mov.u32 	%r855, %r307;
	mov.u32 	%r856, %r306;
	mov.u32 	%r858, %r304;
	mov.u32 	%r860, %r302;
	mov.u32 	%r861, %r301;
	mov.u32 	%r863, %r299;
	mov.u32 	%r865, %r297;
	mov.u32 	%r866, %r296;
	mov.u32 	%r868, %r294;
	mov.u32 	%r870, %r292;
	mov.u32 	%r871, %r291;
	mov.u32 	%r873, %r289;
	mov.u32 	%r875, %r287;
	mov.u32 	%r876, %r286;
	mov.u32 	%r878, %r284;
	mov.u32 	%r880, %r282;
	mov.u32 	%r881, %r281;
	mov.u32 	%r883, %r279;
	mov.u32 	%r885, %r277;
	mov.u32 	%r886, %r276;
	mov.u32 	%r888, %r274;
	mov.u32 	%r890, %r272;
	mov.u32 	%r891, %r271;
	mov.u32 	%r893, %r269;
	mov.u32 	%r895, %r267;
	mov.u32 	%r896, %r266;
	mov.u32 	%r898, %r264;
	mov.u32 	%r900, %r262;
	mov.u32 	%r901, %r261;
	mov.u32 	%r903, %r259;
	mov.u32 	%r905, %r257;
	mov.u32 	%r906, %r256;
	mov.u32 	%r908, %r254;
	mov.u32 	%r910, %r252;
	mov.u32 	%r911, %r251;
	mov.u32 	%r913, %r249;
	mov.u32 	%r915, %r247;
	mov.u32 	%r916, %r246;
	mov.u32 	%r918, %r244;
	mov.u32 	%r920, %r242;
	mov.u32 	%r922, %r240;
	mov.u32 	%r924, %r238;
	mov.u32 	%r925, %r237;
	mov.u32 	%r927, %r235;
	mov.u32 	%r929, %r233;
	mov.u32 	%r930, %r232;
	mov.u32 	%r932, %r230;
	mov.u32 	%r934, %r228;
	mov.u32 	%r935, %r227;
	mov.u32 	%r937, %r225;
	mov.u32 	%r939, %r223;
	mov.u32 	%r940, %r222;
	mov.u32 	%r942, %r220;
	mov.u32 	%r944, %r218;
	mov.u32 	%r945, %r217;
	mov.u32 	%r947, %r215;
	mov.u32 	%r949, %r213;
	mov.u32 	%r950, %r212;
	mov.u32 	%r952, %r210;
	mov.u32 	%r954, %r208;
	mov.u32 	%r955, %r207;
	mov.u32 	%r957, %r205;
	mov.u32 	%r959, %r203;
	mov.u32 	%r961, %r201;
	mov.u32 	%r963, %r199;
	mov.u32 	%r964, %r198;
	mov.u32 	%r966, %r196;
	mov.u32 	%r968, %r194;
	mov.u32 	%r969, %r193;
	mov.u32 	%r971, %r191;
	mov.u32 	%r973, %r189;
	mov.u32 	%r974, %r188;
	mov.u32 	%r976, %r186;
	mov.u32 	%r978, %r184;
	mov.u32 	%r979, %r183;
	mov.u32 	%r981, %r181;
	mov.u32 	%r983, %r179;
	mov.u32 	%r984, %r178;
	mov.u32 	%r986, %r176;
	mov.u32 	%r988, %r174;
	mov.u32 	%r989, %r173;
	mov.u32 	%r991, %r171;
	mov.u32 	%r993, %r169;
	mov.u32 	%r994, %r168;
	mov.u32 	%r996, %r166;
	mov.u32 	%r998, %r164;
	mov.u32 	%r1000, %r162;
	@%p13 bra 	$L__BB0_296;
	bra.uni 	$L__BB0_297;
$L__BB0_296:
	mov.u32 	%r844, %r320;
	mov.u32 	%r845, %r317;
	mov.u32 	%r846, %r316;
	mov.u32 	%r848, %r314;
	mov.u32 	%r850, %r312;
	mov.u32 	%r851, %r311;
	mov.u32 	%r853, %r309;
	mov.u32 	%r855, %r307;
	mov.u32 	%r856, %r306;
	mov.u32 	%r858, %r304;
	mov.u32 	%r860, %r302;
	mov.u32 	%r861, %r301;
	mov.u32 	%r863, %r299;
	mov.u32 	%r865, %r297;
	mov.u32 	%r866, %r296;
	mov.u32 	%r868, %r294;
	mov.u32 	%r870, %r292;
	mov.u32 	%r871, %r291;
	mov.u32 	%r873, %r289;
	mov.u32 	%r875, %r287;
	mov.u32 	%r876, %r286;
	mov.u32 	%r878, %r284;
	mov.u32 	%r880, %r282;
	mov.u32 	%r881, %r281;
	mov.u32 	%r883, %r279;
	mov.u32 	%r885, %r277;
	mov.u32 	%r886, %r276;
	mov.u32 	%r888, %r274;
	mov.u32 	%r890, %r272;
	mov.u32 	%r891, %r271;
	mov.u32 	%r893, %r269;
	mov.u32 	%r895, %r267;
	mov.u32 	%r896, %r266;
	mov.u32 	%r898, %r264;
	mov.u32 	%r900, %r262;
	mov.u32 	%r901, %r261;
	mov.u32 	%r903, %r259;
	mov.u32 	%r905, %r257;
	mov.u32 	%r906, %r256;
	mov.u32 	%r908, %r254;
	mov.u32 	%r910, %r252;
	mov.u32 	%r911, %r251;
	mov.u32 	%r913, %r249;
	mov.u32 	%r915, %r247;
	mov.u32 	%r916, %r246;
	mov.u32 	%r918, %r244;
	mov.u32 	%r920, %r242;
	mov.u32 	%r922, %r240;
	mov.u32 	%r924, %r238;
	mov.u32 	%r925, %r237;
	mov.u32 	%r927, %r235;
	mov.u32 	%r929, %r233;
	mov.u32 	%r930, %r232;
	mov.u32 	%r932, %r230;
	mov.u32 	%r934, %r228;
	mov.u32 	%r935, %r227;
	mov.u32 	%r937, %r225;
	mov.u32 	%r939, %r223;
	mov.u32 	%r940, %r222;
	mov.u32 	%r942, %r220;
	mov.u32 	%r944, %r218;
	mov.u32 	%r945, %r217;
	mov.u32 	%r947, %r215;
	mov.u32 	%r949, %r213;
	mov.u32 	%r950, %r212;
	mov.u32 	%r952, %r210;
	mov.u32 	%r954, %r208;
	mov.u32 	%r955, %r207;
	mov.u32 	%r957, %r205;
	mov.u32 	%r959, %r203;
	mov.u32 	%r961, %r201;
	mov.u32 	%r963, %r199;
	mov.u32 	%r964, %r198;
	mov.u32 	%r966, %r196;
	mov.u32 	%r968, %r194;
	mov.u32 	%r969, %r193;
	mov.u32 	%r971, %r191;
	mov.u32 	%r973, %r189;
	mov.u32 	%r974, %r188;
	mov.u32 	%r976, %r186;
	mov.u32 	%r978, %r184;
	mov.u32 	%r979, %r183;
	mov.u32 	%r981, %r181;
	mov.u32 	%r983, %r179;
	mov.u32 	%r984, %r178;
	mov.u32 	%r986, %r176;
	mov.u32 	%r988, %r174;
	mov.u32 	%r989, %r173;
	mov.u32 	%r991, %r171;
	mov.u32 	%r993, %r169;
	mov.u32 	%r994, %r168;
	mov.u32 	%r996, %r166;
	mov.u32 	%r998, %r164;
	mov.u32 	%r1000, %r162;
$L__BB0_297:
	add.s32 	%r686, %r686, 1;
	add.s32 	%r685, %r685, 1;
	setp.eq.s32 	%p225, %r685, 0;
	@%p225 bra 	$L__BB0_10;
	bra.uni 	$L__BB0_2;
$L__BB0_298:
	setp.eq.s32 	%p448, %r514, 1;
	mov.u32 	%r1004, %r508;
	@%p448 bra 	$L__BB0_299;
	bra.uni 	$L__BB0_575;
$L__BB0_299:
	mov.u32 	%r1004, %r999;
	bra.uni 	$L__BB0_575;
$L__BB0_300:
	setp.eq.s32 	%p445, %r514, 2;
	mov.u32 	%r1004, %r998;
	@%p445 bra 	$L__BB0_575;
	setp.eq.s32 	%p446, %r514, 3;
	mov.u32 	%r1004, %r508;
	@%p446 bra 	$L__BB0_302;
	bra.uni 	$L__BB0_575;
$L__BB0_302:
	mov.u32 	%r1004, %r997;
	bra.uni 	$L__BB0_575;
$L__BB0_303:
	setp.gt.s32 	%p438, %r514, 5;
	@%p438 bra 	$L__BB0_307;
	setp.eq.s32 	%p442, %r514, 4;
	mov.u32 	%r1004, %r996;
	@%p442 bra 	$L__BB0_575;
	setp.eq.s32 	%p443, %r514, 5;
	mov.u32 	%r1004, %r508;
	@%p443 bra 	$L__BB0_306;
	bra.uni 	$L__BB0_575;
$L__BB0_306:
	mov.u32 	%r1004, %r995;
	bra.uni 	$L__BB0_575;
$L__BB0_307:
	setp.eq.s32 	%p439, %r514, 6;
	mov.u32 	%r1004, %r994;
	@%p439 bra 	$L__BB0_575;
	setp.eq.s32 	%p440, %r514, 7;
	mov.u32 	%r1004, %r993;
	@%p440 bra 	$L__BB0_575;
	setp.eq.s32 	%p441, %r514, 8;
	mov.u32 	%r1004, %r508;
	@%p441 bra 	$L__BB0_310;
	bra.uni 	$L__BB0_575;
$L__BB0_310:
	mov.u32 	%r1004, %r992;
	bra.uni 	$L__BB0_575;
$L__BB0_311:
	setp.gt.s32 	%p424, %r514, 13;
	@%p424 bra 	$L__BB0_320;
	setp.gt.s32 	%p431, %r514, 10;
	@%p431 bra 	$L__BB0_316;
	setp.eq.s32 	%p435, %r514, 9;
	mov.u32 	%r1004, %r991;
	@%p435 bra 	$L__BB0_575;
	setp.eq.s32 	%p436, %r514, 10;
	mov.u32 	%r1004, %r508;
	@%p436 bra 	$L__BB0_315;
	bra.uni 	$L__BB0_575;
$L__BB0_315:
	mov.u32 	%r1004, %r990;
	bra.uni 	$L__BB0_575;
$L__BB0_316:
	setp.eq.s32 	%p432, %r514, 11;
	mov.u32 	%r1004, %r989;
	@%p432 bra 	$L__BB0_575;
	setp.eq.s32 	%p433, %r514, 12;
	mov.u32 	%r1004, %r988;
	@%p433 bra 	$L__BB0_575;
	setp.eq.s32 	%p434, %r514, 13;
	mov.u32 	%r1004, %r508;
	@%p434 bra 	$L__BB0_319;
	bra.uni 	$L__BB0_575;
$L__BB0_319:
	mov.u32 	%r1004, %r987;
	bra.uni 	$L__BB0_575;
$L__BB0_320:
	setp.gt.s32 	%p425, %r514, 15;
	@%p425 bra 	$L__BB0_324;
	setp.eq.s32 	%p429, %r514, 14;
	mov.u32 	%r1004, %r986;
	@%p429 bra 	$L__BB0_575;
	setp.eq.s32 	%p430, %r514, 15;
	mov.u32 	%r1004, %r508;
	@%p430 bra 	$L__BB0_323;
	bra.uni 	$L__BB0_575;
$L__BB0_323:
	mov.u32 	%r1004, %r985;
	bra.uni 	$L__BB0_575;
$L__BB0_324:
	setp.eq.s32 	%p426, %r514, 16;
	mov.u32 	%r1004, %r984;
	@%p426 bra 	$L__BB0_575;
	setp.eq.s32 	%p427, %r514, 17;
	mov.u32 	%r1004, %r983;
	@%p427 bra 	$L__BB0_575;
	setp.eq.s32 	%p428, %r514, 18;
	mov.u32 	%r1004, %r508;
	@%p428 bra 	$L__BB0_327;
	bra.uni 	$L__BB0_575;
$L__BB0_327:
	mov.u32 	%r1004, %r982;
	bra.uni 	$L__BB0_575;
$L__BB0_328:
	setp.gt.s32 	%p396, %r514, 28;
	@%p396 bra 	$L__BB0_346;
	setp.gt.s32 	%p410, %r514, 23;
	@%p410 bra 	$L__BB0_338;
	setp.gt.s32 	%p417, %r514, 20;
	@%p417 bra 	$L__BB0_334;
	setp.eq.s32 	%p421, %r514, 19;
	mov.u32 	%r1004, %r981;
	@%p421 bra 	$L__BB0_575;
	setp.eq.s32 	%p422, %r514, 20;
	mov.u32 	%r1004, %r508;
	@%p422 bra 	$L__BB0_333;
	bra.uni 	$L__BB0_575;
$L__BB0_333:
	mov.u32 	%r1004, %r980;
	bra.uni 	$L__BB0_575;
$L__BB0_334:
	setp.eq.s32 	%p418, %r514, 21;
	mov.u32 	%r1004, %r979;
	@%p418 bra 	$L__BB0_575;
	setp.eq.s32 	%p419, %r514, 22;
	mov.u32 	%r1004, %r978;
	@%p419 bra 	$L__BB0_575;
	setp.eq.s32 	%p420, %r514, 23;
	mov.u32 	%r1004, %r508;
	@%p420 bra 	$L__BB0_337;
	bra.uni 	$L__BB0_575;
$L__BB0_337:
	mov.u32 	%r1004, %r977;
	bra.uni 	$L__BB0_575;
$L__BB0_338:
	setp.gt.s32 	%p411, %r514, 25;
	@%p411 bra 	$L__BB0_342;
	setp.eq.s32 	%p415, %r514, 24;
	mov.u32 	%r1004, %r976;
	@%p415 bra 	$L__BB0_575;
	setp.eq.s32 	%p416, %r514, 25;
	mov.u32 	%r1004, %r508;
	@%p416 bra 	$L__BB0_341;
	bra.uni 	$L__BB0_575;
$L__BB0_341:
	mov.u32 	%r1004, %r975;
	bra.uni 	$L__BB0_575;
$L__BB0_342:
	setp.eq.s32 	%p412, %r514, 26;
	mov.u32 	%r1004, %r974;
	@%p412 bra 	$L__BB0_575;
	setp.eq.s32 	%p413, %r514, 27;
	mov.u32 	%r1004, %r973;
	@%p413 bra 	$L__BB0_575;
	setp.eq.s32 	%p414, %r514, 28;
	mov.u32 	%r1004, %r508;
	@%p414 bra 	$L__BB0_345;
	bra.uni 	$L__BB0_575;
$L__BB0_345:
	mov.u32 	%r1004, %r972;
	bra.uni 	$L__BB0_575;
$L__BB0_346:
	setp.gt.s32 	%p397, %r514, 33;
	@%p397 bra 	$L__BB0_355;
	setp.gt.s32 	%p404, %r514, 30;
	@%p404 bra 	$L__BB0_351;
	setp.eq.s32 	%p408, %r514, 29;
	mov.u32 	%r1004, %r971;
	@%p408 bra 	$L__BB0_575;
	setp.eq.s32 	%p409, %r514, 30;
	mov.u32 	%r1004, %r508;
	@%p409 bra 	$L__BB0_350;
	bra.uni 	$L__BB0_575;
$L__BB0_350:
	mov.u32 	%r1004, %r970;
	bra.uni 	$L__BB0_575;
$L__BB0_351:
	setp.eq.s32 	%p405, %r514, 31;
	mov.u32 	%r1004, %r969;
	@%p405 bra 	$L__BB0_575;
	setp.eq.s32 	%p406, %r514, 32;
	mov.u32 	%r1004, %r968;
	@%p406 bra 	$L__BB0_575;
	setp.eq.s32 	%p407, %r514, 33;
	mov.u32 	%r1004, %r508;
	@%p407 bra 	$L__BB0_354;
	bra.uni 	$L__BB0_575;
$L__BB0_354:
	mov.u32 	%r1004, %r967;
	bra.uni 	$L__BB0_575;
$L__BB0_355:
	setp.gt.s32 	%p398, %r514, 35;
	@%p398 bra 	$L__BB0_359;
	setp.eq.s32 	%p402, %r514, 34;
	mov.u32 	%r1004, %r966;
	@%p402 bra 	$L__BB0_575;
	setp.eq.s32 	%p403, %r514, 35;
	mov.u32 	%r1004, %r508;
	@%p403 bra 	$L__BB0_358;
	bra.uni 	$L__BB0_575;
$L__BB0_358:
	mov.u32 	%r1004, %r965;
	bra.uni 	$L__BB0_575;
$L__BB0_359:
	setp.eq.s32 	%p399, %r514, 36;
	mov.u32 	%r1004, %r964;
	@%p399 bra 	$L__BB0_575;
	setp.eq.s32 	%p400, %r514, 37;
	mov.u32 	%r1004, %r963;
	@%p400 bra 	$L__BB0_575;
	setp.eq.s32 	%p401, %r514, 38;
	mov.u32 	%r1004, %r508;
	@%p401 bra 	$L__BB0_362;
	bra.uni 	$L__BB0_575;
$L__BB0_362:
	mov.u32 	%r1004, %r962;
	bra.uni 	$L__BB0_575;
$L__BB0_363:
	setp.gt.s32 	%p341, %r514, 57;
	@%p341 bra 	$L__BB0_398;
	setp.gt.s32 	%p369, %r514, 47;
	@%p369 bra 	$L__BB0_381;
	setp.gt.s32 	%p383, %r514, 42;
	@%p383 bra 	$L__BB0_373;
	setp.gt.s32 	%p390, %r514, 40;
	@%p390 bra 	$L__BB0_370;
	setp.eq.s32 	%p393, %r514, 39;
	mov.u32 	%r1004, %r961;
	@%p393 bra 	$L__BB0_575;
	setp.eq.s32 	%p394, %r514, 40;
	mov.u32 	%r1004, %r508;
	@%p394 bra 	$L__BB0_369;
	bra.uni 	$L__BB0_575;
$L__BB0_369:
	mov.u32 	%r1004, %r960;
	bra.uni 	$L__BB0_575;
$L__BB0_370:
	setp.eq.s32 	%p391, %r514, 41;
	mov.u32 	%r1004, %r959;
	@%p391 bra 	$L__BB0_575;
	setp.eq.s32 	%p392, %r514, 42;
	mov.u32 	%r1004, %r508;
	@%p392 bra 	$L__BB0_372;
	bra.uni 	$L__BB0_575;
$L__BB0_372:
	mov.u32 	%r1004, %r958;
	bra.uni 	$L__BB0_575;
$L__BB0_373:
	setp.gt.s32 	%p384, %r514, 44;
	@%p384 bra 	$L__BB0_377;
	setp.eq.s32 	%p388, %r514, 43;
	mov.u32 	%r1004, %r957;
	@%p388 bra 	$L__BB0_575;
	setp.eq.s32 	%p389, %r514, 44;
	mov.u32 	%r1004, %r508;
	@%p389 bra 	$L__BB0_376;
	bra.uni 	$L__BB0_575;
$L__BB0_376:
	mov.u32 	%r1004, %r956;
	bra.uni 	$L__BB0_575;
$L__BB0_377:
	setp.eq.s32 	%p385, %r514, 45;
	mov.u32 	%r1004, %r955;
	@%p385 bra 	$L__BB0_575;
	setp.eq.s32 	%p386, %r514, 46;
	mov.u32 	%r1004, %r954;
	@%p386 bra 	$L__BB0_575;
	setp.eq.s32 	%p387, %r514, 47;
	mov.u32 	%r1004, %r508;
	@%p387 bra 	$L__BB0_380;
	bra.uni 	$L__BB0_575;
$L__BB0_380:
	mov.u32 	%r1004, %r953;
	bra.uni 	$L__BB0_575;
$L__BB0_381:
	setp.gt.s32 	%p370, %r514, 52;
	@%p370 bra 	$L__BB0_390;
	setp.gt.s32 	%p377, %r514, 49;
	@%p377 bra 	$L__BB0_386;
	setp.eq.s32 	%p381, %r514, 48;
	mov.u32 	%r1004, %r952;
	@%p381 bra 	$L__BB0_575;
	setp.eq.s32 	%p382, %r514, 49;
	mov.u32 	%r1004, %r508;
	@%p382 bra 	$L__BB0_385;
	bra.uni 	$L__BB0_575;
$L__BB0_385:
	mov.u32 	%r1004, %r951;
	bra.uni 	$L__BB0_575;
$L__BB0_386:
	setp.eq.s32 	%p378, %r514, 50;
	mov.u32 	%r1004, %r950;
	@%p378 bra 	$L__BB0_575;
	setp.eq.s32 	%p379, %r514, 51;
	mov.u32 	%r1004, %r949;
	@%p379 bra 	$L__BB0_575;
	setp.eq.s32 	%p380, %r514, 52;
	mov.u32 	%r1004, %r508;
	@%p380 bra 	$L__BB0_389;
	bra.uni 	$L__BB0_575;
$L__BB0_389:
	mov.u32 	%r1004, %r948;
	bra.uni 	$L__BB0_575;
$L__BB0_390:
	setp.gt.s32 	%p371, %r514, 54;
	@%p371 bra 	$L__BB0_394;
	setp.eq.s32 	%p375, %r514, 53;
	mov.u32 	%r1004, %r947;
	@%p375 bra 	$L__BB0_575;
	setp.eq.s32 	%p376, %r514, 54;
	mov.u32 	%r1004, %r508;
	@%p376 bra 	$L__BB0_393;
	bra.uni 	$L__BB0_575;
$L__BB0_393:
	mov.u32 	%r1004, %r946;
	bra.uni 	$L__BB0_575;
$L__BB0_394:
	setp.eq.s32 	%p372, %r514, 55;
	mov.u32 	%r1004, %r945;
	@%p372 bra 	$L__BB0_575;
	setp.eq.s32 	%p373, %r514, 56;
	mov.u32 	%r1004, %r944;
	@%p373 bra 	$L__BB0_575;
	setp.eq.s32 	%p374, %r514, 57;
	mov.u32 	%r1004, %r508;
	@%p374 bra 	$L__BB0_397;
	bra.uni 	$L__BB0_575;
$L__BB0_397:
	mov.u32 	%r1004, %r943;
	bra.uni 	$L__BB0_575;
$L__BB0_398:
	setp.gt.s32 	%p342, %r514, 67;
	@%p342 bra 	$L__BB0_416;
	setp.gt.s32 	%p356, %r514, 62;
	@%p356 bra 	$L__BB0_408;
	setp.gt.s32 	%p363, %r514, 59;
	@%p363 bra 	$L__BB0_404;
	setp.eq.s32 	%p367, %r514, 58;
	mov.u32 	%r1004, %r942;
	@%p367 bra 	$L__BB0_575;
	setp.eq.s32 	%p368, %r514, 59;
	mov.u32 	%r1004, %r508;
	@%p368 bra 	$L__BB0_403;
	bra.uni 	$L__BB0_575;
$L__BB0_403:
	mov.u32 	%r1004, %r941;
	bra.uni 	$L__BB0_575;
$L__BB0_404:
	setp.eq.s32 	%p364, %r514, 60;
	mov.u32 	%r1004, %r940;
	@%p364 bra 	$L__BB0_575;
	setp.eq.s32 	%p365, %r514, 61;
	mov.u32 	%r1004, %r939;
	@%p365 bra 	$L__BB0_575;
	setp.eq.s32 	%p366, %r514, 62;
	mov.u32 	%r1004, %r508;
	@%p366 bra 	$L__BB0_407;
	bra.uni 	$L__BB0_575;
$L__BB0_407:
	mov.u32 	%r1004, %r938;
	bra.uni 	$L__BB0_575;
$L__BB0_408:
	setp.gt.s32 	%p357, %r514, 64;
	@%p357 bra 	$L__BB0_412;
	setp.eq.s32 	%p361, %r514, 63;
	mov.u32 	%r1004, %r937;
	@%p361 bra 	$L__BB0_575;
	setp.eq.s32 	%p362, %r514, 64;
	mov.u32 	%r1004, %r508;
	@%p362 bra 	$L__BB0_411;
	bra.uni 	$L__BB0_575;
$L__BB0_411:
	mov.u32 	%r1004, %r936;
	bra.uni 	$L__BB0_575;
$L__BB0_412:
	setp.eq.s32 	%p358, %r514, 65;
	mov.u32 	%r1004, %r935;
	@%p358 bra 	$L__BB0_575;
	setp.eq.s32 	%p359, %r514, 66;
	mov.u32 	%r1004, %r934;
	@%p359 bra 	$L__BB0_575;
	setp.eq.s32 	%p360, %r514, 67;
	mov.u32 	%r1004, %r508;
	@%p360 bra 	$L__BB0_415;
	bra.uni 	$L__BB0_575;
$L__BB0_415:
	mov.u32 	%r1004, %r933;
	bra.uni 	$L__BB0_575;
$L__BB0_416:
	setp.gt.s32 	%p343, %r514, 72;
	@%p343 bra 	$L__BB0_425;
	setp.gt.s32 	%p350, %r514, 69;
	@%p350 bra 	$L__BB0_421;
	setp.eq.s32 	%p354, %r514, 68;
	mov.u32 	%r1004, %r932;
	@%p354 bra 	$L__BB0_575;
	setp.eq.s32 	%p355, %r514, 69;
	mov.u32 	%r1004, %r508;
	@%p355 bra 	$L__BB0_420;
	bra.uni 	$L__BB0_575;
$L__BB0_420:
	mov.u32 	%r1004, %r931;
	bra.uni 	$L__BB0_575;
$L__BB0_421:
	setp.eq.s32 	%p351, %r514, 70;
	mov.u32 	%r1004, %r930;
	@%p351 bra 	$L__BB0_575;
	setp.eq.s32 	%p352, %r514, 71;
	mov.u32 	%r1004, %r929;
	@%p352 bra 	$L__BB0_575;
	setp.eq.s32 	%p353, %r514, 72;
	mov.u32 	%r1004, %r508;
	@%p353 bra 	$L__BB0_424;
	bra.uni 	$L__BB0_575;
$L__BB0_424:
	mov.u32 	%r1004, %r928;
	bra.uni 	$L__BB0_575;
$L__BB0_425:
	setp.gt.s32 	%p344, %r514, 74;
	@%p344 bra 	$L__BB0_429;
	setp.eq.s32 	%p348, %r514, 73;
	mov.u32 	%r1004, %r927;
	@%p348 bra 	$L__BB0_575;
	setp.eq.s32 	%p349, %r514, 74;
	mov.u32 	%r1004, %r508;
	@%p349 bra 	$L__BB0_428;
	bra.uni 	$L__BB0_575;
$L__BB0_428:
	mov.u32 	%r1004, %r926;
	bra.uni 	$L__BB0_575;
$L__BB0_429:
	setp.eq.s32 	%p345, %r514, 75;
	mov.u32 	%r1004, %r925;
	@%p345 bra 	$L__BB0_575;
	setp.eq.s32 	%p346, %r514, 76;
	mov.u32 	%r1004, %r924;
	@%p346 bra 	$L__BB0_575;
	setp.eq.s32 	%p347, %r514, 77;
	mov.u32 	%r1004, %r508;
	@%p347 bra 	$L__BB0_432;
	bra.uni 	$L__BB0_575;
$L__BB0_432:
	mov.u32 	%r1004, %r923;
	bra.uni 	$L__BB0_575;
$L__BB0_433:
	setp.gt.s32 	%p230, %r514, 116;
	@%p230 bra 	$L__BB0_504;
	setp.gt.s32 	%p286, %r514, 96;
	@%p286 bra 	$L__BB0_469;
	setp.gt.s32 	%p314, %r514, 86;
	@%p314 bra 	$L__BB0_452;
	setp.gt.s32 	%p328, %r514, 81;
	@%p328 bra 	$L__BB0_444;
	setp.gt.s32 	%p335, %r514, 79;
	@%p335 bra 	$L__BB0_441;
	setp.eq.s32 	%p338, %r514, 78;
	mov.u32 	%r1004, %r922;
	@%p338 bra 	$L__BB0_575;
	setp.eq.s32 	%p339, %r514, 79;
	mov.u32 	%r1004, %r508;
	@%p339 bra 	$L__BB0_440;
	bra.uni 	$L__BB0_575;
$L__BB0_440:
	mov.u32 	%r1004, %r921;
	bra.uni 	$L__BB0_575;
$L__BB0_441:
	setp.eq.s32 	%p336, %r514, 80;
	mov.u32 	%r1004, %r920;
	@%p336 bra 	$L__BB0_575;
	setp.eq.s32 	%p337, %r514, 81;
	mov.u32 	%r1004, %r508;
	@%p337 bra 	$L__BB0_443;
	bra.uni 	$L__BB0_575;
$L__BB0_443:
	mov.u32 	%r1004, %r919;
	bra.uni 	$L__BB0_575;
$L__BB0_444:
	setp.gt.s32 	%p329, %r514, 83;
	@%p329 bra 	$L__BB0_448;
	setp.eq.s32 	%p333, %r514, 82;
	mov.u32 	%r1004, %r918;
	@%p333 bra 	$L__BB0_575;
	setp.eq.s32 	%p334, %r514, 83;
	mov.u32 	%r1004, %r508;
	@%p334 bra 	$L__BB0_447;
	bra.uni 	$L__BB0_575;
$L__BB0_447:
	mov.u32 	%r1004, %r917;
	bra.uni 	$L__BB0_575;
$L__BB0_448:
	setp.eq.s32 	%p330, %r514, 84;
	mov.u32 	%r1004, %r916;
	@%p330 bra 	$L__BB0_575;
	setp.eq.s32 	%p331, %r514, 85;
	mov.u32 	%r1004, %r915;
	@%p331 bra 	$L__BB0_575;
	setp.eq.s32 	%p332, %r514, 86;
	mov.u32 	%r1004, %r508;
	@%p332 bra 	$L__BB0_451;
	bra.uni 	$L__BB0_575;
$L__BB0_451:
	mov.u32 	%r1004, %r914;
	bra.uni 	$L__BB0_575;
$L__BB0_452:
	setp.gt.s32 	%p315, %r514, 91;
	@%p315 bra 	$L__BB0_461;
	setp.gt.s32 	%p322, %r514, 88;
	@%p322 bra 	$L__BB0_457;
	setp.eq.s32 	%p326, %r514, 87;
	mov.u32 	%r1004, %r913;
	@%p326 bra 	$L__BB0_575;
	setp.eq.s32 	%p327, %r514, 88;
	mov.u32 	%r1004, %r508;
	@%p327 bra 	$L__BB0_456;
	bra.uni 	$L__BB0_575;
$L__BB0_456:
	mov.u32 	%r1004, %r912;
	bra.uni 	$L__BB0_575;
$L__BB0_457:
	setp.eq.s32 	%p323, %r514, 89;
	mov.u32 	%r1004, %r911;
	@%p323 bra 	$L__BB0_575;
	setp.eq.s32 	%p324, %r514, 90;
	mov.u32 	%r1004, %r910;
	@%p324 bra 	$L__BB0_575;
	setp.eq.s32 	%p325, %r514, 91;
	mov.u32 	%r1004, %r508;
	@%p325 bra 	$L__BB0_460;
	bra.uni 	$L__BB0_575;
$L__BB0_460:
	mov.u32 	%r1004, %r909;
	bra.uni 	$L__BB0_575;
$L__BB0_461:
	setp.gt.s32 	%p316, %r514, 93;
	@%p316 bra 	$L__BB0_465;
	setp.eq.s32 	%p320, %r514, 92;
	mov.u32 	%r1004, %r908;
	@%p320 bra 	$L__BB0_575;
	setp.eq.s32 	%p321, %r514, 93;
	mov.u32 	%r1004, %r508;
	@%p321 bra 	$L__BB0_464;
	bra.uni 	$L__BB0_575;
$L__BB0_464:
	mov.u32 	%r1004, %r907;
	bra.uni 	$L__BB0_575;
$L__BB0_465:
	setp.eq.s32 	%p317, %r514, 94;
	mov.u32 	%r1004, %r906;
	@%p317 bra 	$L__BB0_575;
	setp.eq.s32 	%p318, %r514, 95;
	mov.u32 	%r1004, %r905;
	@%p318 bra 	$L__BB0_575;
	setp.eq.s32 	%p319, %r514, 96;
	mov.u32 	%r1004, %r508;
	@%p319 bra 	$L__BB0_468;
	bra.uni 	$L__BB0_575;
$L__BB0_468:
	mov.u32 	%r1004, %r904;
	bra.uni 	$L__BB0_575;
$L__BB0_469:
	setp.gt.s32 	%p287, %r514, 106;
	@%p287 bra 	$L__BB0_487;
	setp.gt.s32 	%p301, %r514, 101;
	@%p301 bra 	$L__BB0_479;
	setp.gt.s32 	%p308, %r514, 98;
	@%p308 bra 	$L__BB0_475;
	setp.eq.s32 	%p312, %r514, 97;
	mov.u32 	%r1004, %r903;
	@%p312 bra 	$L__BB0_575;
	setp.eq.s32 	%p313, %r514, 98;
	mov.u32 	%r1004, %r508;
	@%p313 bra 	$L__BB0_474;
	bra.uni 	$L__BB0_575;
$L__BB0_474:
	mov.u32 	%r1004, %r902;
	bra.uni 	$L__BB0_575;
$L__BB0_475:
	setp.eq.s32 	%p309, %r514, 99;
	mov.u32 	%r1004, %r901;
	@%p309 bra 	$L__BB0_575;
	setp.eq.s32 	%p310, %r514, 100;
	mov.u32 	%r1004, %r900;
	@%p310 bra 	$L__BB0_575;
	setp.eq.s32 	%p311, %r514, 101;
	mov.u32 	%r1004, %r508;
	@%p311 bra 	$L__BB0_478;
	bra.uni 	$L__BB0_575;
$L__BB0_478:
	mov.u32 	%r1004, %r899;
	bra.uni 	$L__BB0_575;
$L__BB0_479:
	setp.gt.s32 	%p302, %r514, 103;
	@%p302 bra 	$L__BB0_483;
	setp.eq.s32 	%p306, %r514, 102;
	mov.u32 	%r1004, %r898;
	@%p306 bra 	$L__BB0_575;
	setp.eq.s32 	%p307, %r514, 103;
	mov.u32 	%r1004, %r508;
	@%p307 bra 	$L__BB0_482;
	bra.uni 	$L__BB0_575;
$L__BB0_482:
	mov.u32 	%r1004, %r897;
	bra.uni 	$L__BB0_575;
$L__BB0_483:
	setp.eq.s32 	%p303, %r514, 104;
	mov.u32 	%r1004, %r896;
	@%p303 bra 	$L__BB0_575;
	setp.eq.s32 	%p304, %r514, 105;
	mov.u32 	%r1004, %r895;
	@%p304 bra 	$L__BB0_575;
	setp.eq.s32 	%p305, %r514, 106;
	mov.u32 	%r1004, %r508;
	@%p305 bra 	$L__BB0_486;
	bra.uni 	$L__BB0_575;
$L__BB0_486:
	mov.u32 	%r1004, %r894;
	bra.uni 	$L__BB0_575;
$L__BB0_487:
	setp.gt.s32 	%p288, %r514, 111;
	@%p288 bra 	$L__BB0_496;
	setp.gt.s32 	%p295, %r514, 108;
	@%p295 bra 	$L__BB0_492;
	setp.eq.s32 	%p299, %r514, 107;
	mov.u32 	%r1004, %r893;
	@%p299 bra 	$L__BB0_575;
	setp.eq.s32 	%p300, %r514, 108;
	mov.u32 	%r1004, %r508;
	@%p300 bra 	$L__BB0_491;
	bra.uni 	$L__BB0_575;
$L__BB0_491:
	mov.u32 	%r1004, %r892;
	bra.uni 	$L__BB0_575;
$L__BB0_492:
	setp.eq.s32 	%p296, %r514, 109;
	mov.u32 	%r1004, %r891;
	@%p296 bra 	$L__BB0_575;
	setp.eq.s32 	%p297, %r514, 110;
	mov.u32 	%r1004, %r890;
	@%p297 bra 	$L__BB0_575;
	setp.eq.s32 	%p298, %r514, 111;
	mov.u32 	%r1004, %r508;
	@%p298 bra 	$L__BB0_495;
	bra.uni 	$L__BB0_575;
$L__BB0_495:
	mov.u32 	%r1004, %r889;
	bra.uni 	$L__BB0_575;
$L__BB0_496:
	setp.gt.s32 	%p289, %r514, 113;
	@%p289 bra 	$L__BB0_500;
	setp.eq.s32 	%p293, %r514, 112;
	mov.u32 	%r1004, %r888;
	@%p293 bra 	$L__BB0_575;
	setp.eq.s32 	%p294, %r514, 113;
	mov.u32 	%r1004, %r508;
	@%p294 bra 	$L__BB0_499;
	bra.uni 	$L__BB0_575;
$L__BB0_499:
	mov.u32 	%r1004, %r887;
	bra.uni 	$L__BB0_575;
$L__BB0_500:
	setp.eq.s32 	%p290, %r514, 114;
	mov.u32 	%r1004, %r886;
	@%p290 bra 	$L__BB0_575;
	setp.eq.s32 	%p291, %r514, 115;
	mov.u32 	%r1004, %r885;
	@%p291 bra 	$L__BB0_575;
	setp.eq.s32 	%p292, %r514, 116;
	mov.u32 	%r1004, %r508;
	@%p292 bra 	$L__BB0_503;
	bra.uni 	$L__BB0_575;
$L__BB0_503:
	mov.u32 	%r1004, %r884;
	bra.uni 	$L__BB0_575;
$L__BB0_504:
	setp.gt.s32 	%p231, %r514, 136;
	@%p231 bra 	$L__BB0_540;
	setp.gt.s32 	%p259, %r514, 126;
	@%p259 bra 	$L__BB0_523;
	setp.gt.s32 	%p273, %r514, 121;
	@%p273 bra 	$L__BB0_515;
	setp.gt.s32 	%p280, %r514, 118;
	@%p280 bra 	$L__BB0_511;
	setp.eq.s32 	%p284, %r514, 117;
	mov.u32 	%r1004, %r883;
	@%p284 bra 	$L__BB0_575;
	setp.eq.s32 	%p285, %r514, 118;
	mov.u32 	%r1004, %r508;
	@%p285 bra 	$L__BB0_510;
	bra.uni 	$L__BB0_575;
$L__BB0_510:
	mov.u32 	%r1004, %r882;
	bra.uni 	$L__BB0_575;
$L__BB0_511:
	setp.eq.s32 	%p281, %r514, 119;
	mov.u32 	%r1004, %r881;
	@%p281 bra 	$L__BB0_575;
	setp.eq.s32 	%p282, %r514, 120;
	mov.u32 	%r1004, %r880;
	@%p282 bra 	$L__BB0_575;
	setp.eq.s32 	%p283, %r514, 121;
	mov.u32 	%r1004, %r508;
	@%p283 bra 	$L__BB0_514;
	bra.uni 	$L__BB0_575;
$L__BB0_514:
	mov.u32 	%r1004, %r879;
	bra.uni 	$L__BB0_575;
$L__BB0_515:
	setp.gt.s32 	%p274, %r514, 123;
	@%p274 bra 	$L__BB0_519;
	setp.eq.s32 	%p278, %r514, 122;
	mov.u32 	%r1004, %r878;
	@%p278 bra 	$L__BB0_575;
	setp.eq.s32 	%p279, %r514, 123;
	mov.u32 	%r1004, %r508;
	@%p279 bra 	$L__BB0_518;
	bra.uni 	$L__BB0_575;
$L__BB0_518:
	mov.u32 	%r1004, %r877;
	bra.uni 	$L__BB0_575;
$L__BB0_519:
	setp.eq.s32 	%p275, %r514, 124;
	mov.u32 	%r1004, %r876;
	@%p275 bra 	$L__BB0_575;
	setp.eq.s32 	%p276, %r514, 125;
	mov.u32 	%r1004, %r875;
	@%p276 bra 	$L__BB0_575;
	setp.eq.s32 	%p277, %r514, 126;
	mov.u32 	%r1004, %r508;
	@%p277 bra 	$L__BB0_522;
	bra.uni 	$L__BB0_575;
$L__BB0_522:
	mov.u32 	%r1004, %r874;
	bra.uni 	$L__BB0_575;
$L__BB0_523:
	setp.gt.s32 	%p260, %r514, 131;
	@%p260 bra 	$L__BB0_532;
	setp.gt.s32 	%p267, %r514, 128;
	@%p267 bra 	$L__BB0_528;
	setp.eq.s32 	%p271, %r514, 127;
	mov.u32 	%r1004, %r873;
	@%p271 bra 	$L__BB0_575;
	setp.eq.s32 	%p272, %r514, 128;
	mov.u32 	%r1004, %r508;
	@%p272 bra 	$L__BB0_527;
	bra.uni 	$L__BB0_575;
$L__BB0_527:
	mov.u32 	%r1004, %r872;
	bra.uni 	$L__BB0_575;
$L__BB0_528:
	setp.eq.s32 	%p268, %r514, 129;
	mov.u32 	%r1004, %r871;
	@%p268 bra 	$L__BB0_575;
	setp.eq.s32 	%p269, %r514, 130;
	mov.u32 	%r1004, %r870;
	@%p269 bra 	$L__BB0_575;
	setp.eq.s32 	%p270, %r514, 131;
	mov.u32 	%r1004, %r508;
	@%p270 bra 	$L__BB0_531;
	bra.uni 	$L__BB0_575;
$L__BB0_531:
	mov.u32 	%r1004, %r869;
	bra.uni 	$L__BB0_575;
$L__BB0_532:
	setp.gt.s32 	%p261, %r514, 133;
	@%p261 bra 	$L__BB0_536;
	setp.eq.s32 	%p265, %r514, 132;
	mov.u32 	%r1004, %r868;
	@%p265 bra 	$L__BB0_575;
	setp.eq.s32 	%p266, %r514, 133;
	mov.u32 	%r1004, %r508;
	@%p266 bra 	$L__BB0_535;
	bra.uni 	$L__BB0_575;
$L__BB0_535:
	mov.u32 	%r1004, %r867;
	bra.uni 	$L__BB0_575;
$L__BB0_536:
	setp.eq.s32 	%p262, %r514, 134;
	mov.u32 	%r1004, %r866;
	@%p262 bra 	$L__BB0_575;
	setp.eq.s32 	%p263, %r514, 135;
	mov.u32 	%r1004, %r865;
	@%p263 bra 	$L__BB0_575;
	setp.eq.s32 	%p264, %r514, 136;
	mov.u32 	%r1004, %r508;
	@%p264 bra 	$L__BB0_539;
	bra.uni 	$L__BB0_575;
$L__BB0_539:
	mov.u32 	%r1004, %r864;
	bra.uni 	$L__BB0_575;
$L__BB0_540:
	setp.gt.s32 	%p232, %r514, 146;
	@%p232 bra 	$L__BB0_558;
	setp.gt.s32 	%p246, %r514, 141;
	@%p246 bra 	$L__BB0_550;
	setp.gt.s32 	%p253, %r514, 138;
	@%p253 bra 	$L__BB0_546;
	setp.eq.s32 	%p257, %r514, 137;
	mov.u32 	%r1004, %r863;
	@%p257 bra 	$L__BB0_575;
	setp.eq.s32 	%p258, %r514, 138;
	mov.u32 	%r1004, %r508;
	@%p258 bra 	$L__BB0_545;
	bra.uni 	$L__BB0_575;
$L__BB0_545:
	mov.u32 	%r1004, %r862;
	bra.uni 	$L__BB0_575;
$L__BB0_546:
	setp.eq.s32 	%p254, %r514, 139;
	mov.u32 	%r1004, %r861;
	@%p254 bra 	$L__BB0_575;
	setp.eq.s32 	%p255, %r514, 140;
	mov.u32 	%r1004, %r860;
	@%p255 bra 	$L__BB0_575;
	setp.eq.s32 	%p256, %r514, 141;
	mov.u32 	%r1004, %r508;
	@%p256 bra 	$L__BB0_549;
	bra.uni 	$L__BB0_575;
$L__BB0_549:
	mov.u32 	%r1004, %r859;
	bra.uni 	$L__BB0_575;
$L__BB0_550:
	setp.gt.s32 	%p247, %r514, 143;
	@%p247 bra 	$L__BB0_554;
	setp.eq.s32 	%p251, %r514, 142;
	mov.u32 	%r1004, %r858;
	@%p251 bra 	$L__BB0_575;
	setp.eq.s32 	%p252, %r514, 143;
	mov.u32 	%r1004, %r508;
	@%p252 bra 	$L__BB0_553;
	bra.uni 	$L__BB0_575;
$L__BB0_553:
	mov.u32 	%r1004, %r857;
	bra.uni 	$L__BB0_575;
$L__BB0_554:
	setp.eq.s32 	%p248, %r514, 144;
	mov.u32 	%r1004, %r856;
	@%p248 bra 	$L__BB0_575;
	setp.eq.s32 	%p249, %r514, 145;
	mov.u32 	%r1004, %r855;
	@%p249 bra 	$L__BB0_575;
	setp.eq.s32 	%p250, %r514, 146;
	mov.u32 	%r1004, %r508;
	@%p250 bra 	$L__BB0_557;
	bra.uni 	$L__BB0_575;
$L__BB0_557:
	mov.u32 	%r1004, %r854;
	bra.uni 	$L__BB0_575;
$L__BB0_558:
	setp.gt.s32 	%p233, %r514, 151;
	@%p233 bra 	$L__BB0_567;
	setp.gt.s32 	%p240, %r514, 148;
	@%p240 bra 	$L__BB0_563;
	setp.eq.s32 	%p244, %r514, 147;
	mov.u32 	%r1004, %r853;
	@%p244 bra 	$L__BB0_575;
	setp.eq.s32 	%p245, %r514, 148;
	mov.u32 	%r1004, %r508;
	@%p245 bra 	$L__BB0_562;
	bra.uni 	$L__BB0_575;
$L__BB0_562:
	mov.u32 	%r1004, %r852;
	bra.uni 	$L__BB0_575;
$L__BB0_563:
	setp.eq.s32 	%p241, %r514, 149;
	mov.u32 	%r1004, %r851;
	@%p241 bra 	$L__BB0_575;
	setp.eq.s32 	%p242, %r514, 150;
	mov.u32 	%r1004, %r850;
	@%p242 bra 	$L__BB0_575;
	setp.eq.s32 	%p243, %r514, 151;
	mov.u32 	%r1004, %r508;
	@%p243 bra 	$L__BB0_566;
	bra.uni 	$L__BB0_575;
$L__BB0_566:
	mov.u32 	%r1004, %r849;
	bra.uni 	$L__BB0_575;
$L__BB0_567:
	setp.gt.s32 	%p234, %r514, 153;
	@%p234 bra 	$L__BB0_571;
	setp.eq.s32 	%p238, %r514, 152;
	mov.u32 	%r1004, %r848;
	@%p238 bra 	$L__BB0_575;
	setp.eq.s32 	%p239, %r514, 153;
	mov.u32 	%r1004, %r508;
	@%p239 bra 	$L__BB0_570;
	bra.uni 	$L__BB0_575;
$L__BB0_570:
	mov.u32 	%r1004, %r847;
	bra.uni 	$L__BB0_575;
$L__BB0_571:
	setp.eq.s32 	%p235, %r514, 154;
	mov.u32 	%r1004, %r846;
	@%p235 bra 	$L__BB0_575;
	setp.eq.s32 	%p236, %r514, 155;
	mov.u32 	%r1004, %r845;
	@%p236 bra 	$L__BB0_575;
	setp.eq.s32 	%p237, %r514, 156;
	mov.u32 	%r1004, %r508;
	@%p237 bra 	$L__BB0_574;
	bra.uni 	$L__BB0_575;
$L__BB0_574:
	mov.u32 	%r1004, %r844;
$L__BB0_575:
	shfl.sync.idx.b32	%r520|%p449, %r1004, %r484, 31, -1;
	add.s32 	%r1005, %r520, %r1005;
	add.s32 	%r1002, %r1002, 1;
	add.s32 	%r1001, %r1001, 1;
	setp.ne.s32 	%p450, %r1001, 0;
	@%p450 bra 	$L__BB0_12;
$L__BB0_576:
	mov.u32 	%r521, %tid.x;
	setp.ne.s32 	%p451, %r521, 0;
	@%p451 bra 	$L__BB0_578;
	ld.param.u64 	%rd3, [_Z23dynamicRegisterIndexingPiii_param_0];
	cvta.to.global.u64 	%rd2, %rd3;
	st.global.u32 	[%rd2], %r1005;
$L__BB0_578:
	ret;

}


// ===== COMPILED SASS (sm_100) =====

	.target	sm_100

	.elftype	@"ET_EXEC"


//--------------------- .note.nv.tkinfo           --------------------------
	.section	.note.nv.tkinfo,"",@"SHT_NOTE"
	.sectionflags	@"SHF_NOTE_NV_TKINFO"
	.tkinfo
        /*0018*/ 	.word	0x00000002
        /*0030*/ 	.string	""
        /*0030*/ 	.string	"ptxas"
        /*0030*/ 	.string	"Cuda compilation tools, release 13.0, V13.0.88"
        /*0030*/ 	.string	"Build cuda_13.0.r13.0/compiler.36424714_0"
        /*0030*/ 	.string	"-arch sm_100 -m 64 "



//--------------------- .note.nv.cuinfo           --------------------------
	.section	.note.nv.cuinfo,"",@"SHT_NOTE"
	.sectionflags	@"SHF_NOTE_NV_CUINFO"
        /*0018*/ 	.short	0x0002
        /*001a*/ 	.short	0x0064
        /*001c*/ 	.short	0x0082
	.zero		2


//--------------------- .nv.info                  --------------------------
	.section	.nv.info,"",@"SHT_CUDA_INFO"
	.align	4


	//----- nvinfo : EIATTR_REGCOUNT
	.align		4
        /*0000*/ 	.byte	0x04, 0x2f
        /*0002*/ 	.short	(.L_1 - .L_0)
	.align		4
.L_0:
        /*0004*/ 	.word	index@(_Z23dynamicRegisterIndexingPiii)
        /*0008*/ 	.word	0x00000079


	//----- nvinfo : EIATTR_FRAME_SIZE
	.align		4
.L_1:
        /*000c*/ 	.byte	0x04, 0x11
        /*000e*/ 	.short	(.L_3 - .L_2)
	.align		4
.L_2:
        /*0010*/ 	.word	index@(_Z23dynamicRegisterIndexingPiii)
        /*0014*/ 	.word	0x00000000


	//----- nvinfo : EIATTR_MIN_STACK_SIZE
	.align		4
.L_3:
        /*0018*/ 	.byte	0x04, 0x12
        /*001a*/ 	.short	(.L_5 - .L_4)
	.align		4
.L_4:
        /*001c*/ 	.word	index@(_Z23dynamicRegisterIndexingPiii)
        /*0020*/ 	.word	0x00000000
.L_5:


//--------------------- .nv.compat                --------------------------
	.section	.nv.compat,"",@"SHT_CUDA_COMPAT_INFO"
	.align	4
        /*0000*/ 	.byte	0x02, 0x09, 0x00, 0x00, 0x02, 0x02, 0x01, 0x00, 0x02, 0x05, 0x05, 0x00, 0x03, 0x07, 0x01, 0x01
        /*0010*/ 	.byte	0x02, 0x03, 0x00, 0x00, 0x02, 0x06, 0x01, 0x00, 0x04, 0x0b, 0x08, 0x00, 0x09, 0x00, 0x00, 0x00
        /*0020*/ 	.byte	0x00, 0x00, 0x00, 0x00


//--------------------- .nv.info._Z23dynamicRegisterIndexingPiii --------------------------
	.section	.nv.info._Z23dynamicRegisterIndexingPiii,"",@"SHT_CUDA_INFO"
	.sectionflags	@""
	.align	4


	//----- nvinfo : EIATTR_CUDA_API_VERSION
	.align		4
        /*0000*/ 	.byte	0x04, 0x37
        /*0002*/ 	.short	(.L_7 - .L_6)
.L_6:
        /*0004*/ 	.word	0x00000082


	//----- nvinfo : EIATTR_KPARAM_INFO
	.align		4
.L_7:
        /*0008*/ 	.byte	0x04, 0x17
        /*000a*/ 	.short	(.L_9 - .L_8)
.L_8:
        /*000c*/ 	.word	0x00000000
        /*0010*/ 	.short	0x0002
        /*0012*/ 	.short	0x000c
        /*0014*/ 	.byte	0x00, 0xf0, 0x11, 0x00


	//----- nvinfo : EIATTR_KPARAM_INFO
	.align		4
.L_9:
        /*0018*/ 	.byte	0x04, 0x17
        /*001a*/ 	.short	(.L_11 - .L_10)
.L_10:
        /*001c*/ 	.word	0x00000000
        /*0020*/ 	.short	0x0001
        /*0022*/ 	.short	0x0008
        /*0024*/ 	.byte	0x00, 0xf0, 0x11, 0x00


	//----- nvinfo : EIATTR_KPARAM_INFO
	.align		4
.L_11:
        /*0028*/ 	.byte	0x04, 0x17
        /*002a*/ 	.short	(.L_13 - .L_12)
.L_12:
        /*002c*/ 	.word	0x00000000
        /*0030*/ 	.short	0x0000
        /*0032*/ 	.short	0x0000
        /*0034*/ 	.byte	0x00, 0xf5, 0x21, 0x00


	//----- nvinfo : EIATTR_SPARSE_MMA_MASK
	.align		4
.L_13:
        /*0038*/ 	.byte	0x03, 0x50
        /*003a*/ 	.short	0x0000


	//----- nvinfo : EIATTR_MAXREG_COUNT
	.align		4
        /*003c*/ 	.byte	0x03, 0x1b
        /*003e*/ 	.short	0x00ff


	//----- nvinfo : EIATTR_MERCURY_ISA_VERSION
	.align		4
        /*0040*/ 	.byte	0x03, 0x5f
        /*0042*/ 	.short	0x0101


	//----- nvinfo : EIATTR_COOP_GROUP_MASK_REGIDS
	.align		4
        /*0044*/ 	.byte	0x04, 0x29
        /*0046*/ 	.short	(.L_15 - .L_14)


	//   ....[0]....
.L_14:
        /*0048*/ 	.word	0xffffffff


	//----- nvinfo : EIATTR_COOP_GROUP_INSTR_OFFSETS
	.align		4
.L_15:
        /*004c*/ 	.byte	0x04, 0x28
        /*004e*/ 	.short	(.L_17 - .L_16)


	//   ....[0]....
.L_16:
        /*0050*/ 	.word	0x00027b40


	//----- nvinfo : EIATTR_VRC_CTA_INIT_COUNT
	.align		4
.L_17:
        /*0054*/ 	.byte	0x02, 0x4a
	.zero		1
	.zero		1


	//----- nvinfo : EIATTR_EXIT_INSTR_OFFSETS
	.align		4
        /*0058*/ 	.byte	0x04, 0x1c
        /*005a*/ 	.short	(.L_19 - .L_18)


	//   ....[0]....
.L_18:
        /*005c*/ 	.word	0x00027ba0


	//   ....[1]....
        /*0060*/ 	.word	0x00027be0


	//----- nvinfo : EIATTR_CRS_STACK_SIZE
	.align		4
.L_19:
        /*0064*/ 	.byte	0x04, 0x1e
        /*0066*/ 	.short	(.L_21 - .L_20)
.L_20:
        /*0068*/ 	.word	0x00000000


	//----- nvinfo : EIATTR_CBANK_PARAM_SIZE
	.align		4
.L_21:
        /*006c*/ 	.byte	0x03, 0x19
        /*006e*/ 	.short	0x0010


	//----- nvinfo : EIATTR_PARAM_CBANK
	.align		4
        /*0070*/ 	.byte	0x04, 0x0a
        /*0072*/ 	.short	(.L_23 - .L_22)
	.align		4
.L_22:
        /*0074*/ 	.word	index@(.nv.constant0._Z23dynamicRegisterIndexingPiii)
        /*0078*/ 	.short	0x0380
        /*007a*/ 	.short	0x0010


	//----- nvinfo : EIATTR_SW_WAR
	.align		4
.L_23:
        /*007c*/ 	.byte	0x04, 0x36
        /*007e*/ 	.short	(.L_25 - .L_24)
.L_24:
        /*0080*/ 	.word	0x00000008
.L_25:


//--------------------- .nv.callgraph             --------------------------
	.section	.nv.callgraph,"",@"SHT_CUDA_CALLGRAPH"
	.align	4
	.sectionentsize	8
	.align		4
        /*0000*/ 	.word	0x00000000
	.align		4
        /*0004*/ 	.word	0xffffffff
	.align		4
        /*0008*/ 	.word	0x00000000
	.align		4
        /*000c*/ 	.word	0xfffffffe
	.align		4
        /*0010*/ 	.word	0x00000000
	.align		4
        /*0014*/ 	.word	0xfffffffd
	.align		4
        /*0018*/ 	.word	0x00000000
	.align		4
        /*001c*/ 	.word	0xfffffffc


//--------------------- .text._Z23dynamicRegisterIndexingPiii --------------------------
	.section	.text._Z23dynamicRegisterIndexingPiii,"ax",@progbits
	.align	128
        .global         _Z23dynamicRegisterIndexingPiii
        .type           _Z23dynamicRegisterIndexingPiii,@function
        .size           _Z23dynamicRegisterIndexingPiii,(.L_x_135 - _Z23dynamicRegisterIndexingPiii)
        .other          _Z23dynamicRegisterIndexingPiii,@"STO_CUDA_ENTRY STV_DEFAULT"
_Z23dynamicRegisterIndexingPiii:
.text._Z23dynamicRegisterIndexingPiii:
[----:B------:R-:W-:Y:S01]  /*0000*/  LDC R1, c[0x0][0x37c] ;  /* 0x0000df00ff017b82 */ /* 0x000fe20000000800 */
[----:B------:R-:W0:Y:S02]  /*0010*/  LDCU.64 UR4, c[0x0][0x388] ;  /* 0x00007100ff0477ac */ /* 0x000e240008000a00 */
[----:B0-----:R-:W-:-:S09]  /*0020*/  UISETP.GE.AND UP0, UPT, UR4, UR5, UPT ;  /* 0x000000050400728c */ /* 0x001fd2000bf06270 */
[----:B------:R-:W-:Y:S05]  /*0030*/  BRA.U UP0, `(.L_x_0) ;  /* 0x0000024d00247547 */ /* 0x000fea000b800000 */
[----:B------:R-:W0:Y:S01]  /*0040*/  S2R R118, SR_TID.X ;  /* 0x0000000000767919 */ /* 0x000e220000002100 */
[----:B------:R-:W1:Y:S01]  /*0050*/  LDCU UR6, c[0x0][0x388] ;  /* 0x00007100ff0677ac */ /* 0x000e620008000800 */
[----:B------:R-:W-:-:S12]  /*0060*/  UIADD3 UR4, UPT, UPT, UR4, -UR5, URZ ;  /* 0x8000000504047290 */ /* 0x000fd8000fffe0ff */
.L_x_66:
[----:B-1----:R-:W-:Y:S01]  /*0070*/  UIMAD.WIDE UR8, UR6, 0x342da7f3, URZ ;  /* 0x342da7f3060878a5 */ /* 0x002fe2000f8e02ff */
[----:B------:R-:W-:Y:S01]  /*0080*/  BSSY.RECONVERGENT B0, `(.L_x_1) ;  /* 0x00024c2000007945 */ /* 0x000fe20003800200 */
[----:B------:R-:W-:Y:S02]  /*0090*/  UIADD3 UR4, UPT, UPT, UR4, 0x1, URZ ;  /* 0x0000000104047890 */ /* 0x000fe4000fffe0ff */
[----:B------:R-:W-:Y:S02]  /*00a0*/  USHF.R.U32.HI UR5, URZ, 0x1f, UR9 ;  /* 0x0000001fff057899 */ /* 0x000fe40008011609 */
[----:B------:R-:W-:Y:S02]  /*00b0*/  UISETP.NE.AND UP0, UPT, UR4, URZ, UPT ;  /* 0x000000ff0400728c */ /* 0x000fe4000bf05270 */
[----:B------:R-:W-:-:S06]  /*00c0*/  ULEA.HI.SX32 UR5, UR9, UR5, 0x1b ;  /* 0x0000000509057291 */ /* 0x000fcc000f8fdaff */
[----:B0-----:R-:W-:-:S13]  /*00d0*/  ISETP.NE.AND P0, PT, R118, UR5, PT ;  /* 0x0000000576007c0c */ /* 0x001fda000bf05270 */
[----:B------:R-:W-:Y:S05]  /*00e0*/  @P0 BRA `(.L_x_2) ;  /* 0x0000024800ec0947 */ /* 0x000fea0003800000 */
[----:B------:R-:W-:Y:S01]  /*00f0*/  UIMAD UR75, UR5, -0x9d, UR6 ;  /* 0xffffff63054b78a4 */ /* 0x000fe2000f8e0206 */
[----:B------:R-:W-:Y:S01]  /*0100*/  R2UR UR7, R0 ;  /* 0x00000000000772ca */ /* 0x000fe200000e0000 */
[----:B------:R-:W-:Y:S01]  /*0110*/  IMAD.MOV.U32 R94, RZ, RZ, R69 ;  /* 0x000000ffff5e7224 */ /* 0x000fe200078e0045 */
[----:B------:R-:W-:Y:S01]  /*0120*/  R2UR UR8, R2 ;  /* 0x00000000020872ca */ /* 0x000fe200000e0000 */
[----:B------:R-:W-:Y:S01]  /*0130*/  UISETP.GT.AND UP1, UPT, UR75, 0x4d, UPT ;  /* 0x0000004d4b00788c */ /* 0x000fe2000bf24270 */
[----:B------:R-:W-:Y:S01]  /*0140*/  R2UR UR9, R3 ;  /* 0x00000000030972ca */ /* 0x000fe200000e0000 */
[----:B------:R-:W-:Y:S01]  /*0150*/  IMAD.MOV.U32 R95, RZ, RZ, R70 ;  /* 0x000000ffff5f7224 */ /* 0x000fe200078e0046 */
        /* <DEDUP_REMOVED lines=28> */
[----:B------:R-:W-:-:S02]  /*0320*/  R2UR UR24, R18 ;  /* 0x00000000121872ca */ /* 0x000fc400000e0000 */
[----:B------:R-:W-:Y:S02]  /*0330*/  R2UR UR25, R19 ;  /* 0x00000000131972ca */ /* 0x000fe400000e0000 */
[----:B------:R-:W-:Y:S02]  /*0340*/  R2UR UR26, R20 ;  /* 0x00000000141a72ca */ /* 0x000fe400000e0000 */
[----:B------:R-:W-:Y:S02]  /*0350*/  R2UR UR27, R21 ;  /* 0x00000000151b72ca */ /* 0x000fe400000e0000 */
[----:B------:R-:W-:Y:S02]  /*0360*/  R2UR UR28, R22 ;  /* 0x00000000161c72ca */ /* 0x000fe400000e0000 */
[----:B------:R-:W-:Y:S02]  /*0370*/  R2UR UR29, R23 ;  /* 0x00000000171d72ca */ /* 0x000fe400000e0000 */
        /* <DEDUP_REMOVED lines=46> */
[----:B------:R-:W-:Y:S02]  /*0660*/  MOV R96, R71 ;  /* 0x0000004700607202 */ /* 0x000fe40000000f00 */
[----:B------:R-:W-:Y:S02]  /*0670*/  MOV R99, R74 ;  /* 0x0000004a00637202 */ /* 0x000fe40000000f00 */
[----:B------:R-:W-:-:S02]  /*0680*/  MOV R102, R77 ;  /* 0x0000004d00667202 */ /* 0x000fc40000000f00 */
[----:B------:R-:W-:Y:S02]  /*0690*/  MOV R105, R80 ;  /* 0x0000005000697202 */ /* 0x000fe40000000f00 */
[----:B------:R-:W-:Y:S02]  /*06a0*/  MOV R108, R83 ;  /* 0x00000053006c7202 */ /* 0x000fe40000000f00 */
[----:B------:R-:W-:Y:S02]  /*06b0*/  MOV R111, R86 ;  /* 0x00000056006f7202 */ /* 0x000fe40000000f00 */
[----:B------:R-:W-:Y:S02]  /*06c0*/  MOV R114, R89 ;  /* 0x0000005900727202 */ /* 0x000fe40000000f00 */
[----:B------:R-:W-:Y:S01]  /*06d0*/  MOV R117, R92 ;  /* 0x0000005c00757202 */ /* 0x000fe20000000f00 */
[----:B------:R-:W-:Y:S06]  /*06e0*/  BRA.U UP1, `(.L_x_3) ;  /* 0x0000011d01f87547 */ /* 0x000fec000b800000 */
[----:B------:R-:W-:-:S09]  /*06f0*/  UISETP.GT.AND UP1, UPT, UR75, 0x26, UPT ;  /* 0x000000264b00788c */ /* 0x000fd2000bf24270 */
[----:B------:R-:W-:Y:S05]  /*0700*/  BRA.U UP1, `(.L_x_4) ;  /* 0x0000008d01f87547 */ /* 0x000fea000b800000 */
        /* <DEDUP_REMOVED lines=8> */
[----:B------:R-:W-:Y:S01]  /*0790*/  UISETP.NE.AND UP1, UPT, UR75, URZ, UPT ;  /* 0x000000ff4b00728c */ /* 0x000fe2000bf25270 */
[----:B------:R-:W-:-:S08]  /*07a0*/  IMAD.MOV.U32 R93, RZ, RZ, 0x1 ;  /* 0x00000001ff5d7424 */ /* 0x000fd000078e00ff */
[----:B------:R-:W-:Y:S05]  /*07b0*/  BRA.U !UP1, `(.L_x_2) ;  /* 0x0000024509387547 */ /* 0x000fea000b800000 */
[----:B------:R-:W-:Y:S01]  /*07c0*/  UISETP.NE.AND UP1, UPT, UR75, 0x1, UPT ;  /* 0x000000014b00788c */ /* 0x000fe2000bf25270 */
[----:B------:R-:W-:-:S08]  /*07d0*/  IMAD.U32 R93, RZ, RZ, UR76 ;  /* 0x0000004cff5d7e24 */ /* 0x000fd0000f8e00ff */
[----:B------:R-:W-:Y:S05]  /*07e0*/  BRA.U UP1, `(.L_x_2) ;  /* 0x00000245012c7547 */ /* 0x000fea000b800000 */
[----:B------:R-:W-:Y:S01]  /*07f0*/  MOV R69, R94 ;  /* 0x0000005e00457202 */ /* 0x000fe20000000f00 */
[----:B------:R-:W-:Y:S01]  /*0800*/  IMAD.MOV.U32 R70, RZ, RZ, R95 ;  /* 0x000000ffff467224 */ /* 0x000fe200078e005f */
        /* <DEDUP_REMOVED lines=14> */
[----:B------:R-:W-:Y:S01]  /*08f0*/  MOV R0, UR7 ;  /* 0x0000000700007c02 */ /* 0x000fe20008000f00 */
        /* <DEDUP_REMOVED lines=16> */
[----:B------:R-:W-:Y:S01]  /*0a00*/  IMAD.U32 R2, RZ, RZ, UR8 ;  /* 0x00000008ff027e24 */ /* 0x000fe2000f8e00ff */
        /* <DEDUP_REMOVED lines=27> */
[----:B------:R-:W-:-:S02]  /*0bc0*/  IMAD.U32 R23, RZ, RZ, UR29 ;  /* 0x0000001dff177e24 */ /* 0x000fc4000f8e00ff */
[----:B------:R-:W-:Y:S02]  /*0bd0*/  IMAD.U32 R24, RZ, RZ, UR30 ;  /* 0x0000001eff187e24 */ /* 0x000fe4000f8e00ff */
[----:B------:R-:W-:Y:S02]  /*0be0*/  IMAD.U32 R26, RZ, RZ, UR32 ;  /* 0x00000020ff1a7e24 */ /* 0x000fe4000f8e00ff */
[----:B------:R-:W-:Y:S02]  /*0bf0*/  IMAD.U32 R27, RZ, RZ, UR33 ;  /* 0x00000021ff1b7e24 */ /* 0x000fe4000f8e00ff */
[----:B------:R-:W-:Y:S02]  /*0c00*/  IMAD.U32 R29, RZ, RZ, UR35 ;  /* 0x00000023ff1d7e24 */ /* 0x000fe4000f8e00ff */
[----:B------:R-:W-:Y:S02]  /*0c10*/  IMAD.U32 R30, RZ, RZ, UR36 ;  /* 0x00000024ff1e7e24 */ /* 0x000fe4000f8e00ff */
        /* <DEDUP_REMOVED lines=25> */
[----:B------:R-:W-:Y:S01]  /*0db0*/  IMAD.U32 R93, RZ, RZ, UR76 ;  /* 0x0000004cff5d7e24 */ /* 0x000fe2000f8e00ff */
[----:B------:R-:W-:Y:S06]  /*0dc0*/  BRA `(.L_x_2) ;  /* 0x0000023c00b47947 */ /* 0x000fec0003800000 */
.L_x_8:
[----:B------:R-:W-:Y:S01]  /*0dd0*/  UISETP.NE.AND UP1, UPT, UR75, 0x2, UPT ;  /* 0x000000024b00788c */ /* 0x000fe2000bf25270 */
[----:B------:R-:W-:-:S08]  /*0de0*/  HFMA2 R68, -RZ, RZ, 0, 5.9604644775390625e-08 ;  /* 0x00000001ff447431 */ /* 0x000fd000000001ff */
[----:B------:R-:W-:Y:S05]  /*0df0*/  BRA.U !UP1, `(.L_x_2) ;  /* 0x0000023d09a87547 */ /* 0x000fea000b800000 */
[----:B------:R-:W-:Y:S01]  /*0e00*/  UISETP.NE.AND UP1, UPT, UR75, 0x3, UPT ;  /* 0x000000034b00788c */ /* 0x000fe2000bf25270 */
[----:B------:R-:W-:-:S08]  /*0e10*/  IMAD.U32 R68, RZ, RZ, UR74 ;  /* 0x0000004aff447e24 */ /* 0x000fd0000f8e00ff */
[----:B------:R-:W-:Y:S05]  /*0e20*/  BRA.U UP1, `(.L_x_2) ;  /* 0x0000023d019c7547 */ /* 0x000fea000b800000 */
        /* <DEDUP_REMOVED lines=92> */
[----:B------:R-:W-:Y:S01]  /*13f0*/  IMAD.U32 R93, RZ, RZ, UR76 ;  /* 0x0000004cff5d7e24 */ /* 0x000fe2000f8e00ff */
[----:B------:R-:W-:Y:S06]  /*1400*/  BRA `(.L_x_2) ;  /* 0x0000023800247947 */ /* 0x000fec0003800000 */
.L_x_7:
[----:B------:R-:W-:-:S09]  /*1410*/  UISETP.GT.AND UP1, UPT, UR75, 0x5, UPT ;  /* 0x000000054b00788c */ /* 0x000fd2000bf24270 */
[----:B------:R-:W-:Y:S05]  /*1420*/  BRA.U UP1, `(.L_x_9) ;  /* 0x0000000501907547 */ /* 0x000fea000b800000 */
[----:B------:R-:W-:Y:S01]  /*1430*/  UISETP.NE.AND UP1, UPT, UR75, 0x4, UPT ;  /* 0x000000044b00788c */ /* 0x000fe2000bf25270 */
[----:B------:R-:W-:-:S08]  /*1440*/  IMAD.MOV.U32 R67, RZ, RZ, 0x1 ;  /* 0x00000001ff437424 */ /* 0x000fd000078e00ff */
[----:B------:R-:W-:Y:S05]  /*1450*/  BRA.U !UP1, `(.L_x_2) ;  /* 0x0000023909107547 */ /* 0x000fea000b800000 */
[----:B------:R-:W-:Y:S01]  /*1460*/  UISETP.NE.AND UP1, UPT, UR75, 0x5, UPT ;  /* 0x000000054b00788c */ /* 0x000fe2000bf25270 */
[----:B------:R-:W-:-:S08]  /*1470*/  MOV R67, UR73 ;  /* 0x0000004900437c02 */ /* 0x000fd00008000f00 */
        /* <DEDUP_REMOVED lines=95> */
.L_x_9:
[----:B------:R-:W-:Y:S01]  /*1a70*/  UISETP.NE.AND UP1, UPT, UR75, 0x6, UPT ;  /* 0x000000064b00788c */ /* 0x000fe2000bf25270 */
[----:B------:R-:W-:-:S08]  /*1a80*/  IMAD.MOV.U32 R66, RZ, RZ, 0x1 ;  /* 0x00000001ff427424 */ /* 0x000fd000078e00ff */
[----:B------:R-:W-:Y:S05]  /*1a90*/  BRA.U !UP1, `(.L_x_2) ;  /* 0x0000023109807547 */ /* 0x000fea000b800000 */
[----:B------:R-:W-:Y:S01]  /*1aa0*/  UISETP.NE.AND UP1, UPT, UR75, 0x7, UPT ;  /* 0x000000074b00788c */ /* 0x000fe2000bf25270 */
[----:B------:R-:W-:Y:S01]  /*1ab0*/  IMAD.MOV.U32 R65, RZ, RZ, 0x1 ;  /* 0x00000001ff417424 */ /* 0x000fe200078e00ff */
[----:B------:R-:W-:-:S07]  /*1ac0*/  MOV R66, UR72 ;  /* 0x0000004800427c02 */ /* 0x000fce0008000f00 */
[----:B------:R-:W-:Y:S05]  /*1ad0*/  BRA.U !UP1, `(.L_x_2) ;  /* 0x0000023109707547 */ /* 0x000fea000b800000 */
[----:B------:R-:W-:Y:S01]  /*1ae0*/  UISETP.NE.AND UP1, UPT, UR75, 0x8, UPT ;  /* 0x000000084b00788c */ /* 0x000fe2000bf25270 */
        /* <DEDUP_REMOVED lines=93> */
[----:B------:R-:W-:Y:S06]  /*20c0*/  BRA.U UP1, `(.L_x_2) ;  /* 0x0000022901f47547 */ /* 0x000fec000b800000 */
        /* <DEDUP_REMOVED lines=94> */
.L_x_6:
[----:B------:R-:W-:-:S09]  /*26b0*/  UISETP.GT.AND UP1, UPT, UR75, 0xd, UPT ;  /* 0x0000000d4b00788c */ /* 0x000fd2000bf24270 */
[----:B------:R-:W-:Y:S05]  /*26c0*/  BRA.U UP1, `(.L_x_10) ;  /* 0x0000001101a87547 */ /* 0x000fea000b800000 */
[----:B------:R-:W-:-:S09]  /*26d0*/  UISETP.GT.AND UP1, UPT, UR75, 0xa, UPT ;  /* 0x0000000a4b00788c */ /* 0x000fd2000bf24270 */
[----:B------:R-:W-:Y:S05]  /*26e0*/  BRA.U UP1, `(.L_x_11) ;  /* 0x0000000501907547 */ /* 0x000fea000b800000 */
[----:B------:R-:W-:Y:S01]  /*26f0*/  UISETP.NE.AND UP1, UPT, UR75, 0x9, UPT ;  /* 0x000000094b00788c */ /* 0x000fe2000bf25270 */
        /* <DEDUP_REMOVED lines=99> */
.L_x_11:
[----:B------:R-:W-:Y:S01]  /*2d30*/  UISETP.NE.AND UP1, UPT, UR75, 0xb, UPT ;  /* 0x0000000b4b00788c */ /* 0x000fe2000bf25270 */
[----:B------:R-:W-:-:S08]  /*2d40*/  HFMA2 R63, -RZ, RZ, 0, 5.9604644775390625e-08 ;  /* 0x00000001ff3f7431 */ /* 0x000fd000000001ff */
[----:B------:R-:W-:Y:S05]  /*2d50*/  BRA.U !UP1, `(.L_x_2) ;  /* 0x0000021d09d07547 */ /* 0x000fea000b800000 */
[----:B------:R-:W-:Y:S01]  /*2d60*/  UISETP.NE.AND UP1, UPT, UR75, 0xc, UPT ;  /* 0x0000000c4b00788c */ /* 0x000fe2000bf25270 */
[----:B------:R-:W-:Y:S02]  /*2d70*/  IMAD.MOV.U32 R62, RZ, RZ, 0x1 ;  /* 0x00000001ff3e7424 */ /* 0x000fe400078e00ff */
[----:B------:R-:W-:-:S06]  /*2d80*/  IMAD.U32 R63, RZ, RZ, UR69 ;  /* 0x00000045ff3f7e24 */ /* 0x000fcc000f8e00ff */
[----:B------:R-:W-:Y:S05]  /*2d90*/  BRA.U !UP1, `(.L_x_2) ;  /* 0x0000021d09c07547 */ /* 0x000fea000b800000 */
[----:B------:R-:W-:Y:S01]  /*2da0*/  UISETP.NE.AND UP1, UPT, UR75, 0xd, UPT ;  /* 0x0000000d4b00788c */ /* 0x000fe2000bf25270 */
        /* <DEDUP_REMOVED lines=93> */
[----:B------:R-:W-:Y:S06]  /*3380*/  BRA.U UP1, `(.L_x_2) ;  /* 0x0000021901447547 */ /* 0x000fec000b800000 */
        /* <DEDUP_REMOVED lines=94> */
.L_x_10:
[----:B------:R-:W-:-:S09]  /*3970*/  UISETP.GT.AND UP1, UPT, UR75, 0xf, UPT ;  /* 0x0000000f4b00788c */ /* 0x000fd2000bf24270 */
[----:B------:R-:W-:Y:S05]  /*3980*/  BRA.U UP1, `(.L_x_12) ;  /* 0x0000000501907547 */ /* 0x000fea000b800000 */
        /* <DEDUP_REMOVED lines=98> */
[----:B------:R-:W-:Y:S01]  /*3fb0*/  IMAD.U32 R68, RZ, RZ, UR74 ;  /* 0x0000004aff447e24 */ /* 0x000fe2000f8e00ff */
[----:B------:R-:W-:Y:S06]  /*3fc0*/  BRA `(.L_x_2) ;  /* 0x0000020c00347947 */ /* 0x000fec0003800000 */
.L_x_12:
[----:B------:R-:W-:Y:S01]  /*3fd0*/  UISETP.NE.AND UP1, UPT, UR75, 0x10, UPT ;  /* 0x000000104b00788c */ /* 0x000fe2000bf25270 */
[----:B------:R-:W-:-:S08]  /*3fe0*/  IMAD.MOV.U32 R60, RZ, RZ, 0x1 ;  /* 0x00000001ff3c7424 */ /* 0x000fd000078e00ff */
[----:B------:R-:W-:Y:S05]  /*3ff0*/  BRA.U !UP1, `(.L_x_2) ;  /* 0x0000020d09287547 */ /* 0x000fea000b800000 */
[----:B------:R-:W-:Y:S01]  /*4000*/  UISETP.NE.AND UP1, UPT, UR75, 0x11, UPT ;  /* 0x000000114b00788c */ /* 0x000fe2000bf25270 */
[----:B------:R-:W-:Y:S02]  /*4010*/  HFMA2 R59, -RZ, RZ, 0, 5.9604644775390625e-08 ;  /* 0x00000001ff3b7431 */ /* 0x000fe400000001ff */
        /* <DEDUP_REMOVED lines=190> */
[----:B------:R-:W-:Y:S06]  /*4c00*/  BRA `(.L_x_2) ;  /* 0x0000020000247947 */ /* 0x000fec0003800000 */
.L_x_5:
[----:B------:R-:W-:-:S09]  /*4c10*/  UISETP.GT.AND UP1, UPT, UR75, 0x1c, UPT ;  /* 0x0000001c4b00788c */ /* 0x000fd2000bf24270 */
[----:B------:R-:W-:Y:S05]  /*4c20*/  BRA.U UP1, `(.L_x_13) ;  /* 0x0000002501587547 */ /* 0x000fea000b800000 */
[----:B------:R-:W-:-:S09]  /*4c30*/  UISETP.GT.AND UP1, UPT, UR75, 0x17, UPT ;  /* 0x000000174b00788c */ /* 0x000fd2000bf24270 */
[----:B------:R-:W-:Y:S05]  /*4c40*/  BRA.U UP1, `(.L_x_14) ;  /* 0x0000001101a87547 */ /* 0x000fea000b800000 */
        /* <DEDUP_REMOVED lines=101> */
[----:B------:R-:W-:Y:S06]  /*52a0*/  BRA `(.L_x_2) ;  /* 0x000001f8007c7947 */ /* 0x000fec0003800000 */
.L_x_15:
        /* <DEDUP_REMOVED lines=196> */
.L_x_14:
        /* <DEDUP_REMOVED lines=102> */
.L_x_16:
        /* <DEDUP_REMOVED lines=196> */
.L_x_13:
        /* <DEDUP_REMOVED lines=104> */
.L_x_18:
        /* <DEDUP_REMOVED lines=196> */
.L_x_17:
        /* <DEDUP_REMOVED lines=102> */
.L_x_19:
        /* <DEDUP_REMOVED lines=196> */
.L_x_4:
        /* <DEDUP_REMOVED lines=108> */
.L_x_23:
        /* <DEDUP_REMOVED lines=100> */
.L_x_22:
        /* <DEDUP_REMOVED lines=102> */
.L_x_24:
        /* <DEDUP_REMOVED lines=196> */
.L_x_21:
        /* <DEDUP_REMOVED lines=104> */
.L_x_26:
        /* <DEDUP_REMOVED lines=196> */
.L_x_25:
        /* <DEDUP_REMOVED lines=102> */
.L_x_27:
        /* <DEDUP_REMOVED lines=196> */
.L_x_20:
        /* <DEDUP_REMOVED lines=106> */
.L_x_30:
        /* <DEDUP_REMOVED lines=196> */
.L_x_29:
        /* <DEDUP_REMOVED lines=102> */
.L_x_31:
        /* <DEDUP_REMOVED lines=196> */
.L_x_28:
        /* <DEDUP_REMOVED lines=104> */
.L_x_33:
        /* <DEDUP_REMOVED lines=196> */
.L_x_32:
        /* <DEDUP_REMOVED lines=102> */
.L_x_34:
        /* <DEDUP_REMOVED lines=196> */
.L_x_3:
        /* <DEDUP_REMOVED lines=110> */
.L_x_39:
        /* <DEDUP_REMOVED lines=100> */
.L_x_38:
        /* <DEDUP_REMOVED lines=102> */
.L_x_40:
        /* <DEDUP_REMOVED lines=196> */
.L_x_37:
        /* <DEDUP_REMOVED lines=104> */
.L_x_42:
        /* <DEDUP_REMOVED lines=196> */
.L_x_41:
        /* <DEDUP_REMOVED lines=102> */
.L_x_43:
        /* <DEDUP_REMOVED lines=196> */
.L_x_36:
        /* <DEDUP_REMOVED lines=106> */
.L_x_46:
        /* <DEDUP_REMOVED lines=196> */
.L_x_45:
        /* <DEDUP_REMOVED lines=102> */
.L_x_47:
        /* <DEDUP_REMOVED lines=196> */
.L_x_44:
        /* <DEDUP_REMOVED lines=104> */
.L_x_49:
        /* <DEDUP_REMOVED lines=196> */
.L_x_48:
        /* <DEDUP_REMOVED lines=102> */
.L_x_50:
        /* <DEDUP_REMOVED lines=196> */
.L_x_35:
        /* <DEDUP_REMOVED lines=12> */
[----:B------:R-:W-:-:S08]  /*1b790*/  IMAD.MOV.U32 R92, RZ, RZ, R117 ;  /* 0x000000ffff5c7224 */ /* 0x000fd000078e0075 */
        /* <DEDUP_REMOVED lines=95> */
.L_x_54:
[----:B------:R-:W-:Y:S01]  /*1bd90*/  UISETP.NE.AND UP1, UPT, UR75, 0x77, UPT ;  /* 0x000000774b00788c */ /* 0x000fe2000bf25270 */
[----:B------:R-:W-:-:S08]  /*1bda0*/  IMAD.MOV.U32 R91, RZ, RZ, 0x1 ;  /* 0x00000001ff5b7424 */ /* 0x000fd000078e00ff */
[----:B------:R-:W-:Y:S05]  /*1bdb0*/  BRA.U !UP1, `(.L_x_2) ;  /* 0x0000008d09b87547 */ /* 0x000fea000b800000 */
[----:B------:R-:W-:Y:S01]  /*1bdc0*/  UISETP.NE.AND UP1, UPT, UR75, 0x78, UPT ;  /* 0x000000784b00788c */ /* 0x000fe2000bf25270 */
[----:B------:R-:W-:Y:S02]  /*1bdd0*/  HFMA2 R90, -RZ, RZ, 0, 5.9604644775390625e-08 ;  /* 0x00000001ff5a7431 */ /* 0x000fe400000001ff */
[----:B------:R-:W-:-:S06]  /*1bde0*/  IMAD.MOV.U32 R91, RZ, RZ, R116 ;  /* 0x000000ffff5b7224 */ /* 0x000fcc00078e0074 */
        /* <DEDUP_REMOVED lines=190> */
.L_x_53:
        /* <DEDUP_REMOVED lines=102> */
.L_x_55:
        /* <DEDUP_REMOVED lines=196> */
.L_x_52:
        /* <DEDUP_REMOVED lines=104> */
.L_x_57:
        /* <DEDUP_REMOVED lines=196> */
.L_x_56:
        /* <DEDUP_REMOVED lines=102> */
.L_x_58:
        /* <DEDUP_REMOVED lines=196> */
.L_x_51:
        /* <DEDUP_REMOVED lines=106> */
.L_x_61:
        /* <DEDUP_REMOVED lines=196> */
.L_x_60:
        /* <DEDUP_REMOVED lines=102> */
.L_x_62:
        /* <DEDUP_REMOVED lines=196> */
.L_x_59:
        /* <DEDUP_REMOVED lines=104> */
.L_x_64:
        /* <DEDUP_REMOVED lines=196> */
.L_x_63:
        /* <DEDUP_REMOVED lines=102> */
.L_x_65:
        /* <DEDUP_REMOVED lines=194> */
[----:B------:R-:W-:-:S07]  /*24c90*/  IMAD.U32 R93, RZ, RZ, UR76 ;  /* 0x0000004cff5d7e24 */ /* 0x000fce000f8e00ff */
.L_x_2:
[----:B------:R-:W-:Y:S05]  /*24ca0*/  BSYNC.RECONVERGENT B0 ;  /* 0x0000000000007941 */ /* 0x000fea0003800200 */
.L_x_1:
[----:B------:R-:W-:Y:S01]  /*24cb0*/  UIADD3 UR6, UPT, UPT, UR6, 0x1, URZ ;  /* 0x0000000106067890 */ /* 0x000fe2000fffe0ff */
[----:B------:R-:W-:Y:S11]  /*24cc0*/  BRA.U UP0, `(.L_x_66) ;  /* 0xfffffdb100e87547 */ /* 0x000ff6000b83ffff */
.L_x_0:
[----:B------:R-:W0:Y:S01]  /*24cd0*/  LDCU.64 UR4, c[0x0][0x388] ;  /* 0x00007100ff0477ac */ /* 0x000e220008000a00 */
[----:B------:R-:W-:Y:S01]  /*24ce0*/  HFMA2 R95, -RZ, RZ, 0, 0 ;  /* 0x00000000ff5f7431 */ /* 0x000fe200000001ff */
[----:B0-----:R-:W-:-:S09]  /*24cf0*/  UISETP.GE.AND UP0, UPT, UR4, UR5, UPT ;  /* 0x000000050400728c */ /* 0x001fd2000bf06270 */
[----:B------:R-:W-:Y:S05]  /*24d00*/  BRA.U UP0, `(.L_x_67) ;  /* 0x0000002d009c7547 */ /* 0x000fea000b800000 */
[----:B------:R-:W0:Y:S01]  /*24d10*/  S2R R98, SR_TID.X ;  /* 0x0000000000627919 */ /* 0x000e220000002100 */
[----:B------:R-:W1:Y:S01]  /*24d20*/  LDCU UR6, c[0x0][0x388] ;  /* 0x00007100ff0677ac */ /* 0x000e620008000800 */
[----:B------:R-:W-:Y:S01]  /*24d30*/  IMAD.MOV.U32 R95, RZ, RZ, RZ ;  /* 0x000000ffff5f7224 */ /* 0x000fe200078e00ff */
[----:B------:R-:W-:Y:S01]  /*24d40*/  UIADD3 UR4, UPT, UPT, UR4, -UR5, URZ ;  /* 0x8000000504047290 */ /* 0x000fe2000fffe0ff */
[----:B-1----:R-:W-:-:S11]  /*24d50*/  MOV R94, UR6 ;  /* 0x00000006005e7c02 */ /* 0x002fd60008000f00 */
.L_x_133:
[----:B------:R-:W-:Y:S01]  /*24d60*/  IMAD.HI R96, R94, 0x342da7f3, RZ ;  /* 0x342da7f35e607827 */ /* 0x000fe200078e02ff */
[----:B------:R-:W-:Y:S01]  /*24d70*/  UIADD3 UR4, UPT, UPT, UR4, 0x1, URZ ;  /* 0x0000000104047890 */ /* 0x000fe2000fffe0ff */
[----:B------:R-:W-:Y:S03]  /*24d80*/  BSSY.RECONVERGENT B0, `(.L_x_68) ;  /* 0x00002db000007945 */ /* 0x000fe60003800200 */
[----:B------:R-:W-:Y:S01]  /*24d90*/  SHF.R.U32.HI R97, RZ, 0x1f, R96 ;  /* 0x0000001fff617819 */ /* 0x000fe20000011660 */
[----:B------:R-:W-:-:S03]  /*24da0*/  UISETP.NE.AND UP0, UPT, UR4, URZ, UPT ;  /* 0x000000ff0400728c */ /* 0x000fc6000bf05270 */
[----:B------:R-:W-:Y:S01]  /*24db0*/  LEA.HI.SX32 R97, R96, R97, 0x1b ;  /* 0x0000006160617211 */ /* 0x000fe200078fdaff */
[----:B------:R-:W-:-:S03]  /*24dc0*/  IMAD.MOV.U32 R96, RZ, RZ, RZ ;  /* 0x000000ffff607224 */ /* 0x000fc600078e00ff */
[----:B0-----:R-:W-:-:S13]  /*24dd0*/  ISETP.NE.AND P0, PT, R97, R98, PT ;  /* 0x000000626100720c */ /* 0x001fda0003f05270 */
[----:B------:R-:W-:Y:S05]  /*24de0*/  @P0 BRA `(.L_x_69) ;  /* 0x0000002c00500947 */ /* 0x000fea0003800000 */
[----:B------:R-:W-:-:S05]  /*24df0*/  IMAD R99, R97, -0x9d, R94 ;  /* 0xffffff6361637824 */ /* 0x000fca00078e025e */
[----:B------:R-:W-:-:S13]  /*24e00*/  ISETP.GT.AND P0, PT, R99, 0x4d, PT ;  /* 0x0000004d6300780c */ /* 0x000fda0003f04270 */
[----:B------:R-:W-:Y:S05]  /*24e10*/  @P0 BRA `(.L_x_70) ;  /* 0x0000001400a00947 */ /* 0x000fea0003800000 */
        /* <DEDUP_REMOVED lines=10> */
[----:B------:R-:W-:Y:S02]  /*24ec0*/  ISETP.NE.AND P0, PT, R99, RZ, PT ;  /* 0x000000ff6300720c */ /* 0x000fe40003f05270 */
[----:B------:R-:W-:-:S11]  /*24ed0*/  MOV R96, R93 ;  /* 0x0000005d00607202 */ /* 0x000fd60000000f00 */
[----:B------:R-:W-:Y:S05]  /*24ee0*/  @!P0 BRA `(.L_x_69) ;  /* 0x0000002c00108947 */ /* 0x000fea0003800000 */
[----:B------:R-:W-:Y:S01]  /*24ef0*/  ISETP.NE.AND P0, PT, R99, 0x1, PT ;  /* 0x000000016300780c */ /* 0x000fe20003f05270 */
[----:B------:R-:W-:-:S12]  /*24f00*/  IMAD.MOV.U32 R96, RZ, RZ, RZ ;  /* 0x000000ffff607224 */ /* 0x000fd800078e00ff */
[----:B------:R-:W-:Y:S05]  /*24f10*/  @P0 BRA `(.L_x_69) ;  /* 0x0000002c00040947 */ /* 0x000fea0003800000 */
[----:B------:R-:W-:Y:S01]  /*24f20*/  HFMA2 R96, -RZ, RZ, 0, 5.9604644775390625e-08 ;  /* 0x00000001ff607431 */ /* 0x000fe200000001ff */
[----:B------:R-:W-:Y:S06]  /*24f30*/  BRA `(.L_x_69) ;  /* 0x0000002800fc7947 */ /* 0x000fec0003800000 */
.L_x_75:
[----:B------:R-:W-:Y:S01]  /*24f40*/  ISETP.NE.AND P0, PT, R99, 0x2, PT ;  /* 0x000000026300780c */ /* 0x000fe20003f05270 */
[----:B------:R-:W-:-:S12]  /*24f50*/  IMAD.MOV.U32 R96, RZ, RZ, R68 ;  /* 0x000000ffff607224 */ /* 0x000fd800078e0044 */
[----:B------:R-:W-:Y:S05]  /*24f60*/  @!P0 BRA `(.L_x_69) ;  /* 0x0000002800f08947 */ /* 0x000fea0003800000 */
[----:B------:R-:W-:Y:S02]  /*24f70*/  ISETP.NE.AND P0, PT, R99, 0x3, PT ;  /* 0x000000036300780c */ /* 0x000fe40003f05270 */
[----:B------:R-:W-:-:S11]  /*24f80*/  MOV R96, RZ ;  /* 0x000000ff00607202 */ /* 0x000fd60000000f00 */
[----:B------:R-:W-:Y:S05]  /*24f90*/  @P0 BRA `(.L_x_69) ;  /* 0x0000002800e40947 */ /* 0x000fea0003800000 */
[----:B------:R-:W-:Y:S01]  /*24fa0*/  IMAD.MOV.U32 R96, RZ, RZ, 0x1 ;  /* 0x00000001ff607424 */ /* 0x000fe200078e00ff */
[----:B------:R-:W-:Y:S06]  /*24fb0*/  BRA `(.L_x_69) ;  /* 0x0000002800dc7947 */ /* 0x000fec0003800000 */
.L_x_74:
[----:B------:R-:W-:-:S13]  /*24fc0*/  ISETP.GT.AND P0, PT, R99, 0x5, PT ;  /* 0x000000056300780c */ /* 0x000fda0003f04270 */
[----:B------:R-:W-:Y:S05]  /*24fd0*/  @P0 BRA `(.L_x_76) ;  /* 0x0000000000200947 */ /* 0x000fea0003800000 */
[----:B------:R-:W-:Y:S02]  /*24fe0*/  ISETP.NE.AND P0, PT, R99, 0x4, PT ;  /* 0x000000046300780c */ /* 0x000fe40003f05270 */
[----:B------:R-:W-:-:S11]  /*24ff0*/  MOV R96, R67 ;  /* 0x0000004300607202 */ /* 0x000fd60000000f00 */
[----:B------:R-:W-:Y:S05]  /*25000*/  @!P0 BRA `(.L_x_69) ;  /* 0x0000002800c88947 */ /* 0x000fea0003800000 */
[----:B------:R-:W-:Y:S01]  /*25010*/  ISETP.NE.AND P0, PT, R99, 0x5, PT ;  /* 0x000000056300780c */ /* 0x000fe20003f05270 */
[----:B------:R-:W-:-:S12]  /*25020*/  IMAD.MOV.U32 R96, RZ, RZ, RZ ;  /* 0x000000ffff607224 */ /* 0x000fd800078e00ff */
[----:B------:R-:W-:Y:S05]  /*25030*/  @P0 BRA `(.L_x_69) ;  /* 0x0000002800bc0947 */ /* 0x000fea0003800000 */
[----:B------:R-:W-:Y:S01]  /*25040*/  HFMA2 R96, -RZ, RZ, 0, 5.9604644775390625e-08 ;  /* 0x00000001ff607431 */ /* 0x000fe200000001ff */
[----:B------:R-:W-:Y:S06]  /*25050*/  BRA `(.L_x_69) ;  /* 0x0000002800b47947 */ /* 0x000fec0003800000 */
.L_x_76:
[----:B------:R-:W-:Y:S01]  /*25060*/  ISETP.NE.AND P0, PT, R99, 0x6, PT ;  /* 0x000000066300780c */ /* 0x000fe20003f05270 */
[----:B------:R-:W-:-:S12]  /*25070*/  IMAD.MOV.U32 R96, RZ, RZ, R66 ;  /* 0x000000ffff607224 */ /* 0x000fd800078e0042 */
[----:B------:R-:W-:Y:S05]  /*25080*/  @!P0 BRA `(.L_x_69) ;  /* 0x0000002800a88947 */ /* 0x000fea0003800000 */
        /* <DEDUP_REMOVED lines=8> */
.L_x_73:
[----:B------:R-:W-:-:S13]  /*25110*/  ISETP.GT.AND P0, PT, R99, 0xd, PT ;  /* 0x0000000d6300780c */ /* 0x000fda0003f04270 */
[----:B------:R-:W-:Y:S05]  /*25120*/  @P0 BRA `(.L_x_77) ;  /* 0x0000000000540947 */ /* 0x000fea0003800000 */
[----:B------:R-:W-:-:S13]  /*25130*/  ISETP.GT.AND P0, PT, R99, 0xa, PT ;  /* 0x0000000a6300780c */ /* 0x000fda0003f04270 */
[----:B------:R-:W-:Y:S05]  /*25140*/  @P0 BRA `(.L_x_78) ;  /* 0x0000000000200947 */ /* 0x000fea0003800000 */
        /* <DEDUP_REMOVED lines=8> */
.L_x_78:
[----:B------:R-:W-:Y:S02]  /*251d0*/  ISETP.NE.AND P0, PT, R99, 0xb, PT ;  /* 0x0000000b6300780c */ /* 0x000fe40003f05270 */
[----:B------:R-:W-:-:S11]  /*251e0*/  MOV R96, R63 ;  /* 0x0000003f00607202 */ /* 0x000fd60000000f00 */
[----:B------:R-:W-:Y:S05]  /*251f0*/  @!P0 BRA `(.L_x_69) ;  /* 0x00000028004c8947 */ /* 0x000fea0003800000 */
[----:B------:R-:W-:Y:S01]  /*25200*/  ISETP.NE.AND P0, PT, R99, 0xc, PT ;  /* 0x0000000c6300780c */ /* 0x000fe20003f05270 */
[----:B------:R-:W-:-:S12]  /*25210*/  IMAD.MOV.U32 R96, RZ, RZ, R62 ;  /* 0x000000ffff607224 */ /* 0x000fd800078e003e */
[----:B------:R-:W-:Y:S05]  /*25220*/  @!P0 BRA `(.L_x_69) ;  /* 0x0000002800408947 */ /* 0x000fea0003800000 */
[----:B------:R-:W-:Y:S01]  /*25230*/  ISETP.NE.AND P0, PT, R99, 0xd, PT ;  /* 0x0000000d6300780c */ /* 0x000fe20003f05270 */
[----:B------:R-:W-:-:S12]  /*25240*/  HFMA2 R96, -RZ, RZ, 0, 0 ;  /* 0x00000000ff607431 */ /* 0x000fd800000001ff */
[----:B------:R-:W-:Y:S05]  /*25250*/  @P0 BRA `(.L_x_69) ;  /* 0x0000002800340947 */ /* 0x000fea0003800000 */
[----:B------:R-:W-:Y:S01]  /*25260*/  IMAD.MOV.U32 R96, RZ, RZ, 0x1 ;  /* 0x00000001ff607424 */ /* 0x000fe200078e00ff */
[----:B------:R-:W-:Y:S06]  /*25270*/  BRA `(.L_x_69) ;  /* 0x00000028002c7947 */ /* 0x000fec0003800000 */
.L_x_77:
        /* <DEDUP_REMOVED lines=10> */
.L_x_79:
        /* <DEDUP_REMOVED lines=11> */
.L_x_72:
[----:B------:R-:W-:-:S13]  /*253d0*/  ISETP.GT.AND P0, PT, R99, 0x1c, PT ;  /* 0x0000001c6300780c */ /* 0x000fda0003f04270 */
[----:B------:R-:W-:Y:S05]  /*253e0*/  @P0 BRA `(.L_x_80) ;  /* 0x0000000000b00947 */ /* 0x000fea0003800000 */
        /* <DEDUP_REMOVED lines=12> */
.L_x_82:
        /* <DEDUP_REMOVED lines=11> */
.L_x_81:
        /* <DEDUP_REMOVED lines=10> */
.L_x_83:
        /* <DEDUP_REMOVED lines=11> */
.L_x_80:
        /* <DEDUP_REMOVED lines=12> */
.L_x_85:
        /* <DEDUP_REMOVED lines=11> */
.L_x_84:
        /* <DEDUP_REMOVED lines=10> */
.L_x_86:
        /* <DEDUP_REMOVED lines=11> */
.L_x_71:
        /* <DEDUP_REMOVED lines=16> */
.L_x_90:
        /* <DEDUP_REMOVED lines=8> */
.L_x_89:
        /* <DEDUP_REMOVED lines=10> */
.L_x_91:
        /* <DEDUP_REMOVED lines=11> */
.L_x_88:
[----:B------:R-:W-:-:S13]  /*25c40*/  ISETP.GT.AND P0, PT, R99, 0x34, PT ;  /* 0x000000346300780c */ /* 0x000fda0003f04270 */
[----:B------:R-:W-:Y:S05]  /*25c50*/  @P0 BRA `(.L_x_92) ;  /* 0x0000000000540947 */ /* 0x000fea0003800000 */
        /* <DEDUP_REMOVED lines=10> */
.L_x_93:
        /* <DEDUP_REMOVED lines=11> */
.L_x_92:
        /* <DEDUP_REMOVED lines=10> */
.L_x_94:
        /* <DEDUP_REMOVED lines=11> */
.L_x_87:
[----:B------:R-:W-:-:S13]  /*25f00*/  ISETP.GT.AND P0, PT, R99, 0x43, PT ;  /* 0x000000436300780c */ /* 0x000fda0003f04270 */
[----:B------:R-:W-:Y:S05]  /*25f10*/  @P0 BRA `(.L_x_95) ;  /* 0x0000000000b00947 */ /* 0x000fea0003800000 */
        /* <DEDUP_REMOVED lines=12> */
.L_x_97:
        /* <DEDUP_REMOVED lines=11> */
.L_x_96:
        /* <DEDUP_REMOVED lines=10> */
.L_x_98:
        /* <DEDUP_REMOVED lines=11> */
.L_x_95:
        /* <DEDUP_REMOVED lines=12> */
.L_x_100:
        /* <DEDUP_REMOVED lines=11> */
.L_x_99:
        /* <DEDUP_REMOVED lines=10> */
.L_x_101:
        /* <DEDUP_REMOVED lines=11> */
.L_x_70:
        /* <DEDUP_REMOVED lines=18> */
.L_x_106:
        /* <DEDUP_REMOVED lines=8> */
.L_x_105:
        /* <DEDUP_REMOVED lines=10> */
.L_x_107:
        /* <DEDUP_REMOVED lines=11> */
.L_x_104:
        /* <DEDUP_REMOVED lines=12> */
.L_x_109:
        /* <DEDUP_REMOVED lines=11> */
.L_x_108:
        /* <DEDUP_REMOVED lines=10> */
.L_x_110:
        /* <DEDUP_REMOVED lines=11> */
.L_x_103:
        /* <DEDUP_REMOVED lines=14> */
.L_x_113:
        /* <DEDUP_REMOVED lines=11> */
.L_x_112:
        /* <DEDUP_REMOVED lines=10> */
.L_x_114:
        /* <DEDUP_REMOVED lines=11> */
.L_x_111:
        /* <DEDUP_REMOVED lines=12> */
.L_x_116:
        /* <DEDUP_REMOVED lines=11> */
.L_x_115:
        /* <DEDUP_REMOVED lines=10> */
.L_x_117:
        /* <DEDUP_REMOVED lines=11> */
.L_x_102:
        /* <DEDUP_REMOVED lines=16> */
.L_x_121:
        /* <DEDUP_REMOVED lines=11> */
.L_x_120:
        /* <DEDUP_REMOVED lines=10> */
.L_x_122:
        /* <DEDUP_REMOVED lines=11> */
.L_x_119:
        /* <DEDUP_REMOVED lines=12> */
.L_x_124:
        /* <DEDUP_REMOVED lines=11> */
.L_x_123:
        /* <DEDUP_REMOVED lines=10> */
.L_x_125:
        /* <DEDUP_REMOVED lines=11> */
.L_x_118:
        /* <DEDUP_REMOVED lines=14> */
.L_x_128:
        /* <DEDUP_REMOVED lines=11> */
.L_x_127:
        /* <DEDUP_REMOVED lines=10> */
.L_x_129:
        /* <DEDUP_REMOVED lines=11> */
.L_x_126:
        /* <DEDUP_REMOVED lines=12> */
.L_x_131:
        /* <DEDUP_REMOVED lines=11> */
.L_x_130:
        /* <DEDUP_REMOVED lines=10> */
.L_x_132:
        /* <DEDUP_REMOVED lines=8> */
[----:B------:R-:W-:-:S07]  /*27b20*/  @!P0 MOV R96, 0x1 ;  /* 0x0000000100608802 */ /* 0x000fce0000000f00 */
.L_x_69:
[----:B------:R-:W-:Y:S05]  /*27b30*/  BSYNC.RECONVERGENT B0 ;  /* 0x0000000000007941 */ /* 0x000fea0003800200 */
.L_x_68:
[----:B------:R-:W0:Y:S01]  /*27b40*/  SHFL.IDX PT, R96, R96, R97, 0x1f ;  /* 0x00001f6160607589 */ /* 0x000e2200000e0000 */
[----:B------:R-:W-:Y:S01]  /*27b50*/  VIADD R94, R94, 0x1 ;  /* 0x000000015e5e7836 */ /* 0x000fe20000000000 */
[----:B0-----:R-:W-:Y:S01]  /*27b60*/  IADD3 R95, PT, PT, R96, R95, RZ ;  /* 0x0000005f605f7210 */ /* 0x001fe20007ffe0ff */
[----:B------:R-:W-:Y:S06]  /*27b70*/  BRA.U UP0, `(.L_x_133) ;  /* 0xffffffd100787547 */ /* 0x000fec000b83ffff */
.L_x_67:
[----:B------:R-:W0:Y:S02]  /*27b80*/  S2R R2, SR_TID.X ;  /* 0x0000000000027919 */ /* 0x000e240000002100 */
[----:B0-----:R-:W-:-:S13]  /*27b90*/  ISETP.NE.AND P0, PT, R2, RZ, PT ;  /* 0x000000ff0200720c */ /* 0x001fda0003f05270 */
[----:B------:R-:W-:Y:S05]  /*27ba0*/  @P0 EXIT ;  /* 0x000000000000094d */ /* 0x000fea0003800000 */
[----:B------:R-:W0:Y:S01]  /*27bb0*/  LDC.64 R2, c[0x0][0x380] ;  /* 0x0000e000ff027b82 */ /* 0x000e220000000a00 */
[----:B------:R-:W0:Y:S02]  /*27bc0*/  LDCU.64 UR4, c[0x0][0x358] ;  /* 0x00006b00ff0477ac */ /* 0x000e240008000a00 */
[----:B0-----:R-:W-:Y:S01]  /*27bd0*/  STG.E desc[UR4][R2.64], R95 ;  /* 0x0000005f02007986 */ /* 0x001fe2000c101904 */
[----:B------:R-:W-:Y:S05]  /*27be0*/  EXIT ;  /* 0x000000000000794d */ /* 0x000fea0003800000 */
.L_x_134:
[----:B------:R-:W-:-:S00]  /*27bf0*/  BRA `(.L_x_134) ;  /* 0xfffffffc00fc7947 */ /* 0x000fc0000383ffff */
[----:B------:R-:W-:-:S00]  /*27c00*/  NOP ;  /* 0x0000000000007918 */ /* 0x000fc00000000000 */
[----:B------:R-:W-:-:S00]  /*27c10*/  NOP ;  /* 0x0000000000007918 */ /* 0x000fc00000000000 */
[----:B------:R-:W-:-:S00]  /*27c20*/  NOP ;  /* 0x0000000000007918 */ /* 0x000fc00000000000 */
[----:B------:R-:W-:-:S00]  /*27c30*/  NOP ;  /* 0x0000000000007918 */ /* 0x000fc00000000000 */
[----:B------:R-:W-:-:S00]  /*27c40*/  NOP ;  /* 0x0000000000007918 */ /* 0x000fc00000000000 */
[----:B------:R-:W-:-:S00]  /*27c50*/  NOP ;  /* 0x0000000000007918 */ /* 0x000fc00000000000 */
[----:B------:R-:W-:-:S00]  /*27c60*/  NOP ;  /* 0x0000000000007918 */ /* 0x000fc00000000000 */
[----:B------:R-:W-:-:S00]  /*27c70*/  NOP ;  /* 0x0000000000007918 */ /* 0x000fc00000000000 */
.L_x_135:


//--------------------- .nv.shared.reserved.0     --------------------------
	.section	.nv.shared.reserved.0,"aw",@nobits
	.weak		__nv_reservedSMEM_offset_0_alias
	.size		__nv_reservedSMEM_offset_0_alias, 0, 64
	.other		__nv_reservedSMEM_offset_0_alias,@"STO_CUDA_RESERVED_SHARED STV_DEFAULT"
__nv_reservedSMEM_offset_0_alias:
	.zero		0
	.zero		64


//--------------------- .nv.constant0._Z23dynamicRegisterIndexingPiii --------------------------
	.section	.nv.constant0._Z23dynamicRegisterIndexingPiii,"a",@progbits
	.sectionflags	@""
	.align	4
.nv.constant0._Z23dynamicRegisterIndexingPiii:
	.zero		912


//--------------------- SYMBOLS --------------------------

	.type		.nv.reservedSmem.offset0,@object
	.size		.nv.reservedSmem.offset0,0x4
